	.target	sm_90a

	.elftype	@"ET_EXEC"


//--------------------- .note.nv.tkinfo           --------------------------
	.section	.note.nv.tkinfo,"",@"SHT_NOTE"
	.sectionflags	@"SHF_NOTE_NV_TKINFO"
	.tkinfo
        /*0018*/ 	.word	0x00000002
        /*0030*/ 	.string	""
        /*0030*/ 	.string	"ptxas"
        /*0030*/ 	.string	"Cuda compilation tools, release 13.0, V13.0.88"
        /*0030*/ 	.string	"Build cuda_13.0.r13.0/compiler.36424714_0"
        /*0030*/ 	.string	"-arch sm_90a -m 64 "



//--------------------- .note.nv.cuinfo           --------------------------
	.section	.note.nv.cuinfo,"",@"SHT_NOTE"
	.sectionflags	@"SHF_NOTE_NV_CUINFO"
        /*0018*/ 	.short	0x0002
        /*001a*/ 	.short	0x005a
        /*001c*/ 	.short	0x0082
	.zero		2


//--------------------- .nv.info                  --------------------------
	.section	.nv.info,"",@"SHT_CUDA_INFO"
	.align	4


	//----- nvinfo : EIATTR_REGCOUNT
	.align		4
        /*0000*/ 	.byte	0x04, 0x2f
        /*0002*/ 	.short	(.L_16 - .L_15)
	.align		4
.L_15:
        /*0004*/ 	.word	index@(_ZN7cutlass13device_kernelINS_4gemm6kernel13GemmUniversalIN4cute5tupleIJiiiiEEENS1_10collective13CollectiveMmaINS1_37MainloopSm90TmaGmmaWarpSpecializedFP8ILi8ENS5_IJNS4_1CILi1EEESB_SB_EEENS1_35KernelTmaWarpSpecializedCooperativeEEENS5_IJNSA_ILi256EEENSA_ILi128EEENSA_ILi64EEEEEENS_12float_e4m3_tENS5_IJlSB_lEEESJ_SK_NS4_8TiledMMAINS4_8MMA_AtomIJNS4_4SM904GMMA31MMA_64x128x32_F32E4M3E4M3_SS_TNILNSO_7ScaleInE1ELSQ_1EEEEEENS4_6LayoutINS5_IJNSA_ILi2EEESB_SB_EEENS5_IJSB_NSA_ILi0EEESW_EEEEENS5_IJNS4_10UnderscoreESZ_SZ_EEEEENS4_13SM90_TMA_LOADENS4_14ComposedLayoutINS4_7SwizzleILi2ELi4ELi3EEENS4_18smem_ptr_flag_bitsILi8EEENST_INS5_IJNSA_ILi8EEESH_EEENS5_IJSH_SB_EEEEEEEvNS4_8identityES12_S1C_vS1D_EENS_8epilogue10collective18CollectiveEpilogueINS1F_22Sm90TmaWarpSpecializedILi4ELi2ELi16ELb0ELb0EEEJSI_NS5_IJSG_NSA_ILi32EEEEEESJ_SK_SJ_SK_NS1F_6fusion15FusionCallbacksIS1J_NS1M_13LinCombEltActINS1F_6thread4SiLuESJ_fSJ_fLNS_15FloatRoundStyleE2EEESI_S1L_JEEES12_NS13_INS14_ILi1ELi4ELi3EEES17_NST_INS5_IJS18_S1K_EEENS5_IJS1K_SB_EEEEEEENS4_39AutoVectorizingCopyWithAssumedAlignmentILi128EEENS4_14SM90_TMA_STOREES1Y_S20_NS4_9Copy_AtomIJNS4_17SM90_U32x4_STSM_NENS_6half_tEEEEvEEEvvEEEEvNT_6ParamsE)
        /*0008*/ 	.word	0x000000a8


	//----- nvinfo : EIATTR_FRAME_SIZE
	.align		4
.L_16:
        /*000c*/ 	.byte	0x04, 0x11
        /*000e*/ 	.short	(.L_18 - .L_17)
	.align		4
.L_17:
        /*0010*/ 	.word	index@($__internal_0_$__cuda_sm20_rcp_rn_f32_slowpath)
        /*0014*/ 	.word	0x000000e8


	//----- nvinfo : EIATTR_FRAME_SIZE
	.align		4
.L_18:
        /*0018*/ 	.byte	0x04, 0x11
        /*001a*/ 	.short	(.L_20 - .L_19)
	.align		4
.L_19:
        /*001c*/ 	.word	index@(_ZN7cutlass13device_kernelINS_4gemm6kernel13GemmUniversalIN4cute5tupleIJiiiiEEENS1_10collective13CollectiveMmaINS1_37MainloopSm90TmaGmmaWarpSpecializedFP8ILi8ENS5_IJNS4_1CILi1EEESB_SB_EEENS1_35KernelTmaWarpSpecializedCooperativeEEENS5_IJNSA_ILi256EEENSA_ILi128EEENSA_ILi64EEEEEENS_12float_e4m3_tENS5_IJlSB_lEEESJ_SK_NS4_8TiledMMAINS4_8MMA_AtomIJNS4_4SM904GMMA31MMA_64x128x32_F32E4M3E4M3_SS_TNILNSO_7ScaleInE1ELSQ_1EEEEEENS4_6LayoutINS5_IJNSA_ILi2EEESB_SB_EEENS5_IJSB_NSA_ILi0EEESW_EEEEENS5_IJNS4_10UnderscoreESZ_SZ_EEEEENS4_13SM90_TMA_LOADENS4_14ComposedLayoutINS4_7SwizzleILi2ELi4ELi3EEENS4_18smem_ptr_flag_bitsILi8EEENST_INS5_IJNSA_ILi8EEESH_EEENS5_IJSH_SB_EEEEEEEvNS4_8identityES12_S1C_vS1D_EENS_8epilogue10collective18CollectiveEpilogueINS1F_22Sm90TmaWarpSpecializedILi4ELi2ELi16ELb0ELb0EEEJSI_NS5_IJSG_NSA_ILi32EEEEEESJ_SK_SJ_SK_NS1F_6fusion15FusionCallbacksIS1J_NS1M_13LinCombEltActINS1F_6thread4SiLuESJ_fSJ_fLNS_15FloatRoundStyleE2EEESI_S1L_JEEES12_NS13_INS14_ILi1ELi4ELi3EEES17_NST_INS5_IJS18_S1K_EEENS5_IJS1K_SB_EEEEEEENS4_39AutoVectorizingCopyWithAssumedAlignmentILi128EEENS4_14SM90_TMA_STOREES1Y_S20_NS4_9Copy_AtomIJNS4_17SM90_U32x4_STSM_NENS_6half_tEEEEvEEEvvEEEEvNT_6ParamsE)
        /*0020*/ 	.word	0x000000e8


	//----- nvinfo : EIATTR_MIN_STACK_SIZE
	.align		4
.L_20:
        /*0024*/ 	.byte	0x04, 0x12
        /*0026*/ 	.short	(.L_22 - .L_21)
	.align		4
.L_21:
        /*0028*/ 	.word	index@(_ZN7cutlass13device_kernelINS_4gemm6kernel13GemmUniversalIN4cute5tupleIJiiiiEEENS1_10collective13CollectiveMmaINS1_37MainloopSm90TmaGmmaWarpSpecializedFP8ILi8ENS5_IJNS4_1CILi1EEESB_SB_EEENS1_35KernelTmaWarpSpecializedCooperativeEEENS5_IJNSA_ILi256EEENSA_ILi128EEENSA_ILi64EEEEEENS_12float_e4m3_tENS5_IJlSB_lEEESJ_SK_NS4_8TiledMMAINS4_8MMA_AtomIJNS4_4SM904GMMA31MMA_64x128x32_F32E4M3E4M3_SS_TNILNSO_7ScaleInE1ELSQ_1EEEEEENS4_6LayoutINS5_IJNSA_ILi2EEESB_SB_EEENS5_IJSB_NSA_ILi0EEESW_EEEEENS5_IJNS4_10UnderscoreESZ_SZ_EEEEENS4_13SM90_TMA_LOADENS4_14ComposedLayoutINS4_7SwizzleILi2ELi4ELi3EEENS4_18smem_ptr_flag_bitsILi8EEENST_INS5_IJNSA_ILi8EEESH_EEENS5_IJSH_SB_EEEEEEEvNS4_8identityES12_S1C_vS1D_EENS_8epilogue10collective18CollectiveEpilogueINS1F_22Sm90TmaWarpSpecializedILi4ELi2ELi16ELb0ELb0EEEJSI_NS5_IJSG_NSA_ILi32EEEEEESJ_SK_SJ_SK_NS1F_6fusion15FusionCallbacksIS1J_NS1M_13LinCombEltActINS1F_6thread4SiLuESJ_fSJ_fLNS_15FloatRoundStyleE2EEESI_S1L_JEEES12_NS13_INS14_ILi1ELi4ELi3EEES17_NST_INS5_IJS18_S1K_EEENS5_IJS1K_SB_EEEEEEENS4_39AutoVectorizingCopyWithAssumedAlignmentILi128EEENS4_14SM90_TMA_STOREES1Y_S20_NS4_9Copy_AtomIJNS4_17SM90_U32x4_STSM_NENS_6half_tEEEEvEEEvvEEEEvNT_6ParamsE)
        /*002c*/ 	.word	0x000000e8
.L_22:


//--------------------- .nv.compat                --------------------------
	.section	.nv.compat,"",@"SHT_CUDA_COMPAT_INFO"
	.align	4
        /*0000*/ 	.byte	0x02, 0x09, 0x01, 0x00, 0x02, 0x02, 0x04, 0x00, 0x02, 0x05, 0x05, 0x00, 0x03, 0x07, 0x01, 0x01
        /*0010*/ 	.byte	0x02, 0x03, 0x01, 0x00, 0x02, 0x06, 0x01, 0x00, 0x04, 0x0b, 0x08, 0x00, 0x00, 0x00, 0x00, 0x00
        /*0020*/ 	.byte	0x00, 0x00, 0x00, 0x00


//--------------------- .nv.info._ZN7cutlass13device_kernelINS_4gemm6kernel13GemmUniversalIN4cute5tupleIJiiiiEEENS1_10collective13CollectiveMmaINS1_37MainloopSm90TmaGmmaWarpSpecializedFP8ILi8ENS5_IJNS4_1CILi1EEESB_SB_EEENS1_35KernelTmaWarpSpecializedCooperativeEEENS5_IJNSA_ILi256EEENSA_ILi128EEENSA_ILi64EEEEEENS_12float_e4m3_tENS5_IJlSB_lEEESJ_SK_NS4_8TiledMMAINS4_8MMA_AtomIJNS4_4SM904GMMA31MMA_64x128x32_F32E4M3E4M3_SS_TNILNSO_7ScaleInE1ELSQ_1EEEEEENS4_6LayoutINS5_IJNSA_ILi2EEESB_SB_EEENS5_IJSB_NSA_ILi0EEESW_EEEEENS5_IJNS4_10UnderscoreESZ_SZ_EEEEENS4_13SM90_TMA_LOADENS4_14ComposedLayoutINS4_7SwizzleILi2ELi4ELi3EEENS4_18smem_ptr_flag_bitsILi8EEENST_INS5_IJNSA_ILi8EEESH_EEENS5_IJSH_SB_EEEEEEEvNS4_8identityES12_S1C_vS1D_EENS_8epilogue10collective18CollectiveEpilogueINS1F_22Sm90TmaWarpSpecializedILi4ELi2ELi16ELb0ELb0EEEJSI_NS5_IJSG_NSA_ILi32EEEEEESJ_SK_SJ_SK_NS1F_6fusion15FusionCallbacksIS1J_NS1M_13LinCombEltActINS1F_6thread4SiLuESJ_fSJ_fLNS_15FloatRoundStyleE2EEESI_S1L_JEEES12_NS13_INS14_ILi1ELi4ELi3EEES17_NST_INS5_IJS18_S1K_EEENS5_IJS1K_SB_EEEEEEENS4_39AutoVectorizingCopyWithAssumedAlignmentILi128EEENS4_14SM90_TMA_STOREES1Y_S20_NS4_9Copy_AtomIJNS4_17SM90_U32x4_STSM_NENS_6half_tEEEEvEEEvvEEEEvNT_6ParamsE --------------------------
	.section	.nv.info._ZN7cutlass13device_kernelINS_4gemm6kernel13GemmUniversalIN4cute5tupleIJiiiiEEENS1_10collective13CollectiveMmaINS1_37MainloopSm90TmaGmmaWarpSpecializedFP8ILi8ENS5_IJNS4_1CILi1EEESB_SB_EEENS1_35KernelTmaWarpSpecializedCooperativeEEENS5_IJNSA_ILi256EEENSA_ILi128EEENSA_ILi64EEEEEENS_12float_e4m3_tENS5_IJlSB_lEEESJ_SK_NS4_8TiledMMAINS4_8MMA_AtomIJNS4_4SM904GMMA31MMA_64x128x32_F32E4M3E4M3_SS_TNILNSO_7ScaleInE1ELSQ_1EEEEEENS4_6LayoutINS5_IJNSA_ILi2EEESB_SB_EEENS5_IJSB_NSA_ILi0EEESW_EEEEENS5_IJNS4_10UnderscoreESZ_SZ_EEEEENS4_13SM90_TMA_LOADENS4_14ComposedLayoutINS4_7SwizzleILi2ELi4ELi3EEENS4_18smem_ptr_flag_bitsILi8EEENST_INS5_IJNSA_ILi8EEESH_EEENS5_IJSH_SB_EEEEEEEvNS4_8identityES12_S1C_vS1D_EENS_8epilogue10collective18CollectiveEpilogueINS1F_22Sm90TmaWarpSpecializedILi4ELi2ELi16ELb0ELb0EEEJSI_NS5_IJSG_NSA_ILi32EEEEEESJ_SK_SJ_SK_NS1F_6fusion15FusionCallbacksIS1J_NS1M_13LinCombEltActINS1F_6thread4SiLuESJ_fSJ_fLNS_15FloatRoundStyleE2EEESI_S1L_JEEES12_NS13_INS14_ILi1ELi4ELi3EEES17_NST_INS5_IJS18_S1K_EEENS5_IJS1K_SB_EEEEEEENS4_39AutoVectorizingCopyWithAssumedAlignmentILi128EEENS4_14SM90_TMA_STOREES1Y_S20_NS4_9Copy_AtomIJNS4_17SM90_U32x4_STSM_NENS_6half_tEEEEvEEEvvEEEEvNT_6ParamsE,"",@"SHT_CUDA_INFO"
	.sectionflags	@""
	.align	4


	//----- nvinfo : EIATTR_CUDA_API_VERSION
	.align		4
        /*0000*/ 	.byte	0x04, 0x37
        /*0002*/ 	.short	(.L_24 - .L_23)
.L_23:
        /*0004*/ 	.word	0x00000082


	//----- nvinfo : EIATTR_KPARAM_INFO
	.align		4
.L_24:
        /*0008*/ 	.byte	0x04, 0x17
        /*000a*/ 	.short	(.L_26 - .L_25)
.L_25:
        /*000c*/ 	.word	0x00000000
        /*0010*/ 	.short	0x0000
        /*0012*/ 	.short	0x0070
        /*0014*/ 	.byte	0x00, 0xf0, 0x01, 0x1c


	//----- nvinfo : EIATTR_SPARSE_MMA_MASK
	.align		4
.L_26:
        /*0018*/ 	.byte	0x03, 0x50
        /*001a*/ 	.short	0x0000


	//----- nvinfo : EIATTR_MAXREG_COUNT
	.align		4
        /*001c*/ 	.byte	0x03, 0x1b
        /*001e*/ 	.short	0x00a8


	//----- nvinfo : EIATTR_NUM_BARRIERS
	.align		4
        /*0020*/ 	.byte	0x02, 0x4c
        /*0022*/ 	.byte	0x02
	.zero		1


	//----- nvinfo : EIATTR_EXTERNS
	.align		4
        /*0024*/ 	.byte	0x04, 0x0f
        /*0026*/ 	.short	(.L_28 - .L_27)


	//   ....[0]....
	.align		4
.L_27:
        /*0028*/ 	.word	index@(__assertfail)


	//----- nvinfo : EIATTR_ANNOTATIONS
	.align		4
.L_28:
        /*002c*/ 	.byte	0x04, 0x55
        /*002e*/ 	.short	(.L_30 - .L_29)


	//   ....[0]....
.L_29:
        /*0030*/ 	.word	0x00000001
        /*0034*/ 	.byte	0xd0, 0x0a, 0x00, 0x00, 0x01, 0x00, 0x00, 0x00, 0xf0, 0x0a, 0x00, 0x00, 0x01, 0x00, 0x00, 0x00
        /* <DEDUP_REMOVED lines=232> */
        /*0ec4*/ 	.byte	0x50, 0xa3, 0x01, 0x00


	//----- nvinfo : EIATTR_MERCURY_ISA_VERSION
	.align		4
.L_30:
        /*0ec8*/ 	.byte	0x03, 0x5f
        /*0eca*/ 	.short	0x0101


	//----- nvinfo : EIATTR_INT_WARP_WIDE_INSTR_OFFSETS
	.align		4
        /*0ecc*/ 	.byte	0x04, 0x31
        /*0ece*/ 	.short	(.L_32 - .L_31)


	//   ....[0]....
.L_31:
        /*0ed0*/ 	.word	0x00000940


	//   ....[1]....
        /*0ed4*/ 	.word	0x00000950


	//   ....[2]....
        /*0ed8*/ 	.word	0x000009f0


	//----- nvinfo : EIATTR_COOP_GROUP_MASK_REGIDS
	.align		4
.L_32:
        /*0edc*/ 	.byte	0x04, 0x29
        /*0ede*/ 	.short	(.L_34 - .L_33)


	//   ....[0]....
.L_33:
        /*0ee0*/ 	.word	0xffffffff


	//   ....[1]....
        /*0ee4*/ 	.word	0xffffffff


	//   ....[2]....
        /*0ee8*/ 	.word	0xffffffff


	//   ....[3]....
        /*0eec*/ 	.word	0xffffffff


	//   ....[4]....
        /*0ef0*/ 	.word	0xffffffff


	//   ....[5]....
        /*0ef4*/ 	.word	0xffffffff


	//----- nvinfo : EIATTR_COOP_GROUP_INSTR_OFFSETS
	.align		4
.L_34:
        /*0ef8*/ 	.byte	0x04, 0x28
        /*0efa*/ 	.short	(.L_36 - .L_35)


	//   ....[0]....
.L_35:
        /*0efc*/ 	.word	0x00000080


	//   ....[1]....
        /*0f00*/ 	.word	0x00000090


	//   ....[2]....
        /*0f04*/ 	.word	0x00000450


	//   ....[3]....
        /*0f08*/ 	.word	0x00000690


	//   ....[4]....
        /*0f0c*/ 	.word	0x00000840


	//   ....[5]....
        /*0f10*/ 	.word	0x00001810


	//----- nvinfo : EIATTR_REG_RECONFIG
	.align		4
.L_36:
        /*0f14*/ 	.byte	0x01, 0x54
	.zero		2


	//----- nvinfo : EIATTR_SYSCALL_OFFSETS
	.align		4
        /*0f18*/ 	.byte	0x04, 0x46
        /*0f1a*/ 	.short	(.L_38 - .L_37)


	//   ....[0]....
.L_37:
        /*0f1c*/ 	.word	0x00005800


	//   ....[1]....
        /*0f20*/ 	.word	0x00005940


	//----- nvinfo : EIATTR_MBARRIER_INSTR_OFFSETS
	.align		4
.L_38:
        /*0f24*/ 	.byte	0x04, 0x39
        /*0f26*/ 	.short	(.L_40 - .L_39)


	//   ....[0]....
.L_39:
        /*0f28*/ 	.word	0x00000570
        /*0f2c*/ 	.word	0x000000ff
        /*0f30*/ 	.word	0x00000000
        /*0f34*/ 	.short	0x0100
        /*0f36*/ 	.byte	0x08
	.zero		1


	//   ....[1]....
        /*0f38*/ 	.word	0x00000580
        /*0f3c*/ 	.word	0x000000ff
        /*0f40*/ 	.word	0x00000040
        /*0f44*/ 	.short	0x0100
        /*0f46*/ 	.byte	0x08
	.zero		1


	//   ....[2]....
        /*0f48*/ 	.word	0x00000590
        /*0f4c*/ 	.word	0x000000ff
        /*0f50*/ 	.word	0x00000008
        /*0f54*/ 	.short	0x0100
        /*0f56*/ 	.byte	0x08
	.zero		1


	//   ....[3]....
        /*0f58*/ 	.word	0x000005a0
        /*0f5c*/ 	.word	0x000000ff
        /*0f60*/ 	.word	0x00000048
        /*0f64*/ 	.short	0x0100
        /*0f66*/ 	.byte	0x08
	.zero		1


	//   ....[4]....
        /*0f68*/ 	.word	0x000005b0
        /*0f6c*/ 	.word	0x000000ff
        /*0f70*/ 	.word	0x00000010
        /*0f74*/ 	.short	0x0100
        /*0f76*/ 	.byte	0x08
	.zero		1


	//   ....[5]....
        /*0f78*/ 	.word	0x000005c0
        /*0f7c*/ 	.word	0x000000ff
        /*0f80*/ 	.word	0x00000050
        /*0f84*/ 	.short	0x0100
        /*0f86*/ 	.byte	0x08
	.zero		1


	//   ....[6]....
        /*0f88*/ 	.word	0x000005d0
        /*0f8c*/ 	.word	0x000000ff
        /*0f90*/ 	.word	0x00000018
        /*0f94*/ 	.short	0x0100
        /*0f96*/ 	.byte	0x08
	.zero		1


	//   ....[7]....
        /*0f98*/ 	.word	0x000005e0
        /*0f9c*/ 	.word	0x000000ff
        /*0fa0*/ 	.word	0x00000058
        /*0fa4*/ 	.short	0x0100
        /*0fa6*/ 	.byte	0x08
	.zero		1


	//   ....[8]....
        /*0fa8*/ 	.word	0x000005f0
        /*0fac*/ 	.word	0x000000ff
        /*0fb0*/ 	.word	0x00000020
        /*0fb4*/ 	.short	0x0100
        /*0fb6*/ 	.byte	0x08
	.zero		1


	//   ....[9]....
        /*0fb8*/ 	.word	0x00000600
        /*0fbc*/ 	.word	0x000000ff
        /*0fc0*/ 	.word	0x00000060
        /*0fc4*/ 	.short	0x0100
        /*0fc6*/ 	.byte	0x08
	.zero		1


	//   ....[10]....
        /*0fc8*/ 	.word	0x00000610
        /*0fcc*/ 	.word	0x000000ff
        /*0fd0*/ 	.word	0x00000028
        /*0fd4*/ 	.short	0x0100
        /*0fd6*/ 	.byte	0x08
	.zero		1


	//   ....[11]....
        /*0fd8*/ 	.word	0x00000620
        /*0fdc*/ 	.word	0x000000ff
        /*0fe0*/ 	.word	0x00000068
        /*0fe4*/ 	.short	0x0100
        /*0fe6*/ 	.byte	0x08
	.zero		1


	//   ....[12]....
        /*0fe8*/ 	.word	0x00000630
        /*0fec*/ 	.word	0x000000ff
        /*0ff0*/ 	.word	0x00000030
        /*0ff4*/ 	.short	0x0100
        /*0ff6*/ 	.byte	0x08
	.zero		1


	//   ....[13]....
        /*0ff8*/ 	.word	0x00000640
        /*0ffc*/ 	.word	0x000000ff
        /*1000*/ 	.word	0x00000070
        /*1004*/ 	.short	0x0100
        /*1006*/ 	.byte	0x08
	.zero		1


	//   ....[14]....
        /*1008*/ 	.word	0x00000650
        /*100c*/ 	.word	0x000000ff
        /*1010*/ 	.word	0x00000038
        /*1014*/ 	.short	0x0100
        /*1016*/ 	.byte	0x08
	.zero		1


	//   ....[15]....
        /*1018*/ 	.word	0x00000660
        /*101c*/ 	.word	0x000000ff
        /*1020*/ 	.word	0x00000078
        /*1024*/ 	.short	0x0100
        /*1026*/ 	.byte	0x08
	.zero		1


	//   ....[16]....
        /*1028*/ 	.word	0x000007b0
        /*102c*/ 	.word	0x000000ff
        /*1030*/ 	.word	0x00000080
        /*1034*/ 	.short	0x0100
        /*1036*/ 	.byte	0x08
	.zero		1


	//   ....[17]....
        /*1038*/ 	.word	0x000007c0
        /*103c*/ 	.word	0x000000ff
        /*1040*/ 	.word	0x000000a0
        /*1044*/ 	.short	0x0100
        /*1046*/ 	.byte	0x08
	.zero		1


	//   ....[18]....
        /*1048*/ 	.word	0x000007d0
        /*104c*/ 	.word	0x000000ff
        /*1050*/ 	.word	0x00000088
        /*1054*/ 	.short	0x0100
        /*1056*/ 	.byte	0x08
	.zero		1


	//   ....[19]....
        /*1058*/ 	.word	0x000007e0
        /*105c*/ 	.word	0x000000ff
        /*1060*/ 	.word	0x000000a8
        /*1064*/ 	.short	0x0100
        /*1066*/ 	.byte	0x08
	.zero		1


	//   ....[20]....
        /*1068*/ 	.word	0x000007f0
        /*106c*/ 	.word	0x000000ff
        /*1070*/ 	.word	0x00000090
        /*1074*/ 	.short	0x0100
        /*1076*/ 	.byte	0x08
	.zero		1


	//   ....[21]....
        /*1078*/ 	.word	0x00000800
        /*107c*/ 	.word	0x000000ff
        /*1080*/ 	.word	0x000000b0
        /*1084*/ 	.short	0x0100
        /*1086*/ 	.byte	0x08
	.zero		1


	//   ....[22]....
        /*1088*/ 	.word	0x00000810
        /*108c*/ 	.word	0x000000ff
        /*1090*/ 	.word	0x00000098
        /*1094*/ 	.short	0x0100
        /*1096*/ 	.byte	0x08
	.zero		1


	//   ....[23]....
        /*1098*/ 	.word	0x00000820
        /*109c*/ 	.word	0x000000ff
        /*10a0*/ 	.word	0x000000b8
        /*10a4*/ 	.short	0x0100
        /*10a6*/ 	.byte	0x08
	.zero		1


	//   ....[24]....
        /*10a8*/ 	.word	0x00000a90
        /*10ac*/ 	.word	0x000000ff
        /*10b0*/ 	.word	0x000000c0
        /*10b4*/ 	.short	0x0100
        /*10b6*/ 	.byte	0x08
	.zero		1


	//   ....[25]....
        /*10b8*/ 	.word	0x00000b30
        /*10bc*/ 	.word	0x000000ff
        /*10c0*/ 	.word	0x000000c8
        /*10c4*/ 	.short	0x0100
        /*10c6*/ 	.byte	0x08
	.zero		1


	//   ....[26]....
        /*10c8*/ 	.word	0x00002090
        /*10cc*/ 	.word	0x000000ff
        /*10d0*/ 	.word	0x00000000
        /*10d4*/ 	.short	0x010a
        /*10d6*/ 	.byte	0x04
	.zero		1


	//   ....[27]....
        /*10d8*/ 	.word	0x000020d0
        /*10dc*/ 	.word	0x000000ff
        /*10e0*/ 	.word	0x00000000
        /*10e4*/ 	.short	0x010a
        /*10e6*/ 	.byte	0x04
	.zero		1


	//   ....[28]....
        /*10e8*/ 	.word	0x00003500
        /*10ec*/ 	.word	0x000000ff
        /*10f0*/ 	.word	0x00000000
        /*10f4*/ 	.short	0x010a
        /*10f6*/ 	.byte	0x08
	.zero		1


	//   ....[29]....
        /*10f8*/ 	.word	0x00003540
        /*10fc*/ 	.word	0x000000ff
        /*1100*/ 	.word	0x00000000
        /*1104*/ 	.short	0x010a
        /*1106*/ 	.byte	0x08
	.zero		1


	//   ....[30]....
        /*1108*/ 	.word	0x00004680
        /*110c*/ 	.word	0x000000ff
        /*1110*/ 	.word	0x00000000
        /*1114*/ 	.short	0x0101
        /*1116*/ 	.byte	0x06
	.zero		1


	//   ....[31]....
        /*1118*/ 	.word	0x00005650
        /*111c*/ 	.word	0x000000ff
        /*1120*/ 	.word	0x00000000
        /*1124*/ 	.short	0x0101
        /*1126*/ 	.byte	0x04
	.zero		1


	//   ....[32]....
        /*1128*/ 	.word	0x00005e30
        /*112c*/ 	.word	0x0000000d
        /*1130*/ 	.word	0x00000080
        /*1134*/ 	.short	0x010a
        /*1136*/ 	.byte	0x3f
	.zero		1


	//   ....[33]....
        /*1138*/ 	.word	0x00006140
        /*113c*/ 	.word	0x00000000
        /*1140*/ 	.word	0x00000000
        /*1144*/ 	.short	0x0101
        /*1146*/ 	.byte	0x3f
	.zero		1


	//   ....[34]....
        /*1148*/ 	.word	0x00008180
        /*114c*/ 	.word	0x0000000e
        /*1150*/ 	.word	0x00000080
        /*1154*/ 	.short	0x010a
        /*1156*/ 	.byte	0x3f
	.zero		1


	//   ....[35]....
        /*1158*/ 	.word	0x000083b0
        /*115c*/ 	.word	0x00000000
        /*1160*/ 	.word	0x00000000
        /*1164*/ 	.short	0x0101
        /*1166*/ 	.byte	0x3f
	.zero		1


	//   ....[36]....
        /*1168*/ 	.word	0x0000a300
        /*116c*/ 	.word	0x0000000d
        /*1170*/ 	.word	0x00000080
        /*1174*/ 	.short	0x010a
        /*1176*/ 	.byte	0x3f
	.zero		1


	//   ....[37]....
        /*1178*/ 	.word	0x0000a530
        /*117c*/ 	.word	0x00000000
        /*1180*/ 	.word	0x00000000
        /*1184*/ 	.short	0x0101
        /*1186*/ 	.byte	0x3f
	.zero		1


	//   ....[38]....
        /*1188*/ 	.word	0x0000c460
        /*118c*/ 	.word	0x00000000
        /*1190*/ 	.word	0x00000080
        /*1194*/ 	.short	0x010a
        /*1196*/ 	.byte	0x3f
	.zero		1


	//   ....[39]....
        /*1198*/ 	.word	0x0000c6d0
        /*119c*/ 	.word	0x00000000
        /*11a0*/ 	.word	0x00000000
        /*11a4*/ 	.short	0x0101
        /*11a6*/ 	.byte	0x3f
	.zero		1


	//   ....[40]....
        /*11a8*/ 	.word	0x0000e6f0
        /*11ac*/ 	.word	0x00000000
        /*11b0*/ 	.word	0x00000080
        /*11b4*/ 	.short	0x010a
        /*11b6*/ 	.byte	0x3f
	.zero		1


	//   ....[41]....
        /*11b8*/ 	.word	0x0000e960
        /*11bc*/ 	.word	0x00000000
        /*11c0*/ 	.word	0x00000000
        /*11c4*/ 	.short	0x0101
        /*11c6*/ 	.byte	0x3f
	.zero		1


	//   ....[42]....
        /*11c8*/ 	.word	0x000108b0
        /*11cc*/ 	.word	0x00000000
        /*11d0*/ 	.word	0x00000080
        /*11d4*/ 	.short	0x010a
        /*11d6*/ 	.byte	0x3f
	.zero		1


	//   ....[43]....
        /*11d8*/ 	.word	0x00010b20
        /*11dc*/ 	.word	0x00000000
        /*11e0*/ 	.word	0x00000000
        /*11e4*/ 	.short	0x0101
        /*11e6*/ 	.byte	0x3f
	.zero		1


	//   ....[44]....
        /*11e8*/ 	.word	0x00012b70
        /*11ec*/ 	.word	0x00000000
        /*11f0*/ 	.word	0x00000080
        /*11f4*/ 	.short	0x010a
        /*11f6*/ 	.byte	0x3f
	.zero		1


	//   ....[45]....
        /*11f8*/ 	.word	0x00012de0
        /*11fc*/ 	.word	0x00000000
        /*1200*/ 	.word	0x00000000
        /*1204*/ 	.short	0x0101
        /*1206*/ 	.byte	0x3f
	.zero		1


	//   ....[46]....
        /*1208*/ 	.word	0x00014d30
        /*120c*/ 	.word	0x00000003
        /*1210*/ 	.word	0x00000080
        /*1214*/ 	.short	0x010a
        /*1216*/ 	.byte	0x3f
	.zero		1


	//   ....[47]....
        /*1218*/ 	.word	0x00014f80
        /*121c*/ 	.word	0x00000000
        /*1220*/ 	.word	0x00000000
        /*1224*/ 	.short	0x0101
        /*1226*/ 	.byte	0x3f
	.zero		1


	//   ....[48]....
        /*1228*/ 	.word	0x00017d70
        /*122c*/ 	.word	0x000000ff
        /*1230*/ 	.word	0x000000c8
        /*1234*/ 	.short	0x010a
        /*1236*/ 	.byte	0x04
	.zero		1


	//   ....[49]....
        /*1238*/ 	.word	0x00018170
        /*123c*/ 	.word	0x000000ff
        /*1240*/ 	.word	0x000000a0
        /*1244*/ 	.short	0x010a
        /*1246*/ 	.byte	0x0d
	.zero		1


	//   ....[50]....
        /*1248*/ 	.word	0x00018260
        /*124c*/ 	.word	0x000000ff
        /*1250*/ 	.word	0x00000080
        /*1254*/ 	.short	0x010b
        /*1256*/ 	.byte	0x0d
	.zero		1


	//   ....[51]....
        /*1258*/ 	.word	0x000182c0
        /*125c*/ 	.word	0x000000ff
        /*1260*/ 	.word	0x00000000
        /*1264*/ 	.short	0x0101
        /*1266*/ 	.byte	0x10
	.zero		1


	//   ....[52]....
        /*1268*/ 	.word	0x000182f0
        /*126c*/ 	.word	0x000000ff
        /*1270*/ 	.word	0x000000a8
        /*1274*/ 	.short	0x010a
        /*1276*/ 	.byte	0x0d
	.zero		1


	//   ....[53]....
        /*1278*/ 	.word	0x00018400
        /*127c*/ 	.word	0x000000ff
        /*1280*/ 	.word	0x00000088
        /*1284*/ 	.short	0x010b
        /*1286*/ 	.byte	0x0d
	.zero		1


	//   ....[54]....
        /*1288*/ 	.word	0x00018470
        /*128c*/ 	.word	0x000000ff
        /*1290*/ 	.word	0x00000000
        /*1294*/ 	.short	0x0101
        /*1296*/ 	.byte	0x14
	.zero		1


	//   ....[55]....
        /*1298*/ 	.word	0x000184a0
        /*129c*/ 	.word	0x000000ff
        /*12a0*/ 	.word	0x000000b0
        /*12a4*/ 	.short	0x010a
        /*12a6*/ 	.byte	0x0d
	.zero		1


	//   ....[56]....
        /*12a8*/ 	.word	0x000185a0
        /*12ac*/ 	.word	0x000000ff
        /*12b0*/ 	.word	0x00000090
        /*12b4*/ 	.short	0x010b
        /*12b6*/ 	.byte	0x0d
	.zero		1


	//   ....[57]....
        /*12b8*/ 	.word	0x00018600
        /*12bc*/ 	.word	0x000000ff
        /*12c0*/ 	.word	0x00000000
        /*12c4*/ 	.short	0x0101
        /*12c6*/ 	.byte	0x15
	.zero		1


	//   ....[58]....
        /*12c8*/ 	.word	0x00018630
        /*12cc*/ 	.word	0x000000ff
        /*12d0*/ 	.word	0x000000b8
        /*12d4*/ 	.short	0x010a
        /*12d6*/ 	.byte	0x0d
	.zero		1


	//   ....[59]....
        /*12d8*/ 	.word	0x00018730
        /*12dc*/ 	.word	0x000000ff
        /*12e0*/ 	.word	0x00000098
        /*12e4*/ 	.short	0x010b
        /*12e6*/ 	.byte	0x0d
	.zero		1


	//   ....[60]....
        /*12e8*/ 	.word	0x000187a0
        /*12ec*/ 	.word	0x000000ff
        /*12f0*/ 	.word	0x00000000
        /*12f4*/ 	.short	0x0101
        /*12f6*/ 	.byte	0x1d
	.zero		1


	//   ....[61]....
        /*12f8*/ 	.word	0x000187e0
        /*12fc*/ 	.word	0x000000ff
        /*1300*/ 	.word	0x000000a0
        /*1304*/ 	.short	0x010a
        /*1306*/ 	.byte	0x0d
	.zero		1


	//   ....[62]....
        /*1308*/ 	.word	0x000188d0
        /*130c*/ 	.word	0x000000ff
        /*1310*/ 	.word	0x00000080
        /*1314*/ 	.short	0x010b
        /*1316*/ 	.byte	0x0d
	.zero		1


	//   ....[63]....
        /*1318*/ 	.word	0x00018910
        /*131c*/ 	.word	0x000000ff
        /*1320*/ 	.word	0x00000000
        /*1324*/ 	.short	0x0101
        /*1326*/ 	.byte	0x10
	.zero		1


	//   ....[64]....
        /*1328*/ 	.word	0x00018940
        /*132c*/ 	.word	0x000000ff
        /*1330*/ 	.word	0x000000a8
        /*1334*/ 	.short	0x010a
        /*1336*/ 	.byte	0x0d
	.zero		1


	//   ....[65]....
        /*1338*/ 	.word	0x00018a40
        /*133c*/ 	.word	0x000000ff
        /*1340*/ 	.word	0x00000088
        /*1344*/ 	.short	0x010b
        /*1346*/ 	.byte	0x0d
	.zero		1


	//   ....[66]....
        /*1348*/ 	.word	0x00018a80
        /*134c*/ 	.word	0x000000ff
        /*1350*/ 	.word	0x00000000
        /*1354*/ 	.short	0x0101
        /*1356*/ 	.byte	0x14
	.zero		1


	//   ....[67]....
        /*1358*/ 	.word	0x00018ac0
        /*135c*/ 	.word	0x000000ff
        /*1360*/ 	.word	0x000000b0
        /*1364*/ 	.short	0x010a
        /*1366*/ 	.byte	0x0d
	.zero		1


	//   ....[68]....
        /*1368*/ 	.word	0x00018ba0
        /*136c*/ 	.word	0x000000ff
        /*1370*/ 	.word	0x00000090
        /*1374*/ 	.short	0x010b
        /*1376*/ 	.byte	0x0d
	.zero		1


	//   ....[69]....
        /*1378*/ 	.word	0x00018be0
        /*137c*/ 	.word	0x000000ff
        /*1380*/ 	.word	0x00000000
        /*1384*/ 	.short	0x0101
        /*1386*/ 	.byte	0x15
	.zero		1


	//   ....[70]....
        /*1388*/ 	.word	0x00018c10
        /*138c*/ 	.word	0x000000ff
        /*1390*/ 	.word	0x000000b8
        /*1394*/ 	.short	0x010a
        /*1396*/ 	.byte	0x0d
	.zero		1


	//   ....[71]....
        /*1398*/ 	.word	0x00018d10
        /*139c*/ 	.word	0x000000ff
        /*13a0*/ 	.word	0x00000098
        /*13a4*/ 	.short	0x010b
        /*13a6*/ 	.byte	0x0d
	.zero		1


	//   ....[72]....
        /*13a8*/ 	.word	0x00018d60
        /*13ac*/ 	.word	0x000000ff
        /*13b0*/ 	.word	0x00000000
        /*13b4*/ 	.short	0x0101
        /*13b6*/ 	.byte	0x1d
	.zero		1


	//   ....[73]....
        /*13b8*/ 	.word	0x00019480
        /*13bc*/ 	.word	0x00000000
        /*13c0*/ 	.word	0x000000a0
        /*13c4*/ 	.short	0x010a
        /*13c6*/ 	.byte	0x3f
	.zero		1


	//   ....[74]....
        /*13c8*/ 	.word	0x000194c0
        /*13cc*/ 	.word	0x00000000
        /*13d0*/ 	.word	0x000000a8
        /*13d4*/ 	.short	0x010a
        /*13d6*/ 	.byte	0x3f
	.zero		1


	//   ....[75]....
        /*13d8*/ 	.word	0x00019500
        /*13dc*/ 	.word	0x00000000
        /*13e0*/ 	.word	0x000000b0
        /*13e4*/ 	.short	0x010a
        /*13e6*/ 	.byte	0x3f
	.zero		1


	//   ....[76]....
        /*13e8*/ 	.word	0x00019560
        /*13ec*/ 	.word	0x00000000
        /*13f0*/ 	.word	0x000000b8
        /*13f4*/ 	.short	0x010a
        /*13f6*/ 	.byte	0x3f
	.zero		1


	//   ....[77]....
        /*13f8*/ 	.word	0x000198c0
        /*13fc*/ 	.word	0x0000000f
        /*1400*/ 	.word	0x00000040
        /*1404*/ 	.short	0x010a
        /*1406*/ 	.byte	0x3f
	.zero		1


	//   ....[78]....
        /*1408*/ 	.word	0x00019c70
        /*140c*/ 	.word	0x00000003
        /*1410*/ 	.word	0x000000c8
        /*1414*/ 	.short	0x0101
        /*1416*/ 	.byte	0x3f
	.zero		1


	//   ....[79]....
        /*1418*/ 	.word	0x0001a410
        /*141c*/ 	.word	0x00000007
        /*1420*/ 	.word	0x00000000
        /*1424*/ 	.short	0x010a
        /*1426*/ 	.byte	0x3f
	.zero		1


	//   ....[80]....
        /*1428*/ 	.word	0x0001a490
        /*142c*/ 	.word	0x00000009
        /*1430*/ 	.word	0x00000000
        /*1434*/ 	.short	0x010a
        /*1436*/ 	.byte	0x3f
	.zero		1


	//   ....[81]....
        /*1438*/ 	.word	0x0001a520
        /*143c*/ 	.word	0x00000006
        /*1440*/ 	.word	0x00000000
        /*1444*/ 	.short	0x010a
        /*1446*/ 	.byte	0x3f
	.zero		1


	//   ....[82]....
        /*1448*/ 	.word	0x0001a5b0
        /*144c*/ 	.word	0x00000009
        /*1450*/ 	.word	0x00000000
        /*1454*/ 	.short	0x010a
        /*1456*/ 	.byte	0x3f
	.zero		1


	//   ....[83]....
        /*1458*/ 	.word	0x0001a640
        /*145c*/ 	.word	0x00000006
        /*1460*/ 	.word	0x00000000
        /*1464*/ 	.short	0x010a
        /*1466*/ 	.byte	0x3f
	.zero		1


	//   ....[84]....
        /*1468*/ 	.word	0x0001a6d0
        /*146c*/ 	.word	0x00000009
        /*1470*/ 	.word	0x00000000
        /*1474*/ 	.short	0x010a
        /*1476*/ 	.byte	0x3f
	.zero		1


	//   ....[85]....
        /*1478*/ 	.word	0x0001a760
        /*147c*/ 	.word	0x00000006
        /*1480*/ 	.word	0x00000000
        /*1484*/ 	.short	0x010a
        /*1486*/ 	.byte	0x3f
	.zero		1


	//   ....[86]....
        /*1488*/ 	.word	0x0001a7f0
        /*148c*/ 	.word	0x00000003
        /*1490*/ 	.word	0x00000000
        /*1494*/ 	.short	0x010a
        /*1496*/ 	.byte	0x3f
	.zero		1


	//   ....[87]....
        /*1498*/ 	.word	0x0001a860
        /*149c*/ 	.word	0x00000003
        /*14a0*/ 	.word	0x00000000
        /*14a4*/ 	.short	0x010a
        /*14a6*/ 	.byte	0x3f
	.zero		1


	//   ....[88]....
        /*14a8*/ 	.word	0x0001a8c0
        /*14ac*/ 	.word	0x00000007
        /*14b0*/ 	.word	0x00000000
        /*14b4*/ 	.short	0x010a
        /*14b6*/ 	.byte	0x3f
	.zero		1


	//   ....[89]....
        /*14b8*/ 	.word	0x0001a910
        /*14bc*/ 	.word	0x0000000d
        /*14c0*/ 	.word	0x00000080
        /*14c4*/ 	.short	0x010a
        /*14c6*/ 	.byte	0x3f
	.zero		1


	//   ....[90]....
        /*14c8*/ 	.word	0x0001a960
        /*14cc*/ 	.word	0x0000000e
        /*14d0*/ 	.word	0x00000080
        /*14d4*/ 	.short	0x010a
        /*14d6*/ 	.byte	0x3f
	.zero		1


	//   ....[91]....
        /*14d8*/ 	.word	0x0001a9b0
        /*14dc*/ 	.word	0x0000000d
        /*14e0*/ 	.word	0x00000080
        /*14e4*/ 	.short	0x010a
        /*14e6*/ 	.byte	0x3f
	.zero		1


	//   ....[92]....
        /*14e8*/ 	.word	0x0001aa00
        /*14ec*/ 	.word	0x00000000
        /*14f0*/ 	.word	0x00000080
        /*14f4*/ 	.short	0x010a
        /*14f6*/ 	.byte	0x3f
	.zero		1


	//   ....[93]....
        /*14f8*/ 	.word	0x0001aa50
        /*14fc*/ 	.word	0x00000000
        /*1500*/ 	.word	0x00000080
        /*1504*/ 	.short	0x010a
        /*1506*/ 	.byte	0x3f
	.zero		1


	//   ....[94]....
        /*1508*/ 	.word	0x0001aaa0
        /*150c*/ 	.word	0x00000000
        /*1510*/ 	.word	0x00000080
        /*1514*/ 	.short	0x010a
        /*1516*/ 	.byte	0x3f
	.zero		1


	//   ....[95]....
        /*1518*/ 	.word	0x0001aaf0
        /*151c*/ 	.word	0x00000000
        /*1520*/ 	.word	0x00000080
        /*1524*/ 	.short	0x010a
        /*1526*/ 	.byte	0x3f
	.zero		1


	//   ....[96]....
        /*1528*/ 	.word	0x0001ab40
        /*152c*/ 	.word	0x00000003
        /*1530*/ 	.word	0x00000080
        /*1534*/ 	.short	0x010a
        /*1536*/ 	.byte	0x3f
	.zero		1


	//   ....[97]....
        /*1538*/ 	.word	0x0001aba0
        /*153c*/ 	.word	0x00000007
        /*1540*/ 	.word	0x000000c8
        /*1544*/ 	.short	0x010a
        /*1546*/ 	.byte	0x3f
	.zero		1


	//   ....[98]....
        /*1548*/ 	.word	0x0001ac00
        /*154c*/ 	.word	0x00000003
        /*1550*/ 	.word	0x000000a0
        /*1554*/ 	.short	0x010a
        /*1556*/ 	.byte	0x3f
	.zero		1


	//   ....[99]....
        /*1558*/ 	.word	0x0001ac60
        /*155c*/ 	.word	0x00000003
        /*1560*/ 	.word	0x000000a8
        /*1564*/ 	.short	0x010a
        /*1566*/ 	.byte	0x3f
	.zero		1


	//   ....[100]....
        /*1568*/ 	.word	0x0001acc0
        /*156c*/ 	.word	0x00000003
        /*1570*/ 	.word	0x000000b0
        /*1574*/ 	.short	0x010a
        /*1576*/ 	.byte	0x3f
	.zero		1


	//   ....[101]....
        /*1578*/ 	.word	0x0001ad20
        /*157c*/ 	.word	0x00000003
        /*1580*/ 	.word	0x000000b8
        /*1584*/ 	.short	0x010a
        /*1586*/ 	.byte	0x3f
	.zero		1


	//   ....[102]....
        /*1588*/ 	.word	0x0001ad80
        /*158c*/ 	.word	0x00000003
        /*1590*/ 	.word	0x000000a0
        /*1594*/ 	.short	0x010a
        /*1596*/ 	.byte	0x3f
	.zero		1


	//   ....[103]....
        /*1598*/ 	.word	0x0001ade0
        /*159c*/ 	.word	0x00000003
        /*15a0*/ 	.word	0x000000a8
        /*15a4*/ 	.short	0x010a
        /*15a6*/ 	.byte	0x3f
	.zero		1


	//   ....[104]....
        /*15a8*/ 	.word	0x0001ae40
        /*15ac*/ 	.word	0x00000003
        /*15b0*/ 	.word	0x000000b0
        /*15b4*/ 	.short	0x010a
        /*15b6*/ 	.byte	0x3f
	.zero		1


	//   ....[105]....
        /*15b8*/ 	.word	0x0001aea0
        /*15bc*/ 	.word	0x00000003
        /*15c0*/ 	.word	0x000000b8
        /*15c4*/ 	.short	0x010a
        /*15c6*/ 	.byte	0x3f
	.zero		1


	//   ....[106]....
        /*15c8*/ 	.word	0x0001aef0
        /*15cc*/ 	.word	0x00000000
        /*15d0*/ 	.word	0x000000a0
        /*15d4*/ 	.short	0x010a
        /*15d6*/ 	.byte	0x3f
	.zero		1


	//   ....[107]....
        /*15d8*/ 	.word	0x0001af40
        /*15dc*/ 	.word	0x00000000
        /*15e0*/ 	.word	0x000000a8
        /*15e4*/ 	.short	0x010a
        /*15e6*/ 	.byte	0x3f
	.zero		1


	//   ....[108]....
        /*15e8*/ 	.word	0x0001af90
        /*15ec*/ 	.word	0x00000000
        /*15f0*/ 	.word	0x000000b0
        /*15f4*/ 	.short	0x010a
        /*15f6*/ 	.byte	0x3f
	.zero		1


	//   ....[109]....
        /*15f8*/ 	.word	0x0001b060
        /*15fc*/ 	.word	0x0000000f
        /*1600*/ 	.word	0x00000040
        /*1604*/ 	.short	0x010a
        /*1606*/ 	.byte	0x3f
	.zero		1


	//   ....[110]....
        /*1608*/ 	.word	0x0001b130
        /*160c*/ 	.word	0x00000007
        /*1610*/ 	.word	0x00000000
        /*1614*/ 	.short	0x010a
        /*1616*/ 	.byte	0x3f
	.zero		1


	//   ....[111]....
        /*1618*/ 	.word	0x0001b180
        /*161c*/ 	.word	0x00000009
        /*1620*/ 	.word	0x00000000
        /*1624*/ 	.short	0x010a
        /*1626*/ 	.byte	0x3f
	.zero		1


	//   ....[112]....
        /*1628*/ 	.word	0x0001b1d0
        /*162c*/ 	.word	0x00000006
        /*1630*/ 	.word	0x00000000
        /*1634*/ 	.short	0x010a
        /*1636*/ 	.byte	0x3f
	.zero		1


	//   ....[113]....
        /*1638*/ 	.word	0x0001b220
        /*163c*/ 	.word	0x00000009
        /*1640*/ 	.word	0x00000000
        /*1644*/ 	.short	0x010a
        /*1646*/ 	.byte	0x3f
	.zero		1


	//   ....[114]....
        /*1648*/ 	.word	0x0001b270
        /*164c*/ 	.word	0x00000006
        /*1650*/ 	.word	0x00000000
        /*1654*/ 	.short	0x010a
        /*1656*/ 	.byte	0x3f
	.zero		1


	//   ....[115]....
        /*1658*/ 	.word	0x0001b2c0
        /*165c*/ 	.word	0x00000009
        /*1660*/ 	.word	0x00000000
        /*1664*/ 	.short	0x010a
        /*1666*/ 	.byte	0x3f
	.zero		1


	//   ....[116]....
        /*1668*/ 	.word	0x0001b310
        /*166c*/ 	.word	0x00000006
        /*1670*/ 	.word	0x00000000
        /*1674*/ 	.short	0x010a
        /*1676*/ 	.byte	0x3f
	.zero		1


	//----- nvinfo : EIATTR_NUM_MBARRIERS
	.align		4
.L_40:
        /*1678*/ 	.byte	0x03, 0x38
        /*167a*/ 	.short	0x001a


	//----- nvinfo : EIATTR_EXIT_INSTR_OFFSETS
	.align		4
        /*167c*/ 	.byte	0x04, 0x1c
        /*167e*/ 	.short	(.L_42 - .L_41)


	//   ....[0]....
.L_41:
        /*1680*/ 	.word	0x00000bd0


	//   ....[1]....
        /*1684*/ 	.word	0x00001440


	//   ....[2]....
        /*1688*/ 	.word	0x00017650


	//   ....[3]....
        /*168c*/ 	.word	0x00017cd0


	//   ....[4]....
        /*1690*/ 	.word	0x00017d00


	//   ....[5]....
        /*1694*/ 	.word	0x000195b0


	//   ....[6]....
        /*1698*/ 	.word	0x0001a840


	//----- nvinfo : EIATTR_MAX_THREADS
	.align		4
.L_42:
        /*169c*/ 	.byte	0x04, 0x05
        /*169e*/ 	.short	(.L_44 - .L_43)
.L_43:
        /*16a0*/ 	.word	0x00000180
        /*16a4*/ 	.word	0x00000001
        /*16a8*/ 	.word	0x00000001


	//----- nvinfo : EIATTR_CRS_STACK_SIZE
	.align		4
.L_44:
        /*16ac*/ 	.byte	0x04, 0x1e
        /*16ae*/ 	.short	(.L_46 - .L_45)
.L_45:
        /*16b0*/ 	.word	0x00000000


	//----- nvinfo : EIATTR_CBANK_PARAM_SIZE
	.align		4
.L_46:
        /*16b4*/ 	.byte	0x03, 0x19
        /*16b6*/ 	.short	0x0770


	//----- nvinfo : EIATTR_PARAM_CBANK
	.align		4
        /*16b8*/ 	.byte	0x04, 0x0a
        /*16ba*/ 	.short	(.L_48 - .L_47)
	.align		4
.L_47:
        /*16bc*/ 	.word	index@(.nv.constant0._ZN7cutlass13device_kernelINS_4gemm6kernel13GemmUniversalIN4cute5tupleIJiiiiEEENS1_10collective13CollectiveMmaINS1_37MainloopSm90TmaGmmaWarpSpecializedFP8ILi8ENS5_IJNS4_1CILi1EEESB_SB_EEENS1_35KernelTmaWarpSpecializedCooperativeEEENS5_IJNSA_ILi256EEENSA_ILi128EEENSA_ILi64EEEEEENS_12float_e4m3_tENS5_IJlSB_lEEESJ_SK_NS4_8TiledMMAINS4_8MMA_AtomIJNS4_4SM904GMMA31MMA_64x128x32_F32E4M3E4M3_SS_TNILNSO_7ScaleInE1ELSQ_1EEEEEENS4_6LayoutINS5_IJNSA_ILi2EEESB_SB_EEENS5_IJSB_NSA_ILi0EEESW_EEEEENS5_IJNS4_10UnderscoreESZ_SZ_EEEEENS4_13SM90_TMA_LOADENS4_14ComposedLayoutINS4_7SwizzleILi2ELi4ELi3EEENS4_18smem_ptr_flag_bitsILi8EEENST_INS5_IJNSA_ILi8EEESH_EEENS5_IJSH_SB_EEEEEEEvNS4_8identityES12_S1C_vS1D_EENS_8epilogue10collective18CollectiveEpilogueINS1F_22Sm90TmaWarpSpecializedILi4ELi2ELi16ELb0ELb0EEEJSI_NS5_IJSG_NSA_ILi32EEEEEESJ_SK_SJ_SK_NS1F_6fusion15FusionCallbacksIS1J_NS1M_13LinCombEltActINS1F_6thread4SiLuESJ_fSJ_fLNS_15FloatRoundStyleE2EEESI_S1L_JEEES12_NS13_INS14_ILi1ELi4ELi3EEES17_NST_INS5_IJS18_S1K_EEENS5_IJS1K_SB_EEEEEEENS4_39AutoVectorizingCopyWithAssumedAlignmentILi128EEENS4_14SM90_TMA_STOREES1Y_S20_NS4_9Copy_AtomIJNS4_17SM90_U32x4_STSM_NENS_6half_tEEEEvEEEvvEEEEvNT_6ParamsE)
        /*16c0*/ 	.short	0x0210
        /*16c2*/ 	.short	0x0770


	//----- nvinfo : EIATTR_SW_WAR
	.align		4
.L_48:
        /*16c4*/ 	.byte	0x04, 0x36
        /*16c6*/ 	.short	(.L_50 - .L_49)
.L_49:
        /*16c8*/ 	.word	0x00000008
.L_50:


//--------------------- .nv.callgraph             --------------------------
	.section	.nv.callgraph,"",@"SHT_CUDA_CALLGRAPH"
	.align	4
	.sectionentsize	8
	.align		4
        /*0000*/ 	.word	0x00000000
	.align		4
        /*0004*/ 	.word	0xffffffff
	.align		4
        /*0008*/ 	.word	index@(_ZN7cutlass13device_kernelINS_4gemm6kernel13GemmUniversalIN4cute5tupleIJiiiiEEENS1_10collective13CollectiveMmaINS1_37MainloopSm90TmaGmmaWarpSpecializedFP8ILi8ENS5_IJNS4_1CILi1EEESB_SB_EEENS1_35KernelTmaWarpSpecializedCooperativeEEENS5_IJNSA_ILi256EEENSA_ILi128EEENSA_ILi64EEEEEENS_12float_e4m3_tENS5_IJlSB_lEEESJ_SK_NS4_8TiledMMAINS4_8MMA_AtomIJNS4_4SM904GMMA31MMA_64x128x32_F32E4M3E4M3_SS_TNILNSO_7ScaleInE1ELSQ_1EEEEEENS4_6LayoutINS5_IJNSA_ILi2EEESB_SB_EEENS5_IJSB_NSA_ILi0EEESW_EEEEENS5_IJNS4_10UnderscoreESZ_SZ_EEEEENS4_13SM90_TMA_LOADENS4_14ComposedLayoutINS4_7SwizzleILi2ELi4ELi3EEENS4_18smem_ptr_flag_bitsILi8EEENST_INS5_IJNSA_ILi8EEESH_EEENS5_IJSH_SB_EEEEEEEvNS4_8identityES12_S1C_vS1D_EENS_8epilogue10collective18CollectiveEpilogueINS1F_22Sm90TmaWarpSpecializedILi4ELi2ELi16ELb0ELb0EEEJSI_NS5_IJSG_NSA_ILi32EEEEEESJ_SK_SJ_SK_NS1F_6fusion15FusionCallbacksIS1J_NS1M_13LinCombEltActINS1F_6thread4SiLuESJ_fSJ_fLNS_15FloatRoundStyleE2EEESI_S1L_JEEES12_NS13_INS14_ILi1ELi4ELi3EEES17_NST_INS5_IJS18_S1K_EEENS5_IJS1K_SB_EEEEEEENS4_39AutoVectorizingCopyWithAssumedAlignmentILi128EEENS4_14SM90_TMA_STOREES1Y_S20_NS4_9Copy_AtomIJNS4_17SM90_U32x4_STSM_NENS_6half_tEEEEvEEEvvEEEEvNT_6ParamsE)
	.align		4
        /*000c*/ 	.word	index@(__assertfail)
	.align		4
        /*0010*/ 	.word	0x00000000
	.align		4
        /*0014*/ 	.word	0xfffffffe
	.align		4
        /*0018*/ 	.word	0x00000000
	.align		4
        /*001c*/ 	.word	0xfffffffd
	.align		4
        /*0020*/ 	.word	0x00000000
	.align		4
        /*0024*/ 	.word	0xfffffffc


//--------------------- .nv.constant4             --------------------------
	.section	.nv.constant4,"a",@progbits
	.align	8
	.align		8
.nv.constant4:
        /*0000*/ 	.dword	__assertfail
	.align		8
        /*0008*/ 	.dword	__unnamed_1
	.align		8
        /*0010*/ 	.dword	__unnamed_2
	.align		8
        /*0018*/ 	.dword	_ZN39_INTERNAL_96d97421_4_k_cu_e3e5639c_27944cuda3std3__45__cpo5beginE
	.align		8
        /*0020*/ 	.dword	_ZN39_INTERNAL_96d97421_4_k_cu_e3e5639c_27944cuda3std3__45__cpo3endE
	.align		8
        /*0028*/ 	.dword	_ZN39_INTERNAL_96d97421_4_k_cu_e3e5639c_27944cuda3std3__45__cpo6cbeginE
	.align		8
        /*0030*/ 	.dword	_ZN39_INTERNAL_96d97421_4_k_cu_e3e5639c_27944cuda3std3__45__cpo4cendE
	.align		8
        /*0038*/ 	.dword	_ZN39_INTERNAL_96d97421_4_k_cu_e3e5639c_27944cuda3std3__441_GLOBAL__N__96d97421_4_k_cu_e3e5639c_27946ignoreE
	.align		8
        /*0040*/ 	.dword	_ZN39_INTERNAL_96d97421_4_k_cu_e3e5639c_27944cuda3std3__419piecewise_constructE
	.align		8
        /*0048*/ 	.dword	_ZN39_INTERNAL_96d97421_4_k_cu_e3e5639c_27944cuda3std3__48in_placeE
	.align		8
        /*0050*/ 	.dword	_ZN39_INTERNAL_96d97421_4_k_cu_e3e5639c_27944cuda3std6ranges3__45__cpo4swapE
	.align		8
        /*0058*/ 	.dword	_ZN39_INTERNAL_96d97421_4_k_cu_e3e5639c_27944cuda3std6ranges3__45__cpo9iter_moveE
	.align		8
        /*0060*/ 	.dword	_ZN39_INTERNAL_96d97421_4_k_cu_e3e5639c_27944cute7productE
	.align		8
        /*0068*/ 	.dword	_ZN39_INTERNAL_96d97421_4_k_cu_e3e5639c_27944cute1_E
	.align		8
        /*0070*/ 	.dword	$str$24
	.align		8
        /*0078*/ 	.dword	$str$25


//--------------------- .text._ZN7cutlass13device_kernelINS_4gemm6kernel13GemmUniversalIN4cute5tupleIJiiiiEEENS1_10collective13CollectiveMmaINS1_37MainloopSm90TmaGmmaWarpSpecializedFP8ILi8ENS5_IJNS4_1CILi1EEESB_SB_EEENS1_35KernelTmaWarpSpecializedCooperativeEEENS5_IJNSA_ILi256EEENSA_ILi128EEENSA_ILi64EEEEEENS_12float_e4m3_tENS5_IJlSB_lEEESJ_SK_NS4_8TiledMMAINS4_8MMA_AtomIJNS4_4SM904GMMA31MMA_64x128x32_F32E4M3E4M3_SS_TNILNSO_7ScaleInE1ELSQ_1EEEEEENS4_6LayoutINS5_IJNSA_ILi2EEESB_SB_EEENS5_IJSB_NSA_ILi0EEESW_EEEEENS5_IJNS4_10UnderscoreESZ_SZ_EEEEENS4_13SM90_TMA_LOADENS4_14ComposedLayoutINS4_7SwizzleILi2ELi4ELi3EEENS4_18smem_ptr_flag_bitsILi8EEENST_INS5_IJNSA_ILi8EEESH_EEENS5_IJSH_SB_EEEEEEEvNS4_8identityES12_S1C_vS1D_EENS_8epilogue10collective18CollectiveEpilogueINS1F_22Sm90TmaWarpSpecializedILi4ELi2ELi16ELb0ELb0EEEJSI_NS5_IJSG_NSA_ILi32EEEEEESJ_SK_SJ_SK_NS1F_6fusion15FusionCallbacksIS1J_NS1M_13LinCombEltActINS1F_6thread4SiLuESJ_fSJ_fLNS_15FloatRoundStyleE2EEESI_S1L_JEEES12_NS13_INS14_ILi1ELi4ELi3EEES17_NST_INS5_IJS18_S1K_EEENS5_IJS1K_SB_EEEEEEENS4_39AutoVectorizingCopyWithAssumedAlignmentILi128EEENS4_14SM90_TMA_STOREES1Y_S20_NS4_9Copy_AtomIJNS4_17SM90_U32x4_STSM_NENS_6half_tEEEEvEEEvvEEEEvNT_6ParamsE --------------------------
	.section	.text._ZN7cutlass13device_kernelINS_4gemm6kernel13GemmUniversalIN4cute5tupleIJiiiiEEENS1_10collective13CollectiveMmaINS1_37MainloopSm90TmaGmmaWarpSpecializedFP8ILi8ENS5_IJNS4_1CILi1EEESB_SB_EEENS1_35KernelTmaWarpSpecializedCooperativeEEENS5_IJNSA_ILi256EEENSA_ILi128EEENSA_ILi64EEEEEENS_12float_e4m3_tENS5_IJlSB_lEEESJ_SK_NS4_8TiledMMAINS4_8MMA_AtomIJNS4_4SM904GMMA31MMA_64x128x32_F32E4M3E4M3_SS_TNILNSO_7ScaleInE1ELSQ_1EEEEEENS4_6LayoutINS5_IJNSA_ILi2EEESB_SB_EEENS5_IJSB_NSA_ILi0EEESW_EEEEENS5_IJNS4_10UnderscoreESZ_SZ_EEEEENS4_13SM90_TMA_LOADENS4_14ComposedLayoutINS4_7SwizzleILi2ELi4ELi3EEENS4_18smem_ptr_flag_bitsILi8EEENST_INS5_IJNSA_ILi8EEESH_EEENS5_IJSH_SB_EEEEEEEvNS4_8identityES12_S1C_vS1D_EENS_8epilogue10collective18CollectiveEpilogueINS1F_22Sm90TmaWarpSpecializedILi4ELi2ELi16ELb0ELb0EEEJSI_NS5_IJSG_NSA_ILi32EEEEEESJ_SK_SJ_SK_NS1F_6fusion15FusionCallbacksIS1J_NS1M_13LinCombEltActINS1F_6thread4SiLuESJ_fSJ_fLNS_15FloatRoundStyleE2EEESI_S1L_JEEES12_NS13_INS14_ILi1ELi4ELi3EEES17_NST_INS5_IJS18_S1K_EEENS5_IJS1K_SB_EEEEEEENS4_39AutoVectorizingCopyWithAssumedAlignmentILi128EEENS4_14SM90_TMA_STOREES1Y_S20_NS4_9Copy_AtomIJNS4_17SM90_U32x4_STSM_NENS_6half_tEEEEvEEEvvEEEEvNT_6ParamsE,"ax",@progbits
	.align	128
.text._ZN7cutlass13device_kernelINS_4gemm6kernel13GemmUniversalIN4cute5tupleIJiiiiEEENS1_10collective13CollectiveMmaINS1_37MainloopSm90TmaGmmaWarpSpecializedFP8ILi8ENS5_IJNS4_1CILi1EEESB_SB_EEENS1_35KernelTmaWarpSpecializedCooperativeEEENS5_IJNSA_ILi256EEENSA_ILi128EEENSA_ILi64EEEEEENS_12float_e4m3_tENS5_IJlSB_lEEESJ_SK_NS4_8TiledMMAINS4_8MMA_AtomIJNS4_4SM904GMMA31MMA_64x128x32_F32E4M3E4M3_SS_TNILNSO_7ScaleInE1ELSQ_1EEEEEENS4_6LayoutINS5_IJNSA_ILi2EEESB_SB_EEENS5_IJSB_NSA_ILi0EEESW_EEEEENS5_IJNS4_10UnderscoreESZ_SZ_EEEEENS4_13SM90_TMA_LOADENS4_14ComposedLayoutINS4_7SwizzleILi2ELi4ELi3EEENS4_18smem_ptr_flag_bitsILi8EEENST_INS5_IJNSA_ILi8EEESH_EEENS5_IJSH_SB_EEEEEEEvNS4_8identityES12_S1C_vS1D_EENS_8epilogue10collective18CollectiveEpilogueINS1F_22Sm90TmaWarpSpecializedILi4ELi2ELi16ELb0ELb0EEEJSI_NS5_IJSG_NSA_ILi32EEEEEESJ_SK_SJ_SK_NS1F_6fusion15FusionCallbacksIS1J_NS1M_13LinCombEltActINS1F_6thread4SiLuESJ_fSJ_fLNS_15FloatRoundStyleE2EEESI_S1L_JEEES12_NS13_INS14_ILi1ELi4ELi3EEES17_NST_INS5_IJS18_S1K_EEENS5_IJS1K_SB_EEEEEEENS4_39AutoVectorizingCopyWithAssumedAlignmentILi128EEENS4_14SM90_TMA_STOREES1Y_S20_NS4_9Copy_AtomIJNS4_17SM90_U32x4_STSM_NENS_6half_tEEEEvEEEvvEEEEvNT_6ParamsE:
        .type           _ZN7cutlass13device_kernelINS_4gemm6kernel13GemmUniversalIN4cute5tupleIJiiiiEEENS1_10collective13CollectiveMmaINS1_37MainloopSm90TmaGmmaWarpSpecializedFP8ILi8ENS5_IJNS4_1CILi1EEESB_SB_EEENS1_35KernelTmaWarpSpecializedCooperativeEEENS5_IJNSA_ILi256EEENSA_ILi128EEENSA_ILi64EEEEEENS_12float_e4m3_tENS5_IJlSB_lEEESJ_SK_NS4_8TiledMMAINS4_8MMA_AtomIJNS4_4SM904GMMA31MMA_64x128x32_F32E4M3E4M3_SS_TNILNSO_7ScaleInE1ELSQ_1EEEEEENS4_6LayoutINS5_IJNSA_ILi2EEESB_SB_EEENS5_IJSB_NSA_ILi0EEESW_EEEEENS5_IJNS4_10UnderscoreESZ_SZ_EEEEENS4_13SM90_TMA_LOADENS4_14ComposedLayoutINS4_7SwizzleILi2ELi4ELi3EEENS4_18smem_ptr_flag_bitsILi8EEENST_INS5_IJNSA_ILi8EEESH_EEENS5_IJSH_SB_EEEEEEEvNS4_8identityES12_S1C_vS1D_EENS_8epilogue10collective18CollectiveEpilogueINS1F_22Sm90TmaWarpSpecializedILi4ELi2ELi16ELb0ELb0EEEJSI_NS5_IJSG_NSA_ILi32EEEEEESJ_SK_SJ_SK_NS1F_6fusion15FusionCallbacksIS1J_NS1M_13LinCombEltActINS1F_6thread4SiLuESJ_fSJ_fLNS_15FloatRoundStyleE2EEESI_S1L_JEEES12_NS13_INS14_ILi1ELi4ELi3EEES17_NST_INS5_IJS18_S1K_EEENS5_IJS1K_SB_EEEEEEENS4_39AutoVectorizingCopyWithAssumedAlignmentILi128EEENS4_14SM90_TMA_STOREES1Y_S20_NS4_9Copy_AtomIJNS4_17SM90_U32x4_STSM_NENS_6half_tEEEEvEEEvvEEEEvNT_6ParamsE,@function
        .size           _ZN7cutlass13device_kernelINS_4gemm6kernel13GemmUniversalIN4cute5tupleIJiiiiEEENS1_10collective13CollectiveMmaINS1_37MainloopSm90TmaGmmaWarpSpecializedFP8ILi8ENS5_IJNS4_1CILi1EEESB_SB_EEENS1_35KernelTmaWarpSpecializedCooperativeEEENS5_IJNSA_ILi256EEENSA_ILi128EEENSA_ILi64EEEEEENS_12float_e4m3_tENS5_IJlSB_lEEESJ_SK_NS4_8TiledMMAINS4_8MMA_AtomIJNS4_4SM904GMMA31MMA_64x128x32_F32E4M3E4M3_SS_TNILNSO_7ScaleInE1ELSQ_1EEEEEENS4_6LayoutINS5_IJNSA_ILi2EEESB_SB_EEENS5_IJSB_NSA_ILi0EEESW_EEEEENS5_IJNS4_10UnderscoreESZ_SZ_EEEEENS4_13SM90_TMA_LOADENS4_14ComposedLayoutINS4_7SwizzleILi2ELi4ELi3EEENS4_18smem_ptr_flag_bitsILi8EEENST_INS5_IJNSA_ILi8EEESH_EEENS5_IJSH_SB_EEEEEEEvNS4_8identityES12_S1C_vS1D_EENS_8epilogue10collective18CollectiveEpilogueINS1F_22Sm90TmaWarpSpecializedILi4ELi2ELi16ELb0ELb0EEEJSI_NS5_IJSG_NSA_ILi32EEEEEESJ_SK_SJ_SK_NS1F_6fusion15FusionCallbacksIS1J_NS1M_13LinCombEltActINS1F_6thread4SiLuESJ_fSJ_fLNS_15FloatRoundStyleE2EEESI_S1L_JEEES12_NS13_INS14_ILi1ELi4ELi3EEES17_NST_INS5_IJS18_S1K_EEENS5_IJS1K_SB_EEEEEEENS4_39AutoVectorizingCopyWithAssumedAlignmentILi128EEENS4_14SM90_TMA_STOREES1Y_S20_NS4_9Copy_AtomIJNS4_17SM90_U32x4_STSM_NENS_6half_tEEEEvEEEvvEEEEvNT_6ParamsE,(.L_x_661 - _ZN7cutlass13device_kernelINS_4gemm6kernel13GemmUniversalIN4cute5tupleIJiiiiEEENS1_10collective13CollectiveMmaINS1_37MainloopSm90TmaGmmaWarpSpecializedFP8ILi8ENS5_IJNS4_1CILi1EEESB_SB_EEENS1_35KernelTmaWarpSpecializedCooperativeEEENS5_IJNSA_ILi256EEENSA_ILi128EEENSA_ILi64EEEEEENS_12float_e4m3_tENS5_IJlSB_lEEESJ_SK_NS4_8TiledMMAINS4_8MMA_AtomIJNS4_4SM904GMMA31MMA_64x128x32_F32E4M3E4M3_SS_TNILNSO_7ScaleInE1ELSQ_1EEEEEENS4_6LayoutINS5_IJNSA_ILi2EEESB_SB_EEENS5_IJSB_NSA_ILi0EEESW_EEEEENS5_IJNS4_10UnderscoreESZ_SZ_EEEEENS4_13SM90_TMA_LOADENS4_14ComposedLayoutINS4_7SwizzleILi2ELi4ELi3EEENS4_18smem_ptr_flag_bitsILi8EEENST_INS5_IJNSA_ILi8EEESH_EEENS5_IJSH_SB_EEEEEEEvNS4_8identityES12_S1C_vS1D_EENS_8epilogue10collective18CollectiveEpilogueINS1F_22Sm90TmaWarpSpecializedILi4ELi2ELi16ELb0ELb0EEEJSI_NS5_IJSG_NSA_ILi32EEEEEESJ_SK_SJ_SK_NS1F_6fusion15FusionCallbacksIS1J_NS1M_13LinCombEltActINS1F_6thread4SiLuESJ_fSJ_fLNS_15FloatRoundStyleE2EEESI_S1L_JEEES12_NS13_INS14_ILi1ELi4ELi3EEES17_NST_INS5_IJS18_S1K_EEENS5_IJS1K_SB_EEEEEEENS4_39AutoVectorizingCopyWithAssumedAlignmentILi128EEENS4_14SM90_TMA_STOREES1Y_S20_NS4_9Copy_AtomIJNS4_17SM90_U32x4_STSM_NENS_6half_tEEEEvEEEvvEEEEvNT_6ParamsE)
        .other          _ZN7cutlass13device_kernelINS_4gemm6kernel13GemmUniversalIN4cute5tupleIJiiiiEEENS1_10collective13CollectiveMmaINS1_37MainloopSm90TmaGmmaWarpSpecializedFP8ILi8ENS5_IJNS4_1CILi1EEESB_SB_EEENS1_35KernelTmaWarpSpecializedCooperativeEEENS5_IJNSA_ILi256EEENSA_ILi128EEENSA_ILi64EEEEEENS_12float_e4m3_tENS5_IJlSB_lEEESJ_SK_NS4_8TiledMMAINS4_8MMA_AtomIJNS4_4SM904GMMA31MMA_64x128x32_F32E4M3E4M3_SS_TNILNSO_7ScaleInE1ELSQ_1EEEEEENS4_6LayoutINS5_IJNSA_ILi2EEESB_SB_EEENS5_IJSB_NSA_ILi0EEESW_EEEEENS5_IJNS4_10UnderscoreESZ_SZ_EEEEENS4_13SM90_TMA_LOADENS4_14ComposedLayoutINS4_7SwizzleILi2ELi4ELi3EEENS4_18smem_ptr_flag_bitsILi8EEENST_INS5_IJNSA_ILi8EEESH_EEENS5_IJSH_SB_EEEEEEEvNS4_8identityES12_S1C_vS1D_EENS_8epilogue10collective18CollectiveEpilogueINS1F_22Sm90TmaWarpSpecializedILi4ELi2ELi16ELb0ELb0EEEJSI_NS5_IJSG_NSA_ILi32EEEEEESJ_SK_SJ_SK_NS1F_6fusion15FusionCallbacksIS1J_NS1M_13LinCombEltActINS1F_6thread4SiLuESJ_fSJ_fLNS_15FloatRoundStyleE2EEESI_S1L_JEEES12_NS13_INS14_ILi1ELi4ELi3EEES17_NST_INS5_IJS18_S1K_EEENS5_IJS1K_SB_EEEEEEENS4_39AutoVectorizingCopyWithAssumedAlignmentILi128EEENS4_14SM90_TMA_STOREES1Y_S20_NS4_9Copy_AtomIJNS4_17SM90_U32x4_STSM_NENS_6half_tEEEEvEEEvvEEEEvNT_6ParamsE,@"STO_CUDA_ENTRY STV_DEFAULT"
_ZN7cutlass13device_kernelINS_4gemm6kernel13GemmUniversalIN4cute5tupleIJiiiiEEENS1_10collective13CollectiveMmaINS1_37MainloopSm90TmaGmmaWarpSpecializedFP8ILi8ENS5_IJNS4_1CILi1EEESB_SB_EEENS1_35KernelTmaWarpSpecializedCooperativeEEENS5_IJNSA_ILi256EEENSA_ILi128EEENSA_ILi64EEEEEENS_12float_e4m3_tENS5_IJlSB_lEEESJ_SK_NS4_8TiledMMAINS4_8MMA_AtomIJNS4_4SM904GMMA31MMA_64x128x32_F32E4M3E4M3_SS_TNILNSO_7ScaleInE1ELSQ_1EEEEEENS4_6LayoutINS5_IJNSA_ILi2EEESB_SB_EEENS5_IJSB_NSA_ILi0EEESW_EEEEENS5_IJNS4_10UnderscoreESZ_SZ_EEEEENS4_13SM90_TMA_LOADENS4_14ComposedLayoutINS4_7SwizzleILi2ELi4ELi3EEENS4_18smem_ptr_flag_bitsILi8EEENST_INS5_IJNSA_ILi8EEESH_EEENS5_IJSH_SB_EEEEEEEvNS4_8identityES12_S1C_vS1D_EENS_8epilogue10collective18CollectiveEpilogueINS1F_22Sm90TmaWarpSpecializedILi4ELi2ELi16ELb0ELb0EEEJSI_NS5_IJSG_NSA_ILi32EEEEEESJ_SK_SJ_SK_NS1F_6fusion15FusionCallbacksIS1J_NS1M_13LinCombEltActINS1F_6thread4SiLuESJ_fSJ_fLNS_15FloatRoundStyleE2EEESI_S1L_JEEES12_NS13_INS14_ILi1ELi4ELi3EEES17_NST_INS5_IJS18_S1K_EEENS5_IJS1K_SB_EEEEEEENS4_39AutoVectorizingCopyWithAssumedAlignmentILi128EEENS4_14SM90_TMA_STOREES1Y_S20_NS4_9Copy_AtomIJNS4_17SM90_U32x4_STSM_NENS_6half_tEEEEvEEEvvEEEEvNT_6ParamsE:
[----:B------:R-:W1:Y:S02]  /*0000*/  LDC R1, c[0x0][0x28] ;  /* 0x00000a00ff017b82 */ /* 0x000e640000000800 */
[----:B-1----:R-:W-:Y:S01]  /*0010*/  IADD3 R1, R1, -0xe8, RZ ;  /* 0xffffff1801017810 */ /* 0x002fe20007ffe0ff */
[----:B------:R-:W1:Y:S05]  /*0020*/  S2R R5, SR_TID.X ;  /* 0x0000000000057919 */ /* 0x000e6a0000002100 */
[----:B------:R-:W2:Y:S01]  /*0030*/  LDC.64 R2, c[0x0][0x588] ;  /* 0x00016200ff027b82 */ /* 0x000ea20000000a00 */
[----:B------:R-:W-:Y:S01]  /*0040*/  ELECT P0, URZ, PT ;  /* 0x00000000003f782f */ /* 0x000fe20003800000 */
[----:B------:R-:W-:Y:S01]  /*0050*/  BSSY B0, `(.L_x_0) ;  /* 0x0000016000007945 */ /* 0x000fe20003800000 */
[----:B-1----:R-:W-:-:S02]  /*0060*/  SHF.R.U32.HI R0, RZ, 0x5, R5 ;  /* 0x00000005ff007819 */ /* 0x002fc40000011605 */
[----:B------:R-:W-:-:S03]  /*0070*/  SHF.R.U32.HI R6, RZ, 0x7, R5 ;  /* 0x00000007ff067819 */ /* 0x000fc60000011605 */
[----:B------:R-:W1:Y:S04]  /*0080*/  SHFL.IDX PT, R4, R0, RZ, 0x1f ;  /* 0x00001fff00047589 */ /* 0x000e6800000e0000 */
[----:B------:R3:W4:Y:S01]  /*0090*/  SHFL.IDX PT, R12, R6, RZ, 0x1f ;  /* 0x00001fff060c7589 */ /* 0x00072200000e0000 */
[----:B-1----:R-:W-:Y:S02]  /*00a0*/  ISETP.NE.OR P0, PT, R4, RZ, !P0 ;  /* 0x000000ff0400720c */ /* 0x002fe40004705670 */
[----:B------:R-:W-:-:S11]  /*00b0*/  SHF.R.S32.HI R5, RZ, 0x1f, R4 ;  /* 0x0000001fff057819 */ /* 0x000fd60000011404 */
[----:B--234-:R-:W-:Y:S05]  /*00c0*/  @P0 BRA `(.L_x_1) ;  /* 0x0000000000380947 */ /* 0x01cfea0003800000 */
[----:B------:R-:W-:Y:S02]  /*00d0*/  ULDC.64 UR4, c[0x0][0x198] ;  /* 0x0000660000047ab9 */ /* 0x000fe40000000a00 */
[----:B------:R-:W-:Y:S02]  /*00e0*/  UIADD3 UR6, UP0, UR4, 0xf0, URZ ;  /* 0x000000f004067890 */ /* 0x000fe4000ff1e03f */
[----:B------:R-:W-:Y:S02]  /*00f0*/  UIADD3 UR8, UP1, UR4, 0x1f0, URZ ;  /* 0x000001f004087890 */ /* 0x000fe4000ff3e03f */
[----:B------:R-:W-:Y:S02]  /*0100*/  UIADD3 UR10, UP2, UR4, 0x3f0, URZ ;  /* 0x000003f0040a7890 */ /* 0x000fe4000ff5e03f */
[----:B------:R-:W-:Y:S02]  /*0110*/  UIADD3 UR4, UP3, UR4, 0x4f0, URZ ;  /* 0x000004f004047890 */ /* 0x000fe4000ff7e03f */
[----:B------:R-:W-:-:S02]  /*0120*/  UIADD3.X UR7, URZ, UR5, URZ, UP0, !UPT ;  /* 0x000000053f077290 */ /* 0x000fc400087fe43f */
[----:B------:R-:W-:Y:S02]  /*0130*/  UIADD3.X UR9, URZ, UR5, URZ, UP1, !UPT ;  /* 0x000000053f097290 */ /* 0x000fe40008ffe43f */
[----:B------:R-:W-:Y:S02]  /*0140*/  UIADD3.X UR11, URZ, UR5, URZ, UP2, !UPT ;  /* 0x000000053f0b7290 */ /* 0x000fe400097fe43f */
[----:B------:R-:W-:-:S03]  /*0150*/  UIADD3.X UR5, URZ, UR5, URZ, UP3, !UPT ;  /* 0x000000053f057290 */ /* 0x000fc60009ffe43f */
[----:B------:R1:W-:Y:S02]  /*0160*/  UTMACCTL.PF [UR6] ;  /* 0x00000000060079b9 */ /* 0x0003e40008040000 */
[----:B------:R1:W-:Y:S02]  /*0170*/  UTMACCTL.PF [UR8] ;  /* 0x00000000080079b9 */ /* 0x0003e40008040000 */
[----:B------:R1:W-:Y:S02]  /*0180*/  UTMACCTL.PF [UR10] ;  /* 0x000000000a0079b9 */ /* 0x0003e40008040000 */
[----:B------:R1:W-:Y:S02]  /*0190*/  UTMACCTL.PF [UR4] ;  /* 0x00000000040079b9 */ /* 0x0003e40008040000 */
[----:B-1----:R-:W-:Y:S01]  /*01a0*/  NOP ;  /* 0x0000000000007918 */ /* 0x002fe20000000000 */
.L_x_1:
[----:B------:R-:W-:Y:S05]  /*01b0*/  BSYNC B0 ;  /* 0x0000000000007941 */ /* 0x000fea0003800000 */
.L_x_0:
[----:B------:R-:W-:Y:S01]  /*01c0*/  ULDC.64 UR4, c[0x0][0x590] ;  /* 0x0001640000047ab9 */ /* 0x000fe20000000a00 */
[----:B------:R-:W-:Y:S01]  /*01d0*/  LEA.HI R5, R5, R4, RZ, 0x2 ;  /* 0x0000000405057211 */ /* 0x000fe200078f10ff */
[----:B------:R-:W-:Y:S01]  /*01e0*/  ULDC.64 UR42, c[0x0][0x208] ;  /* 0x00008200002a7ab9 */ /* 0x000fe20000000a00 */
[----:B------:R-:W-:Y:S02]  /*01f0*/  ISETP.NE.U32.AND P2, PT, RZ, UR4, PT ;  /* 0x00000004ff007c0c */ /* 0x000fe4000bf45070 */
[----:B------:R-:W-:Y:S02]  /*0200*/  LOP3.LUT R5, R5, 0xfffffffc, RZ, 0xc0, !PT ;  /* 0xfffffffc05057812 */ /* 0x000fe400078ec0ff */
[----:B------:R-:W-:Y:S02]  /*0210*/  ISETP.NE.AND.EX P3, PT, RZ, UR5, PT, P2 ;  /* 0x00000005ff007c0c */ /* 0x000fe4000bf65320 */
[----:B------:R-:W-:Y:S02]  /*0220*/  IADD3 R4, R4, -R5, RZ ;  /* 0x8000000504047210 */ /* 0x000fe40007ffe0ff */
[----:B------:R-:W-:-:S02]  /*0230*/  PRMT R5, RZ, 0x7610, R5 ;  /* 0x00007610ff057816 */ /* 0x000fc40000000005 */
[----:B------:R-:W-:Y:S02]  /*0240*/  MOV R6, R2 ;  /* 0x0000000200067202 */ /* 0x000fe40000000f00 */
[----:B------:R-:W-:-:S05]  /*0250*/  MOV R7, R3 ;  /* 0x0000000300077202 */ /* 0x000fca0000000f00 */
[----:B------:R-:W-:Y:S05]  /*0260*/  @P3 BRA `(.L_x_2) ;  /* 0x0000000000303947 */ /* 0x000fea0003800000 */
[----:B------:R-:W-:Y:S02]  /*0270*/  ULDC.64 UR6, c[0x0][0x588] ;  /* 0x0001620000067ab9 */ /* 0x000fe40000000a00 */
[----:B------:R-:W-:-:S04]  /*0280*/  ISETP.NE.U32.AND P0, PT, RZ, UR6, PT ;  /* 0x00000006ff007c0c */ /* 0x000fc8000bf05070 */
[----:B------:R-:W-:-:S13]  /*0290*/  ISETP.NE.AND.EX P0, PT, RZ, UR7, PT, P0 ;  /* 0x00000007ff007c0c */ /* 0x000fda000bf05300 */
[----:B------:R-:W-:Y:S05]  /*02a0*/  @!P0 BRA `(.L_x_3) ;  /* 0x0000000000108947 */ /* 0x000fea0003800000 */
[----:B------:R-:W2:Y:S02]  /*02b0*/  LDG.E R5, desc[UR42][R6.64] ;  /* 0x0000002a06057981 */ /* 0x000ea4000c1e1900 */
[----:B--2---:R-:W-:Y:S02]  /*02c0*/  FSETP.NEU.AND P1, PT, R5, RZ, PT ;  /* 0x000000ff0500720b */ /* 0x004fe40003f2d000 */
[----:B------:R-:W-:Y:S01]  /*02d0*/  MOV R5, 0x1 ;  /* 0x0000000100057802 */ /* 0x000fe20000000f00 */
[----:B------:R-:W-:Y:S10]  /*02e0*/  BRA `(.L_x_2) ;  /* 0x0000000000107947 */ /* 0x000ff40003800000 */
.L_x_3:
[----:B------:R-:W-:Y:S01]  /*02f0*/  ULDC UR6, c[0x0][0x580] ;  /* 0x0001600000067ab9 */ /* 0x000fe20000000800 */
[----:B------:R-:W-:Y:S02]  /*0300*/  MOV R5, 0x1 ;  /* 0x0000000100057802 */ /* 0x000fe40000000f00 */
[----:B------:R-:W-:Y:S02]  /*0310*/  CS2R R6, SRZ ;  /* 0x0000000000067805 */ /* 0x000fe4000001ff00 */
[----:B------:R-:W-:-:S13]  /*0320*/  FSETP.NEU.AND P1, PT, RZ, UR6, PT ;  /* 0x00000006ff007c0b */ /* 0x000fda000bf2d000 */
.L_x_2:
[----:B------:R-:W-:Y:S02]  /*0330*/  ISETP.NE.U32.AND P4, PT, R6, RZ, PT ;  /* 0x000000ff0600720c */ /* 0x000fe40003f85070 */
[----:B------:R-:W-:Y:S02]  /*0340*/  ISETP.NE.AND.EX P5, PT, RZ, UR5, PT, P2 ;  /* 0x00000005ff007c0c */ /* 0x000fe4000bfa5320 */
[----:B------:R-:W-:Y:S02]  /*0350*/  ISETP.NE.AND.EX P2, PT, R7, RZ, PT, P4 ;  /* 0x000000ff0700720c */ /* 0x000fe40003f45340 */
[----:B------:R-:W-:-:S11]  /*0360*/  PLOP3.LUT P0, PT, PT, PT, PT, 0x8, 0x0 ;  /* 0x000000000000781c */ /* 0x000fd60003f0e170 */
[----:B------:R-:W-:Y:S05]  /*0370*/  @P2 BRA P5, `(.L_x_4) ;  /* 0x0000000000342947 */ /* 0x000fea0002800000 */
[----:B------:R-:W-:-:S04]  /*0380*/  ISETP.NE.U32.AND P0, PT, RZ, UR4, PT ;  /* 0x00000004ff007c0c */ /* 0x000fc8000bf05070 */
[----:B------:R-:W-:-:S13]  /*0390*/  ISETP.NE.AND.EX P0, PT, RZ, UR5, PT, P0 ;  /* 0x00000005ff007c0c */ /* 0x000fda000bf05300 */
[----:B------:R-:W-:Y:S05]  /*03a0*/  @!P0 BRA `(.L_x_5) ;  /* 0x0000000000248947 */ /* 0x000fea0003800000 */
[----:B------:R-:W-:Y:S02]  /*03b0*/  PRMT R5, R5, 0x9910, RZ ;  /* 0x0000991005057816 */ /* 0x000fe400000000ff */
[----:B------:R-:W-:Y:S02]  /*03c0*/  ISETP.NE.U32.AND P0, PT, R6, RZ, PT ;  /* 0x000000ff0600720c */ /* 0x000fe40003f05070 */
[----:B------:R-:W-:Y:S02]  /*03d0*/  ISETP.NE.AND P2, PT, R5, RZ, PT ;  /* 0x000000ff0500720c */ /* 0x000fe40003f45270 */
[----:B------:R-:W-:Y:S02]  /*03e0*/  ISETP.NE.AND.EX P0, PT, R7, RZ, PT, P0 ;  /* 0x000000ff0700720c */ /* 0x000fe40003f05300 */
[----:B------:R-:W-:-:S09]  /*03f0*/  SEL R5, RZ, 0xffffffff, P1 ;  /* 0xffffffffff057807 */ /* 0x000fd20000800000 */
[----:B------:R-:W-:-:S04]  /*0400*/  @!P2 SEL R5, RZ, 0xffffffff, P0 ;  /* 0xffffffffff05a807 */ /* 0x000fc80000000000 */
[----:B------:R-:W-:-:S04]  /*0410*/  LOP3.LUT R5, R5, 0x1, RZ, 0xc0, !PT ;  /* 0x0000000105057812 */ /* 0x000fc800078ec0ff */
[----:B------:R-:W-:Y:S01]  /*0420*/  ISETP.EQ.U32.AND P0, PT, R5, 0x1, PT ;  /* 0x000000010500780c */ /* 0x000fe20003f02070 */
[----:B------:R-:W-:-:S12]  /*0430*/  BRA `(.L_x_4) ;  /* 0x0000000000047947 */ /* 0x000fd80003800000 */
.L_x_5:
[----:B------:R-:W-:-:S13]  /*0440*/  PLOP3.LUT P0, PT, P1, PT, PT, 0x8, 0x0 ;  /* 0x000000000000781c */ /* 0x000fda0000f0e170 */
.L_x_4:
[----:B------:R-:W1:Y:S02]  /*0450*/  SHFL.IDX PT, R5, R0, RZ, 0x1f ;  /* 0x00001fff00057589 */ /* 0x000e6400000e0000 */
[----:B-1----:R-:W-:-:S13]  /*0460*/  ISETP.NE.AND P1, PT, R5, RZ, PT ;  /* 0x000000ff0500720c */ /* 0x002fda0003f25270 */
[----:B------:R-:W-:Y:S05]  /*0470*/  @P1 BRA `(.L_x_6) ;  /* 0x0000000000841947 */ /* 0x000fea0003800000 */
[----:B------:R-:W-:Y:S01]  /*0480*/  ELECT P1, URZ, PT ;  /* 0x00000000003f782f */ /* 0x000fe20003820000 */
[----:B------:R-:W-:-:S12]  /*0490*/  BSSY B0, `(.L_x_6) ;  /* 0x000001f000007945 */ /* 0x000fd80003800000 */
[----:B------:R-:W-:Y:S05]  /*04a0*/  @!P1 BRA `(.L_x_7) ;  /* 0x0000000000749947 */ /* 0x000fea0003800000 */
[----:B------:R-:W1:Y:S01]  /*04b0*/  S2UR UR8, SR_CgaCtaId ;  /* 0x00000000000879c3 */ /* 0x000e620000008800 */
[----:B------:R-:W-:Y:S01]  /*04c0*/  UMOV UR4, 0x400 ;  /* 0x0000040000047882 */ /* 0x000fe20000000000 */
[----:B------:R-:W-:Y:S01]  /*04d0*/  UMOV UR5, 0x1 ;  /* 0x0000000100057882 */ /* 0x000fe20000000000 */
[----:B------:R-:W-:Y:S02]  /*04e0*/  UMOV UR6, 0x100 ;  /* 0x0000010000067882 */ /* 0x000fe40000000000 */
[----:B------:R-:W-:-:S04]  /*04f0*/  UIADD3 UR6, -UR6, 0x100000, URZ ;  /* 0x0010000006067890 */ /* 0x000fc8000fffe13f */
[----:B------:R-:W-:Y:S02]  /*0500*/  USHF.L.U32 UR7, UR6, 0xb, URZ ;  /* 0x0000000b06077899 */ /* 0x000fe4000800063f */
[----:B------:R-:W-:Y:S02]  /*0510*/  USHF.L.U32 UR6, UR6, 0x1, URZ ;  /* 0x0000000106067899 */ /* 0x000fe4000800063f */
[----:B-1----:R-:W-:Y:S02]  /*0520*/  ULEA UR8, UR8, UR4, 0x18 ;  /* 0x0000000408087291 */ /* 0x002fe4000f8ec03f */
[----:B------:R-:W-:-:S04]  /*0530*/  UIADD3 UR4, -UR5, 0x100000, URZ ;  /* 0x0010000005047890 */ /* 0x000fc8000fffe13f */
[----:B------:R-:W-:Y:S02]  /*0540*/  USHF.L.U32 UR5, UR4, 0xb, URZ ;  /* 0x0000000b04057899 */ /* 0x000fe4000800063f */
[----:B------:R-:W-:Y:S01]  /*0550*/  USHF.L.U32 UR4, UR4, 0x1, URZ ;  /* 0x0000000104047899 */ /* 0x000fe2000800063f */
[----:B------:R-:W1:Y:S11]  /*0560*/  FENCE.VIEW.ASYNC.S ;  /* 0x00000000000073c6 */ /* 0x000e760000000000 */
[----:B-1----:R1:W2:Y:S01]  /*0570*/  SYNCS.EXCH.64 URZ, [UR8], UR4 ;  /* 0x00000004083f75b2 */ /* 0x0022a20008000100 */
[----:B------:R1:W3:Y:S01]  /*0580*/  SYNCS.EXCH.64 URZ, [UR8+0x40], UR6 ;  /* 0x00004006083f75b2 */ /* 0x0002e20008000100 */
[----:B------:R1:W4:Y:S01]  /*0590*/  SYNCS.EXCH.64 URZ, [UR8+0x8], UR4 ;  /* 0x00000804083f75b2 */ /* 0x0003220008000100 */
[----:B------:R1:W1:Y:S01]  /*05a0*/  SYNCS.EXCH.64 URZ, [UR8+0x48], UR6 ;  /* 0x00004806083f75b2 */ /* 0x0002620008000100 */
        /* <DEDUP_REMOVED lines=12> */
[----:B------:R-:W-:Y:S01]  /*0670*/  NOP ;  /* 0x0000000000007918 */ /* 0x000fe20000000000 */
.L_x_7:
[----:B-1----:R-:W-:Y:S05]  /*0680*/  BSYNC B0 ;  /* 0x0000000000007941 */ /* 0x002fea0003800000 */
.L_x_6:
[----:B------:R-:W1:Y:S01]  /*0690*/  SHFL.IDX PT, R5, R0, RZ, 0x1f ;  /* 0x00001fff00057589 */ /* 0x000e6200000e0000 */
[----:B------:R-:W2:Y:S01]  /*06a0*/  LDC R6, c[0x0][0x904] ;  /* 0x00024100ff067b82 */ /* 0x000ea20000000800 */
[----:B------:R-:W-:Y:S01]  /*06b0*/  NOP ;  /* 0x0000000000007918 */ /* 0x000fe20000000000 */
[----:B-1----:R-:W-:-:S13]  /*06c0*/  ISETP.NE.AND P1, PT, R5, RZ, PT ;  /* 0x000000ff0500720c */ /* 0x002fda0003f25270 */
[----:B------:R-:W-:Y:S05]  /*06d0*/  @P1 BRA `(.L_x_8) ;  /* 0x0000000000581947 */ /* 0x000fea0003800000 */
[----:B------:R-:W1:Y:S01]  /*06e0*/  S2UR UR5, SR_CgaCtaId ;  /* 0x00000000000579c3 */ /* 0x000e620000008800 */
[----:B------:R-:W-:Y:S01]  /*06f0*/  UMOV UR4, 0x400 ;  /* 0x0000040000047882 */ /* 0x000fe20000000000 */
[----:B------:R-:W-:Y:S01]  /*0700*/  UMOV UR6, 0x20 ;  /* 0x0000002000067882 */ /* 0x000fe20000000000 */
[----:B------:R-:W-:Y:S01]  /*0710*/  UMOV UR7, 0x100 ;  /* 0x0000010000077882 */ /* 0x000fe20000000000 */
[----:B------:R-:W-:Y:S01]  /*0720*/  ELECT P1, URZ, PT ;  /* 0x00000000003f782f */ /* 0x000fe20003820000 */
[----:B-1----:R-:W-:Y:S02]  /*0730*/  ULEA UR8, UR5, UR4, 0x18 ;  /* 0x0000000405087291 */ /* 0x002fe4000f8ec03f */
[----:B------:R-:W-:-:S04]  /*0740*/  UIADD3 UR4, -UR6, 0x100000, URZ ;  /* 0x0010000006047890 */ /* 0x000fc8000fffe13f */
[----:B------:R-:W-:Y:S02]  /*0750*/  USHF.L.U32 UR5, UR4, 0xb, URZ ;  /* 0x0000000b04057899 */ /* 0x000fe4000800063f */
[----:B------:R-:W-:Y:S02]  /*0760*/  USHF.L.U32 UR4, UR4, 0x1, URZ ;  /* 0x0000000104047899 */ /* 0x000fe4000800063f */
[----:B------:R-:W-:-:S04]  /*0770*/  UIADD3 UR6, -UR7, 0x100000, URZ ;  /* 0x0010000007067890 */ /* 0x000fc8000fffe13f */
[----:B------:R-:W-:Y:S02]  /*0780*/  USHF.L.U32 UR7, UR6, 0xb, URZ ;  /* 0x0000000b06077899 */ /* 0x000fe4000800063f */
[----:B------:R-:W-:Y:S01]  /*0790*/  USHF.L.U32 UR6, UR6, 0x1, URZ ;  /* 0x0000000106067899 */ /* 0x000fe2000800063f */
[----:B------:R-:W1:Y:S03]  /*07a0*/  FENCE.VIEW.ASYNC.S ;  /* 0x00000000000073c6 */ /* 0x000e660000000000 */
[----:B-1----:R1:W1:Y:S08]  /*07b0*/  SYNCS.EXCH.64 URZ, [UR8+0x80], UR4 ;  /* 0x00008004083f75b2 */ /* 0x0022700008000100 */
        /* <DEDUP_REMOVED lines=8> */
.L_x_8:
[----:B------:R-:W5:Y:S01]  /*0840*/  SHFL.IDX PT, R0, R0, RZ, 0x1f ;  /* 0x00001fff00007589 */ /* 0x000f6200000e0000 */
[----:B--2---:R-:W-:Y:S02]  /*0850*/  ISETP.NE.AND P6, PT, R6, 0x1, PT ;  /* 0x000000010600780c */ /* 0x004fe40003fc5270 */
[----:B------:R-:W-:Y:S01]  /*0860*/  ELECT P1, URZ, PT ;  /* 0x00000000003f782f */ /* 0x000fe20003820000 */
[----:B------:R-:W2:Y:S01]  /*0870*/  S2UR UR37, SR_CgaCtaId ;  /* 0x00000000002579c3 */ /* 0x000ea20000008800 */
[----:B------:R-:W3:Y:S01]  /*0880*/  S2R R7, SR_CTAID.Y ;  /* 0x0000000000077919 */ /* 0x000ee20000002600 */
[----:B------:R-:W-:Y:S01]  /*0890*/  ISETP.NE.AND P4, PT, R4, RZ, PT ;  /* 0x000000ff0400720c */ /* 0x000fe20003f85270 */
[----:B-1----:R-:W-:Y:S01]  /*08a0*/  UMOV UR4, 0x20 ;  /* 0x0000002000047882 */ /* 0x002fe20000000000 */
[----:B------:R-:W-:Y:S01]  /*08b0*/  NOP ;  /* 0x0000000000007918 */ /* 0x000fe20000000000 */
[----:B------:R-:W1:Y:S05]  /*08c0*/  S2R R8, SR_CTAID.X ;  /* 0x0000000000087919 */ /* 0x000e6a0000002500 */
[----:B------:R-:W1:Y:S01]  /*08d0*/  @P6 LDC R9, c[0x0][0x10] ;  /* 0x00000400ff096b82 */ /* 0x000e620000000800 */
[----:B------:R-:W-:-:S07]  /*08e0*/  @P6 MOV R11, RZ ;  /* 0x000000ff000b6202 */ /* 0x000fce0000000f00 */
[----:B------:R-:W4:Y:S01]  /*08f0*/  @!P6 LDC R5, c[0x0][0xc] ;  /* 0x00000300ff05eb82 */ /* 0x000f220000000800 */
[----:B-----5:R-:W-:Y:S02]  /*0900*/  ISETP.NE.OR P2, PT, R0, RZ, !P1 ;  /* 0x000000ff0000720c */ /* 0x020fe40004f45670 */
[----:B------:R-:W-:-:S04]  /*0910*/  ISETP.EQ.OR P1, PT, R4, 0x3, !P4 ;  /* 0x000000030400780c */ /* 0x000fc80006722670 */
[----:B------:R-:W-:Y:S02]  /*0920*/  ISETP.EQ.AND P1, PT, R12, RZ, P1 ;  /* 0x000000ff0c00720c */ /* 0x000fe40000f22270 */
[----:B---3--:R-:W-:-:S05]  /*0930*/  @P6 MOV R10, R7 ;  /* 0x00000007000a6202 */ /* 0x008fca0000000f00 */
[----:B------:R-:W-:Y:S01]  /*0940*/  VOTEU.ALL UP0, P2 ;  /* 0x00000000003f7886 */ /* 0x000fe20001000000 */
[----:B------:R-:W-:Y:S01]  /*0950*/  VOTEU.ALL UP1, P2 ;  /* 0x00000000003f7886 */ /* 0x000fe20001020000 */
[----:B-1----:R-:W-:Y:S01]  /*0960*/  @P6 IMAD.WIDE.U32 R10, R8, R9, R10 ;  /* 0x00000009080a6225 */ /* 0x002fe200078e000a */
[----:B------:R-:W-:Y:S02]  /*0970*/  @P6 MOV R9, RZ ;  /* 0x000000ff00096202 */ /* 0x000fe40000000f00 */
[----:B------:R-:W-:Y:S01]  /*0980*/  @!UP0 UMOV UR6, 0x400 ;  /* 0x0000040000068882 */ /* 0x000fe20000000000 */
[----:B------:R-:W-:-:S04]  /*0990*/  @!UP0 UIADD3 UR4, -UR4, 0x100000, URZ ;  /* 0x0010000004048890 */ /* 0x000fc8000fffe13f */
[----:B------:R-:W-:Y:S02]  /*09a0*/  @!UP0 USHF.L.U32 UR5, UR4, 0xb, URZ ;  /* 0x0000000b04058899 */ /* 0x000fe4000800063f */
[----:B------:R-:W-:Y:S01]  /*09b0*/  @!UP0 USHF.L.U32 UR4, UR4, 0x1, URZ ;  /* 0x0000000104048899 */ /* 0x000fe2000800063f */
[----:B------:R-:W-:Y:S01]  /*09c0*/  @P6 IADD3 R19, R11, R9, RZ ;  /* 0x000000090b136210 */ /* 0x000fe20007ffe0ff */
[----:B--2---:R-:W-:Y:S01]  /*09d0*/  @!UP0 ULEA UR8, UR37, UR6, 0x18 ;  /* 0x0000000625088291 */ /* 0x004fe2000f8ec03f */
[----:B------:R-:W-:Y:S01]  /*09e0*/  MOV R9, RZ ;  /* 0x000000ff00097202 */ /* 0x000fe20000000f00 */
[----:B------:R-:W-:Y:S01]  /*09f0*/  VOTEU.ALL UP0, P2 ;  /* 0x00000000003f7886 */ /* 0x000fe20001000000 */
[C---:B------:R-:W-:Y:S01]  /*0a00*/  ISETP.NE.AND P2, PT, R12.reuse, RZ, PT ;  /* 0x000000ff0c00720c */ /* 0x040fe20003f45270 */
[----:B------:R-:W-:Y:S01]  /*0a10*/  ULDC UR6, c[0x0][0xc] ;  /* 0x0000030000067ab9 */ /* 0x000fe20000000800 */
[----:B------:R-:W-:Y:S01]  /*0a20*/  @P6 MOV R18, R10 ;  /* 0x0000000a00126202 */ /* 0x000fe20000000f00 */
[----:B----4-:R-:W-:Y:S01]  /*0a30*/  @!P6 IMAD.WIDE.U32 R10, R5, R7, R8 ;  /* 0x00000007050ae225 */ /* 0x010fe200078e0008 */
[----:B------:R-:W-:Y:S01]  /*0a40*/  IADD3 R12, R12, -0x1, RZ ;  /* 0xffffffff0c0c7810 */ /* 0x000fe20007ffe0ff */
[----:B------:R-:W-:Y:S01]  /*0a50*/  ULDC UR7, c[0x0][0x10] ;  /* 0x0000040000077ab9 */ /* 0x000fe20000000800 */
[----:B------:R-:W-:-:S02]  /*0a60*/  SEL R5, RZ, 0x1, !P1 ;  /* 0x00000001ff057807 */ /* 0x000fc40004800000 */
[----:B------:R-:W-:Y:S01]  /*0a70*/  ISETP.GE.U32.AND P1, PT, R12, 0x2, PT ;  /* 0x000000020c00780c */ /* 0x000fe20003f26070 */
[----:B------:R-:W1:Y:S02]  /*0a80*/  FENCE.VIEW.ASYNC.S ;  /* 0x00000000000073c6 */ /* 0x000e640000000000 */
[----:B-1----:R-:W1:Y:S01]  /*0a90*/  @!UP0 SYNCS.EXCH.64 URZ, [UR8+0xc0], UR4 ;  /* 0x0000c004083f85b2 */ /* 0x002e620008000100 */
[----:B------:R-:W-:Y:S02]  /*0aa0*/  @!P6 MOV R18, R10 ;  /* 0x0000000a0012e202 */ /* 0x000fe40000000f00 */
[----:B------:R-:W-:Y:S02]  /*0ab0*/  @!P6 MOV R19, R11 ;  /* 0x0000000b0013e202 */ /* 0x000fe40000000f00 */
[----:B------:R-:W-:Y:S01]  /*0ac0*/  SEL R5, R5, 0x2, P1 ;  /* 0x0000000205057807 */ /* 0x000fe20000800000 */
[----:B------:R2:W-:Y:S01]  /*0ad0*/  STL [R1+0xc0], R18 ;  /* 0x0000c01201007387 */ /* 0x0005e20000100800 */
[----:B------:R-:W-:-:S03]  /*0ae0*/  ISETP.EQ.AND P5, PT, R4, 0x2, !P2 ;  /* 0x000000020400780c */ /* 0x000fc600057a2270 */
[----:B------:R2:W-:Y:S01]  /*0af0*/  STL [R1+0xc4], R19 ;  /* 0x0000c41301007387 */ /* 0x0005e20000100800 */
[----:B------:R-:W-:-:S03]  /*0b00*/  SEL R0, RZ, 0x1, !P5 ;  /* 0x00000001ff007807 */ /* 0x000fc60006800000 */
[----:B------:R2:W-:Y:S01]  /*0b10*/  STL [R1+0xc8], R5 ;  /* 0x0000c80501007387 */ /* 0x0005e20000100800 */
[----:B------:R-:W-:Y:S01]  /*0b20*/  SEL R0, R0, 0x2, P1 ;  /* 0x0000000200007807 */ /* 0x000fe20000800000 */
[----:B------:R3:W1:Y:S01]  /*0b30*/  @!UP1 SYNCS.EXCH.64 URZ, [UR8+0xc8], UR4 ;  /* 0x0000c804083f95b2 */ /* 0x0006620008000100 */
[----:B------:R-:W-:Y:S01]  /*0b40*/  NOP ;  /* 0x0000000000007918 */ /* 0x000fe20000000000 */
[----:B---3--:R-:W-:-:S03]  /*0b50*/  UIMAD.WIDE.U32 UR4, UR6, UR7, URZ ;  /* 0x00000007060472a5 */ /* 0x008fc6000f8e003f */
[----:B------:R-:W-:Y:S02]  /*0b60*/  ULDC UR6, c[0x0][0x14] ;  /* 0x0000050000067ab9 */ /* 0x000fe40000000800 */
[----:B------:R-:W-:Y:S02]  /*0b70*/  UIMAD.WIDE.U32 UR40, UR4, UR6, URZ ;  /* 0x00000006042872a5 */ /* 0x000fe4000f8e003f */
[----:B------:R-:W-:-:S04]  /*0b80*/  UIMAD UR38, UR5, UR6, URZ ;  /* 0x00000006052672a4 */ /* 0x000fc8000f8e023f */
[----:B------:R-:W-:Y:S01]  /*0b90*/  UIADD3 UR38, UR41, UR38, URZ ;  /* 0x0000002629267290 */ /* 0x000fe2000fffe03f */
[----:B-1----:R-:W-:Y:S06]  /*0ba0*/  BAR.SYNC.DEFER_BLOCKING 0x0 ;  /* 0x0000000000007b1d */ /* 0x002fec0000010000 */
[----:B--2---:R-:W-:Y:S05]  /*0bb0*/  @!P2 BRA `(.L_x_9) ;  /* 0x0000016800a8a947 */ /* 0x004fea0003800000 */
[----:B------:R-:W-:-:S13]  /*0bc0*/  ISETP.GT.U32.AND P0, PT, R12, 0x1, PT ;  /* 0x000000010c00780c */ /* 0x000fda0003f04070 */
[----:B------:R-:W-:Y:S05]  /*0bd0*/  @P0 EXIT ;  /* 0x000000000000094d */ /* 0x000fea0003800000 */
[----:B------:R-:W-:Y:S01]  /*0be0*/  PRMT R2, RZ, 0x7610, R2 ;  /* 0x00007610ff027816 */ /* 0x000fe20000000002 */
[----:B------:R-:W-:Y:S01]  /*0bf0*/  ULDC.64 UR4, c[0x0][0x8f8] ;  /* 0x00023e0000047ab9 */ /* 0x000fe20000000a00 */
[----:B------:R-:W-:Y:S01]  /*0c00*/  UMOV UR51, 0xffffffff ;  /* 0xffffffff00337882 */ /* 0x000fe20000000000 */
[----:B------:R-:W-:Y:S02]  /*0c10*/  ISETP.GE.U32.AND P0, PT, R18, UR4, PT ;  /* 0x0000000412007c0c */ /* 0x000fe4000bf06070 */
[----:B------:R1:W-:Y:S01]  /*0c20*/  STL.S16 [R1+0xd0], R2 ;  /* 0x0000d00201007387 */ /* 0x0003e20000100600 */
[----:B------:R-:W-:Y:S02]  /*0c30*/  MOV R6, 0xffffffff ;  /* 0xffffffff00067802 */ /* 0x000fe40000000f00 */
[----:B------:R-:W-:Y:S02]  /*0c40*/  ISETP.GE.U32.AND.EX P0, PT, R19, UR5, PT, P0 ;  /* 0x0000000513007c0c */ /* 0x000fe4000bf06100 */
[----:B------:R-:W-:-:S02]  /*0c50*/  MOV R5, 0xffffffff ;  /* 0xffffffff00057802 */ /* 0x000fc40000000f00 */
[----:B------:R-:W-:-:S09]  /*0c60*/  PRMT R4, RZ, 0x7610, R4 ;  /* 0x00007610ff047816 */ /* 0x000fd20000000004 */
[----:B-1----:R-:W-:Y:S05]  /*0c70*/  @P0 BRA `(.L_x_10) ;  /* 0x0000000400640947 */ /* 0x002fea0003800000 */
[----:B------:R-:W1:Y:S01]  /*0c80*/  LDC.64 R14, c[0x0][0x8d0] ;  /* 0x00023400ff0e7b82 */ /* 0x000e620000000a00 */
[----:B------:R-:W-:Y:S02]  /*0c90*/  MOV R2, R18 ;  /* 0x0000001200027202 */ /* 0x000fe40000000f00 */
[----:B------:R-:W-:-:S05]  /*0ca0*/  MOV R3, R19 ;  /* 0x0000001300037202 */ /* 0x000fca0000000f00 */
[----:B------:R-:W2:Y:S08]  /*0cb0*/  LDC R6, c[0x0][0x8d8] ;  /* 0x00023600ff067b82 */ /* 0x000eb00000000800 */
[----:B------:R-:W3:Y:S01]  /*0cc0*/  LDC.64 R16, c[0x0][0x8c8] ;  /* 0x00023200ff107b82 */ /* 0x000ee20000000a00 */
[----:B-1----:R-:W-:-:S04]  /*0cd0*/  ISETP.NE.U32.AND P0, PT, R14, RZ, PT ;  /* 0x000000ff0e00720c */ /* 0x002fc80003f05070 */
[----:B------:R-:W-:-:S13]  /*0ce0*/  ISETP.NE.AND.EX P0, PT, R15, RZ, PT, P0 ;  /* 0x000000ff0f00720c */ /* 0x000fda0003f05300 */
[----:B--23--:R-:W-:Y:S05]  /*0cf0*/  @!P0 BRA `(.L_x_11) ;  /* 0x0000000000288947 */ /* 0x00cfea0003800000 */
[----:B------:R-:W1:Y:S02]  /*0d00*/  LDC R11, c[0x0][0x8dc] ;  /* 0x00023700ff0b7b82 */ /* 0x000e640000000800 */
[----:B-1----:R-:W-:-:S04]  /*0d10*/  IADD3 R11, P0, R18, R11, RZ ;  /* 0x0000000b120b7210 */ /* 0x002fc80007f1e0ff */
[----:B------:R-:W-:-:S05]  /*0d20*/  IADD3.X R13, RZ, R19, RZ, P0, !PT ;  /* 0x00000013ff0d7210 */ /* 0x000fca00007fe4ff */
[----:B------:R-:W-:-:S04]  /*0d30*/  IMAD.WIDE.U32 R2, R13, R14, RZ ;  /* 0x0000000e0d027225 */ /* 0x000fc800078e00ff */
[----:B------:R-:W-:-:S04]  /*0d40*/  IMAD.WIDE.U32 R4, P0, R11, R15, R2 ;  /* 0x0000000f0b047225 */ /* 0x000fc80007800002 */
[----:B------:R-:W-:Y:S01]  /*0d50*/  IMAD.WIDE.U32 R2, R11, R14, RZ ;  /* 0x0000000e0b027225 */ /* 0x000fe200078e00ff */
[----:B------:R-:W-:Y:S02]  /*0d60*/  IADD3.X R11, RZ, RZ, RZ, P0, !PT ;  /* 0x000000ffff0b7210 */ /* 0x000fe400007fe4ff */
[----:B------:R-:W-:Y:S02]  /*0d70*/  MOV R10, R5 ;  /* 0x00000005000a7202 */ /* 0x000fe40000000f00 */
[----:B------:R-:W-:-:S05]  /*0d80*/  IADD3 RZ, P0, R3, R4, RZ ;  /* 0x0000000403ff7210 */ /* 0x000fca0007f1e0ff */
[----:B------:R-:W-:-:S08]  /*0d90*/  IMAD.WIDE.U32.X R2, R13, R15, R10, P0 ;  /* 0x0000000f0d027225 */ /* 0x000fd000000e040a */
.L_x_11:
[-CC-:B------:R-:W-:Y:S01]  /*0da0*/  SHF.R.U64 R23, R2, R6.reuse, R3.reuse ;  /* 0x0000000602177219 */ /* 0x180fe20000001203 */
[----:B------:R-:W1:Y:S01]  /*0db0*/  LDC R10, c[0x0][0x8c0] ;  /* 0x00023000ff0a7b82 */ /* 0x000e620000000800 */
[----:B------:R-:W-:Y:S01]  /*0dc0*/  SHF.R.U32.HI R2, RZ, R6, R3 ;  /* 0x00000006ff027219 */ /* 0x000fe20000011603 */
[----:B------:R-:W-:Y:S01]  /*0dd0*/  ULDC UR4, c[0x0][0x150] ;  /* 0x0000540000047ab9 */ /* 0x000fe20000000800 */
[----:B------:R-:W-:Y:S02]  /*0de0*/  IADD3 R9, P0, RZ, -R23, RZ ;  /* 0x80000017ff097210 */ /* 0x000fe40007f1e0ff */
[----:B------:R-:W-:Y:S02]  /*0df0*/  MOV R3, R19 ;  /* 0x0000001300037202 */ /* 0x000fe40000000f00 */
[----:B------:R-:W-:Y:S01]  /*0e00*/  IADD3.X R11, RZ, ~R2, RZ, P0, !PT ;  /* 0x80000002ff0b7210 */ /* 0x000fe200007fe4ff */
[----:B------:R-:W2:Y:S01]  /*0e10*/  LDC R12, c[0x0][0x8b0] ;  /* 0x00022c00ff0c7b82 */ /* 0x000ea20000000800 */
[----:B------:R-:W-:-:S02]  /*0e20*/  MOV R2, R18 ;  /* 0x0000001200027202 */ /* 0x000fc40000000f00 */
[----:B------:R-:W-:Y:S01]  /*0e30*/  I2FP.F32.U32 R4, R8 ;  /* 0x0000000800047245 */ /* 0x000fe20000201000 */
[-C--:B------:R-:W-:Y:S02]  /*0e40*/  IMAD R6, R11, R16.reuse, RZ ;  /* 0x000000100b067224 */ /* 0x080fe400078e02ff */
[C---:B------:R-:W-:Y:S02]  /*0e50*/  IMAD.WIDE.U32 R2, R9.reuse, R16, R2 ;  /* 0x0000001009027225 */ /* 0x040fe400078e0002 */
[----:B------:R-:W3:Y:S02]  /*0e60*/  LDC.64 R18, c[0x0][0x8e8] ;  /* 0x00023a00ff127b82 */ /* 0x000ee40000000a00 */
[----:B------:R-:W-:Y:S01]  /*0e70*/  FMUL R4, R4, UR4 ;  /* 0x0000000404047c20 */ /* 0x000fe20008400000 */
[----:B------:R-:W-:Y:S01]  /*0e80*/  IMAD R9, R9, R17, R6 ;  /* 0x0000001109097224 */ /* 0x000fe200078e0206 */
[----:B------:R-:W-:-:S04]  /*0e90*/  ULDC UR4, c[0x0][0x154] ;  /* 0x0000550000047ab9 */ /* 0x000fc80000000800 */
[----:B------:R-:W4:Y:S01]  /*0ea0*/  F2I.U32.TRUNC.NTZ R4, R4 ;  /* 0x0000000400047305 */ /* 0x000f22000020f000 */
[----:B------:R-:W5:Y:S01]  /*0eb0*/  LDC R11, c[0x0][0x900] ;  /* 0x00024000ff0b7b82 */ /* 0x000f620000000800 */
[----:B------:R-:W-:-:S04]  /*0ec0*/  IADD3 R9, R3, R9, RZ ;  /* 0x0000000903097210 */ /* 0x000fc80007ffe0ff */
[-CC-:B-1----:R-:W-:Y:S02]  /*0ed0*/  SHF.R.U64 R16, R2, R10.reuse, R9.reuse ;  /* 0x0000000a02107219 */ /* 0x182fe40000001209 */
[----:B------:R-:W-:Y:S01]  /*0ee0*/  I2FP.F32.U32 R2, R7 ;  /* 0x0000000700027245 */ /* 0x000fe20000201000 */
[----:B------:R-:W1:Y:S01]  /*0ef0*/  LDC R5, c[0x0][0x144] ;  /* 0x00005100ff057b82 */ /* 0x000e620000000800 */
[----:B------:R-:W-:Y:S02]  /*0f00*/  SHF.R.U32.HI R9, RZ, R10, R9 ;  /* 0x0000000aff097219 */ /* 0x000fe40000011609 */
[----:B------:R-:W-:Y:S01]  /*0f10*/  MOV R10, 0x1 ;  /* 0x00000001000a7802 */ /* 0x000fe20000000f00 */
[----:B------:R-:W-:Y:S01]  /*0f20*/  FMUL R3, R2, UR4 ;  /* 0x0000000402037c20 */ /* 0x000fe20008400000 */
[----:B--2---:R-:W-:Y:S02]  /*0f30*/  SHF.R.U64 R22, R16, R12, R9 ;  /* 0x0000000c10167219 */ /* 0x004fe40000001209 */
[----:B----4-:R-:W-:Y:S01]  /*0f40*/  IADD3 R6, -R4, RZ, RZ ;  /* 0x000000ff04067210 */ /* 0x010fe20007ffe1ff */
[----:B------:R-:W2:Y:S01]  /*0f50*/  LDC R14, c[0x0][0x148] ;  /* 0x00005200ff0e7b82 */ /* 0x000ea20000000800 */
[----:B---3--:R-:W-:-:S02]  /*0f60*/  ISETP.NE.U32.AND P0, PT, R18, RZ, PT ;  /* 0x000000ff1200720c */ /* 0x008fc40003f05070 */
[----:B------:R-:W-:Y:S02]  /*0f70*/  SHF.R.U32.HI R4, RZ, R12, R9 ;  /* 0x0000000cff047219 */ /* 0x000fe40000011609 */
[----:B------:R-:W-:Y:S01]  /*0f80*/  ISETP.NE.AND.EX P0, PT, R19, RZ, PT, P0 ;  /* 0x000000ff1300720c */ /* 0x000fe20003f05300 */
[----:B------:R3:W4:Y:S01]  /*0f90*/  F2I.U32.TRUNC.NTZ R12, R3 ;  /* 0x00000003000c7305 */ /* 0x000722000020f000 */
[----:B------:R-:W-:Y:S01]  /*0fa0*/  MOV R2, 0xffffffff ;  /* 0xffffffff00027802 */ /* 0x000fe20000000f00 */
[----:B------:R-:W2:Y:S01]  /*0fb0*/  LDC R15, c[0x0][0x8a8] ;  /* 0x00022a00ff0f7b82 */ /* 0x000ea20000000800 */
[-CC-:B-----5:R-:W-:Y:S02]  /*0fc0*/  SHF.R.U64 R24, R22, R11.reuse, R4.reuse ;  /* 0x0000000b16187219 */ /* 0x1a0fe40000001204 */
[-C--:B------:R-:W-:Y:S02]  /*0fd0*/  SHF.L.U32 R2, R2, R11.reuse, RZ ;  /* 0x0000000b02027219 */ /* 0x080fe400000006ff */
[----:B------:R-:W-:-:S02]  /*0fe0*/  SHF.R.U32.HI R4, RZ, R11, R4 ;  /* 0x0000000bff047219 */ /* 0x000fc40000011604 */
[----:B------:R-:W-:Y:S01]  /*0ff0*/  SHF.L.U32 R10, R10, R11, RZ ;  /* 0x0000000b0a0a7219 */ /* 0x000fe200000006ff */
[----:B------:R-:W2:Y:S01]  /*1000*/  LDC R17, c[0x0][0x8f0] ;  /* 0x00023c00ff117b82 */ /* 0x000ea20000000800 */
[----:B------:R-:W-:Y:S01]  /*1010*/  LOP3.LUT R11, RZ, R2, RZ, 0x33, !PT ;  /* 0x00000002ff0b7212 */ /* 0x000fe200078e33ff */
[----:B-1----:R-:W-:Y:S01]  /*1020*/  IMAD R6, R5, R6, R8 ;  /* 0x0000000605067224 */ /* 0x002fe200078e0208 */
[----:B------:R-:W-:Y:S02]  /*1030*/  MOV R2, R24 ;  /* 0x0000001800027202 */ /* 0x000fe40000000f00 */
[----:B---3--:R-:W-:-:S03]  /*1040*/  MOV R3, R4 ;  /* 0x0000000400037202 */ /* 0x008fc60000000f00 */
[----:B------:R-:W1:Y:S08]  /*1050*/  LDC R21, c[0x0][0x8e0] ;  /* 0x00023800ff157b82 */ /* 0x000e700000000800 */
[----:B------:R-:W3:Y:S01]  /*1060*/  LDC R20, c[0x0][0x8b8] ;  /* 0x00022e00ff147b82 */ /* 0x000ee20000000800 */
[----:B----4-:R-:W-:Y:S05]  /*1070*/  @!P0 BRA `(.L_x_12) ;  /* 0x0000000000288947 */ /* 0x010fea0003800000 */
[----:B------:R-:W4:Y:S02]  /*1080*/  LDC R9, c[0x0][0x8f4] ;  /* 0x00023d00ff097b82 */ /* 0x000f240000000800 */
[----:B----4-:R-:W-:-:S04]  /*1090*/  IADD3 R9, P0, R24, R9, RZ ;  /* 0x0000000918097210 */ /* 0x010fc80007f1e0ff */
        /* <DEDUP_REMOVED lines=8> */
.L_x_12:
[----:B--2---:R-:W-:Y:S02]  /*1120*/  SHF.R.U64 R2, R2, R17, R3 ;  /* 0x0000001102027219 */ /* 0x004fe40000001203 */
[----:B------:R-:W-:Y:S02]  /*1130*/  LOP3.LUT R11, R22, R11, RZ, 0xc0, !PT ;  /* 0x0000000b160b7212 */ /* 0x000fe400078ec0ff */
[----:B------:R-:W-:Y:S02]  /*1140*/  IADD3 R12, -R12, RZ, RZ ;  /* 0x000000ff0c0c7210 */ /* 0x000fe40007ffe1ff */
[----:B------:R-:W-:Y:S01]  /*1150*/  IADD3 R3, R15, -0x1, RZ ;  /* 0xffffffff0f037810 */ /* 0x000fe20007ffe0ff */
[----:B------:R-:W-:Y:S01]  /*1160*/  IMAD R11, R10, R2, R11 ;  /* 0x000000020a0b7224 */ /* 0x000fe200078e020b */
[----:B------:R-:W-:Y:S01]  /*1170*/  IADD3 R4, -R2, RZ, RZ ;  /* 0x000000ff02047210 */ /* 0x000fe20007ffe1ff */
[----:B------:R-:W-:Y:S01]  /*1180*/  @P6 IMAD R6, R14, R12, R7 ;  /* 0x0000000c0e066224 */ /* 0x000fe200078e0207 */
[----:B------:R-:W-:-:S02]  /*1190*/  LOP3.LUT R3, R16, R3, RZ, 0xc0, !PT ;  /* 0x0000000310037212 */ /* 0x000fc400078ec0ff */
[----:B------:R-:W-:Y:S01]  /*11a0*/  R2UR UR51, R23 ;  /* 0x00000000173372ca */ /* 0x000fe200000e0000 */
[----:B-1----:R-:W-:Y:S01]  /*11b0*/  IMAD R2, R4, R21, R24 ;  /* 0x0000001504027224 */ /* 0x002fe200078e0218 */
[----:B------:R-:W-:Y:S01]  /*11c0*/  MOV R4, 0x1 ;  /* 0x0000000100047802 */ /* 0x000fe20000000f00 */
[----:B---3--:R-:W-:Y:S02]  /*11d0*/  IMAD R6, R11, R20, R6 ;  /* 0x000000140b067224 */ /* 0x008fe400078e0206 */
[----:B------:R-:W-:-:S05]  /*11e0*/  IMAD R3, R2, R15, R3 ;  /* 0x0000000f02037224 */ /* 0x000fca00078e0203 */
[----:B------:R-:W-:Y:S02]  /*11f0*/  SEL R5, R3, R6, !P6 ;  /* 0x0000000603057207 */ /* 0x000fe40007000000 */
[----:B------:R-:W-:-:S07]  /*1200*/  SEL R6, R6, R3, !P6 ;  /* 0x0000000306067207 */ /* 0x000fce0007000000 */
.L_x_10:
[----:B------:R-:W-:-:S08]  /*1210*/  NOP ;  /* 0x0000000000007918 */ /* 0x000fd00000000000 */
[----:B------:R-:W1:Y:S02]  /*1220*/  USETMAXREG.TRY_ALLOC.CTAPOOL UP0, 0xe8 ;  /* 0x000000e8000079c8 */ /* 0x000e640008000600 */
[----:B-1----:R-:W-:-:S13]  /*1230*/  PLOP3.LUT P0, PT, PT, PT, UP0, 0x80, 0x0 ;  /* 0x000000000000781c */ /* 0x002fda0003f0f008 */
[----:B------:R-:W-:Y:S05]  /*1240*/  @!P0 BRA `(.L_x_10) ;  /* 0xfffffffc00f08947 */ /* 0x000fea000383ffff */
[----:B------:R-:W-:Y:S02]  /*1250*/  ULDC.64 UR4, c[0x0][0x590] ;  /* 0x0001640000047ab9 */ /* 0x000fe40000000a00 */
[----:B------:R-:W-:-:S04]  /*1260*/  ISETP.NE.U32.AND P0, PT, RZ, UR4, PT ;  /* 0x00000004ff007c0c */ /* 0x000fc8000bf05070 */
[----:B------:R-:W-:-:S13]  /*1270*/  ISETP.NE.AND.EX P0, PT, RZ, UR5, PT, P0 ;  /* 0x00000005ff007c0c */ /* 0x000fda000bf05300 */
[----:B------:R-:W-:Y:S05]  /*1280*/  @P0 BRA `(.L_x_13) ;  /* 0x0000000000340947 */ /* 0x000fea0003800000 */
[----:B------:R-:W-:Y:S02]  /*1290*/  ULDC.64 UR4, c[0x0][0x588] ;  /* 0x0001620000047ab9 */ /* 0x000fe40000000a00 */
[----:B------:R-:W-:-:S04]  /*12a0*/  ISETP.NE.U32.AND P0, PT, RZ, UR4, PT ;  /* 0x00000004ff007c0c */ /* 0x000fc8000bf05070 */
[----:B------:R-:W-:-:S13]  /*12b0*/  ISETP.NE.AND.EX P0, PT, RZ, UR5, PT, P0 ;  /* 0x00000005ff007c0c */ /* 0x000fda000bf05300 */
[----:B------:R-:W-:Y:S05]  /*12c0*/  @!P0 BRA `(.L_x_14) ;  /* 0x0000000000148947 */ /* 0x000fea0003800000 */
[----:B------:R-:W1:Y:S02]  /*12d0*/  LDC.64 R16, c[0x0][0x588] ;  /* 0x00016200ff107b82 */ /* 0x000e640000000a00 */
[----:B-1----:R1:W5:Y:S01]  /*12e0*/  LDG.E R16, desc[UR42][R16.64] ;  /* 0x0000002a10107981 */ /* 0x002362000c1e1900 */
[----:B------:R-:W-:-:S05]  /*12f0*/  MOV R2, 0x1 ;  /* 0x0000000100027802 */ /* 0x000fca0000000f00 */
[----:B------:R1:W-:Y:S01]  /*1300*/  STL.S16 [R1+0xd0], R2 ;  /* 0x0000d00201007387 */ /* 0x0003e20000100600 */
[----:B------:R-:W-:Y:S05]  /*1310*/  BRA `(.L_x_13) ;  /* 0x0000000000107947 */ /* 0x000fea0003800000 */
.L_x_14:
[----:B------:R-:W-:Y:S01]  /*1320*/  MOV R2, 0x1 ;  /* 0x0000000100027802 */ /* 0x000fe20000000f00 */
[----:B------:R-:W-:Y:S02]  /*1330*/  ULDC UR4, c[0x0][0x580] ;  /* 0x0001600000047ab9 */ /* 0x000fe40000000800 */
[----:B------:R-:W-:Y:S02]  /*1340*/  MOV R16, UR4 ;  /* 0x0000000400107c02 */ /* 0x000fe40008000f00 */
[----:B------:R2:W-:Y:S05]  /*1350*/  STL.S16 [R1+0xd0], R2 ;  /* 0x0000d00201007387 */ /* 0x0005ea0000100600 */
.L_x_13:
        /* <DEDUP_REMOVED lines=8> */
[----:B-12---:R-:W1:Y:S02]  /*13e0*/  LDC.64 R2, c[0x0][0x5a8] ;  /* 0x00016a00ff027b82 */ /* 0x006e640000000a00 */
[----:B-1----:R3:W5:Y:S01]  /*13f0*/  LDG.E R2, desc[UR42][R2.64] ;  /* 0x0000002a02027981 */ /* 0x002762000c1e1900 */
[----:B------:R-:W-:Y:S05]  /*1400*/  BRA `(.L_x_15) ;  /* 0x0000000000087947 */ /* 0x000fea0003800000 */
.L_x_16:
[----:B------:R-:W-:Y:S02]  /*1410*/  ULDC UR4, c[0x0][0x5a0] ;  /* 0x0001680000047ab9 */ /* 0x000fe40000000800 */
[----:B-12---:R-:W-:-:S07]  /*1420*/  MOV R2, UR4 ;  /* 0x0000000400027c02 */ /* 0x006fce0008000f00 */
.L_x_15:
[----:B------:R-:W-:-:S13]  /*1430*/  LOP3.LUT P0, RZ, R4, 0xff, RZ, 0xc0, !PT ;  /* 0x000000ff04ff7812 */ /* 0x000fda000780c0ff */
[----:B------:R-:W-:Y:S05]  /*1440*/  @!P0 EXIT ;  /* 0x000000000000894d */ /* 0x000fea0003800000 */
[----:B---3--:R-:W3:Y:S01]  /*1450*/  LDL R3, [R1+0xc8] ;  /* 0x0000c80001037983 */ /* 0x008ee20000100800 */
[----:B------:R-:W-:Y:S01]  /*1460*/  LOP3.LUT R4, R0, 0x1, RZ, 0xfc, !PT ;  /* 0x0000000100047812 */ /* 0x000fe200078efcff */
[----:B------:R-:W-:Y:S01]  /*1470*/  ULDC UR4, c[0x0][0x28c] ;  /* 0x0000a30000047ab9 */ /* 0x000fe20000000800 */
[----:B------:R-:W-:Y:S01]  /*1480*/  ULDC.64 UR44, c[0x0][0x198] ;  /* 0x00006600002c7ab9 */ /* 0x000fe20000000a00 */
[----:B------:R-:W-:Y:S02]  /*1490*/  UIADD3 UR4, UR4, 0x3f, URZ ;  /* 0x0000003f04047890 */ /* 0x000fe4000fffe03f */
[----:B------:R4:W-:Y:S01]  /*14a0*/  STL [R1+0xcc], R4 ;  /* 0x0000cc0401007387 */ /* 0x0009e20000100800 */
[----:B------:R-:W-:Y:S01]  /*14b0*/  UMOV UR36, URZ ;  /* 0x0000003f00247c82 */ /* 0x000fe20008000000 */
[----:B------:R-:W-:Y:S02]  /*14c0*/  USHF.R.S32.HI UR5, URZ, 0x1f, UR4 ;  /* 0x0000001f3f057899 */ /* 0x000fe40008011404 */
[----:B------:R4:W-:Y:S01]  /*14d0*/  STL [R1+0xb8], RZ ;  /* 0x0000b8ff01007387 */ /* 0x0009e20000100800 */
[----:B------:R-:W-:Y:S01]  /*14e0*/  UMOV UR39, URZ ;  /* 0x0000003f00277c82 */ /* 0x000fe20008000000 */
[----:B------:R-:W-:-:S04]  /*14f0*/  ULEA.HI UR5, UR5, UR4, URZ, 0x6 ;  /* 0x0000000405057291 */ /* 0x000fc8000f8f303f */
[----:B------:R-:W-:Y:S01]  /*1500*/  USHF.R.S32.HI UR46, URZ, 0x6, UR5 ;  /* 0x000000063f2e7899 */ /* 0x000fe20008011405 */
[----:B---3--:R-:W-:-:S05]  /*1510*/  LOP3.LUT R0, R3, 0x1, RZ, 0xfc, !PT ;  /* 0x0000000103007812 */ /* 0x008fca00078efcff */
[----:B------:R4:W-:Y:S04]  /*1520*/  STL [R1+0xbc], R0 ;  /* 0x0000bc0001007387 */ /* 0x0009e80000100800 */
[----:B------:R4:W-:Y:S02]  /*1530*/  STL [R1+0xb4], RZ ;  /* 0x0000b4ff01007387 */ /* 0x0009e40000100800 */
.L_x_522:
[----:B----4-:R-:W3:Y:S01]  /*1540*/  S2R R0, SR_TID.X ;  /* 0x0000000000007919 */ /* 0x010ee20000002100 */
[----:B------:R-:W4:Y:S01]  /*1550*/  S2UR UR9, SR_CgaCtaId ;  /* 0x00000000000979c3 */ /* 0x000f220000008800 */
[----:B------:R-:W-:Y:S01]  /*1560*/  UMOV UR47, 0x400 ;  /* 0x00000400002f7882 */ /* 0x000fe20000000000 */
[----:B------:R-:W-:Y:S01]  /*1570*/  UMOV UR5, URZ ;  /* 0x0000003f00057c82 */ /* 0x000fe20008000000 */
[----:B------:R-:W-:Y:S01]  /*1580*/  STL [R1+0xb0], RZ ;  /* 0x0000b0ff01007387 */ /* 0x000fe20000100800 */
[----:B------:R-:W-:Y:S01]  /*1590*/  UMOV UR4, URZ ;  /* 0x0000003f00047c82 */ /* 0x000fe20008000000 */
[----:B------:R-:W-:Y:S01]  /*15a0*/  UMOV UR6, URZ ;  /* 0x0000003f00067c82 */ /* 0x000fe20008000000 */
[----:B------:R-:W-:Y:S01]  /*15b0*/  CS2R R228, SRZ ;  /* 0x0000000000e47805 */ /* 0x000fe2000001ff00 */
[----:B------:R-:W-:Y:S01]  /*15c0*/  STL [R1+0xac], RZ ;  /* 0x0000acff01007387 */ /* 0x000fe20000100800 */
[----:B------:R-:W2:Y:S01]  /*15d0*/  LDC R3, c[0x0][0x28c] ;  /* 0x0000a300ff037b82 */ /* 0x000ea20000000800 */
[----:B-1----:R-:W-:-:S02]  /*15e0*/  MOV R17, RZ ;  /* 0x000000ff00117202 */ /* 0x002fc40000000f00 */
[----:B------:R-:W-:Y:S01]  /*15f0*/  CS2R R18, SRZ ;  /* 0x0000000000127805 */ /* 0x000fe2000001ff00 */
[----:B------:R-:W-:Y:S01]  /*1600*/  STL [R1+0xa8], RZ ;  /* 0x0000a8ff01007387 */ /* 0x000fe20000100800 */
[----:B------:R-:W-:Y:S02]  /*1610*/  CS2R R22, SRZ ;  /* 0x0000000000167805 */ /* 0x000fe4000001ff00 */
[----:B------:R-:W-:Y:S02]  /*1620*/  CS2R R152, SRZ ;  /* 0x0000000000987805 */ /* 0x000fe4000001ff00 */
[----:B------:R-:W-:Y:S01]  /*1630*/  CS2R R154, SRZ ;  /* 0x00000000009a7805 */ /* 0x000fe2000001ff00 */
[----:B------:R-:W-:Y:S01]  /*1640*/  STL [R1+0xa4], RZ ;  /* 0x0000a4ff01007387 */ /* 0x000fe20000100800 */
[----:B------:R-:W-:Y:S02]  /*1650*/  CS2R R156, SRZ ;  /* 0x00000000009c7805 */ /* 0x000fe4000001ff00 */
[----:B------:R-:W-:-:S02]  /*1660*/  CS2R R158, SRZ ;  /* 0x00000000009e7805 */ /* 0x000fc4000001ff00 */
[----:B------:R-:W-:Y:S01]  /*1670*/  CS2R R160, SRZ ;  /* 0x0000000000a07805 */ /* 0x000fe2000001ff00 */
[----:B------:R-:W-:Y:S01]  /*1680*/  STL [R1+0xa0], RZ ;  /* 0x0000a0ff01007387 */ /* 0x000fe20000100800 */
[----:B------:R-:W-:Y:S02]  /*1690*/  CS2R R162, SRZ ;  /* 0x0000000000a27805 */ /* 0x000fe4000001ff00 */
[----:B------:R-:W-:Y:S02]  /*16a0*/  CS2R R164, SRZ ;  /* 0x0000000000a47805 */ /* 0x000fe4000001ff00 */
[----:B------:R-:W-:Y:S01]  /*16b0*/  CS2R R166, SRZ ;  /* 0x0000000000a67805 */ /* 0x000fe2000001ff00 */
[----:B------:R-:W-:Y:S01]  /*16c0*/  STL [R1+0x9c], RZ ;  /* 0x00009cff01007387 */ /* 0x000fe20000100800 */
[----:B----4-:R-:W-:Y:S01]  /*16d0*/  ULEA UR47, UR9, UR47, 0x18 ;  /* 0x0000002f092f7291 */ /* 0x010fe2000f8ec03f */
[----:B------:R-:W-:Y:S02]  /*16e0*/  CS2R R168, SRZ ;  /* 0x0000000000a87805 */ /* 0x000fe4000001ff00 */
[----:B------:R-:W-:Y:S01]  /*16f0*/  CS2R R170, SRZ ;  /* 0x0000000000aa7805 */ /* 0x000fe2000001ff00 */
[----:B------:R-:W-:Y:S01]  /*1700*/  STL [R1+0x98], RZ ;  /* 0x000098ff01007387 */ /* 0x000fe20000100800 */
[----:B------:R-:W-:-:S02]  /*1710*/  CS2R R172, SRZ ;  /* 0x0000000000ac7805 */ /* 0x000fc4000001ff00 */
[----:B------:R-:W-:Y:S02]  /*1720*/  CS2R R174, SRZ ;  /* 0x0000000000ae7805 */ /* 0x000fe4000001ff00 */
[----:B------:R-:W-:Y:S02]  /*1730*/  CS2R R176, SRZ ;  /* 0x0000000000b07805 */ /* 0x000fe4000001ff00 */
[----:B---3--:R-:W-:Y:S01]  /*1740*/  LOP3.LUT R0, R0, 0x80, RZ, 0xc0, !PT ;  /* 0x0000008000007812 */ /* 0x008fe200078ec0ff */
[----:B------:R-:W-:Y:S01]  /*1750*/  STL [R1+0x94], RZ ;  /* 0x000094ff01007387 */ /* 0x000fe20000100800 */
[----:B--2---:R-:W-:Y:S02]  /*1760*/  ISETP.GE.AND P0, PT, R3, 0x1, PT ;  /* 0x000000010300780c */ /* 0x004fe40003f06270 */
[----:B------:R-:W-:Y:S02]  /*1770*/  CS2R R178, SRZ ;  /* 0x0000000000b27805 */ /* 0x000fe4000001ff00 */
[----:B------:R-:W-:Y:S01]  /*1780*/  SHF.R.U32.HI R0, RZ, 0x7, R0 ;  /* 0x00000007ff007819 */ /* 0x000fe20000011600 */
[----:B------:R-:W-:Y:S01]  /*1790*/  STL [R1+0x90], RZ ;  /* 0x000090ff01007387 */ /* 0x000fe20000100800 */
[----:B------:R-:W-:-:S02]  /*17a0*/  CS2R R180, SRZ ;  /* 0x0000000000b47805 */ /* 0x000fc4000001ff00 */
[----:B------:R-:W-:Y:S02]  /*17b0*/  CS2R R182, SRZ ;  /* 0x0000000000b67805 */ /* 0x000fe4000001ff00 */
[----:B------:R-:W-:Y:S01]  /*17c0*/  CS2R R184, SRZ ;  /* 0x0000000000b87805 */ /* 0x000fe2000001ff00 */
[----:B------:R-:W-:Y:S01]  /*17d0*/  STL [R1+0x8c], RZ ;  /* 0x00008cff01007387 */ /* 0x000fe20000100800 */
[----:B------:R-:W-:Y:S02]  /*17e0*/  CS2R R186, SRZ ;  /* 0x0000000000ba7805 */ /* 0x000fe4000001ff00 */
[----:B------:R-:W-:Y:S02]  /*17f0*/  CS2R R188, SRZ ;  /* 0x0000000000bc7805 */ /* 0x000fe4000001ff00 */
[----:B------:R-:W-:Y:S01]  /*1800*/  CS2R R190, SRZ ;  /* 0x0000000000be7805 */ /* 0x000fe2000001ff00 */
[----:B------:R-:W1:Y:S01]  /*1810*/  SHFL.IDX PT, R0, R0, RZ, 0x1f ;  /* 0x00001fff00007589 */ /* 0x000e6200000e0000 */
[----:B------:R-:W-:-:S02]  /*1820*/  CS2R R192, SRZ ;  /* 0x0000000000c07805 */ /* 0x000fc4000001ff00 */
[----:B------:R-:W-:Y:S02]  /*1830*/  CS2R R194, SRZ ;  /* 0x0000000000c27805 */ /* 0x000fe4000001ff00 */
[----:B------:R-:W-:Y:S01]  /*1840*/  CS2R R196, SRZ ;  /* 0x0000000000c47805 */ /* 0x000fe2000001ff00 */
[----:B------:R2:W-:Y:S01]  /*1850*/  STL [R1+0x88], RZ ;  /* 0x000088ff01007387 */ /* 0x0005e20000100800 */
[----:B------:R-:W-:Y:S02]  /*1860*/  CS2R R198, SRZ ;  /* 0x0000000000c67805 */ /* 0x000fe4000001ff00 */
[----:B------:R-:W-:Y:S02]  /*1870*/  CS2R R200, SRZ ;  /* 0x0000000000c87805 */ /* 0x000fe4000001ff00 */
[----:B------:R-:W-:Y:S01]  /*1880*/  CS2R R202, SRZ ;  /* 0x0000000000ca7805 */ /* 0x000fe2000001ff00 */
[----:B------:R2:W-:Y:S01]  /*1890*/  STL [R1+0x84], RZ ;  /* 0x000084ff01007387 */ /* 0x0005e20000100800 */
        /* <DEDUP_REMOVED lines=16> */
[----:B-1----:R-:W-:-:S02]  /*19a0*/  R2UR UR7, R0 ;  /* 0x00000000000772ca */ /* 0x002fc400000e0000 */
[----:B------:R-:W-:Y:S02]  /*19b0*/  CS2R R88, SRZ ;  /* 0x0000000000587805 */ /* 0x000fe4000001ff00 */
[----:B------:R-:W-:Y:S01]  /*19c0*/  MOV R0, UR36 ;  /* 0x0000002400007c02 */ /* 0x000fe20008000f00 */
        /* <DEDUP_REMOVED lines=9> */
[----:B------:R-:W-:Y:S01]  /*1a60*/  CS2R R102, SRZ ;  /* 0x0000000000667805 */ /* 0x000fe2000001ff00 */
[----:B------:R-:W-:Y:S01]  /*1a70*/  ULEA.HI UR8, UR7, UR7, URZ, 0x1 ;  /* 0x0000000707087291 */ /* 0x000fe2000f8f083f */
[----:B------:R-:W-:Y:S01]  /*1a80*/  CS2R R104, SRZ ;  /* 0x0000000000687805 */ /* 0x000fe2000001ff00 */
[----:B------:R2:W-:Y:S01]  /*1a90*/  STL [R1+0x64], RZ ;  /* 0x000064ff01007387 */ /* 0x0005e20000100800 */
[----:B------:R-:W-:Y:S01]  /*1aa0*/  CS2R R106, SRZ ;  /* 0x00000000006a7805 */ /* 0x000fe2000001ff00 */
[----:B------:R-:W-:Y:S01]  /*1ab0*/  ULOP3.LUT UR8, UR8, 0xffffe, URZ, 0xc0, !UPT ;  /* 0x000ffffe08087892 */ /* 0x000fe2000f8ec03f */
[----:B------:R-:W-:Y:S01]  /*1ac0*/  CS2R R108, SRZ ;  /* 0x00000000006c7805 */ /* 0x000fe2000001ff00 */
[----:B------:R2:W-:Y:S01]  /*1ad0*/  STL [R1+0x60], RZ ;  /* 0x000060ff01007387 */ /* 0x0005e20000100800 */
[----:B------:R-:W-:Y:S01]  /*1ae0*/  CS2R R110, SRZ ;  /* 0x00000000006e7805 */ /* 0x000fe2000001ff00 */
[----:B------:R-:W-:Y:S01]  /*1af0*/  UIADD3 UR8, UR7, -UR8, URZ ;  /* 0x8000000807087290 */ /* 0x000fe2000fffe03f */
[----:B------:R-:W-:Y:S01]  /*1b00*/  CS2R R112, SRZ ;  /* 0x0000000000707805 */ /* 0x000fe2000001ff00 */
[----:B------:R2:W-:Y:S01]  /*1b10*/  STL [R1+0x5c], RZ ;  /* 0x00005cff01007387 */ /* 0x0005e20000100800 */
[----:B------:R-:W-:Y:S01]  /*1b20*/  UMOV UR7, UR39 ;  /* 0x0000002700077c82 */ /* 0x000fe20008000000 */
[----:B------:R-:W-:Y:S01]  /*1b30*/  ULEA UR8, UR8, UR47, 0xc ;  /* 0x0000002f08087291 */ /* 0x000fe2000f8e603f */
[----:B------:R-:W-:Y:S01]  /*1b40*/  CS2R R114, SRZ ;  /* 0x0000000000727805 */ /* 0x000fe2000001ff00 */
[----:B------:R2:W-:Y:S01]  /*1b50*/  STL [R1+0x58], RZ ;  /* 0x000058ff01007387 */ /* 0x0005e20000100800 */
[----:B------:R-:W-:Y:S01]  /*1b60*/  CS2R R116, SRZ ;  /* 0x0000000000747805 */ /* 0x000fe2000001ff00 */
[----:B------:R-:W-:Y:S01]  /*1b70*/  UIADD3 UR8, UR8, 0x6200, URZ ;  /* 0x0000620008087890 */ /* 0x000fe2000fffe03f */
[----:B------:R-:W-:Y:S01]  /*1b80*/  CS2R R118, SRZ ;  /* 0x0000000000767805 */ /* 0x000fe2000001ff00 */
[----:B------:R2:W-:Y:S01]  /*1b90*/  STL [R1+0x54], RZ ;  /* 0x000054ff01007387 */ /* 0x0005e20000100800 */
[----:B------:R-:W-:Y:S01]  /*1ba0*/  CS2R R120, SRZ ;  /* 0x0000000000787805 */ /* 0x000fe2000001ff00 */
[----:B------:R-:W-:Y:S01]  /*1bb0*/  USHF.R.U32.HI UR8, URZ, 0x4, UR8 ;  /* 0x000000043f087899 */ /* 0x000fe20008011608 */
[----:B------:R-:W-:Y:S01]  /*1bc0*/  CS2R R122, SRZ ;  /* 0x00000000007a7805 */ /* 0x000fe2000001ff00 */
[----:B------:R2:W-:Y:S01]  /*1bd0*/  STL [R1+0x50], RZ ;  /* 0x000050ff01007387 */ /* 0x0005e20000100800 */
[----:B------:R-:W-:Y:S01]  /*1be0*/  CS2R R124, SRZ ;  /* 0x00000000007c7805 */ /* 0x000fe2000001ff00 */
[----:B------:R-:W-:Y:S01]  /*1bf0*/  ULOP3.LUT UR12, UR8, 0x3fff, URZ, 0xc0, !UPT ;  /* 0x00003fff080c7892 */ /* 0x000fe2000f8ec03f */
        /* <DEDUP_REMOVED lines=59> */
[----:B------:R-:W-:Y:S01]  /*1fb0*/  CS2R R86, SRZ ;  /* 0x0000000000567805 */ /* 0x000fe2000001ff00 */
[----:B------:R2:W-:Y:S04]  /*1fc0*/  STL [R1+0x10], RZ ;  /* 0x000010ff01007387 */ /* 0x0005e80000100800 */
[----:B------:R2:W-:Y:S04]  /*1fd0*/  STL [R1+0xc], RZ ;  /* 0x00000cff01007387 */ /* 0x0005e80000100800 */
[----:B------:R2:W-:Y:S04]  /*1fe0*/  STL [R1+0x8], RZ ;  /* 0x000008ff01007387 */ /* 0x0005e80000100800 */
[----:B------:R2:W-:Y:S04]  /*1ff0*/  STL [R1+0x4], RZ ;  /* 0x000004ff01007387 */ /* 0x0005e80000100800 */
[----:B------:R2:W-:Y:S01]  /*2000*/  STL [R1], RZ ;  /* 0x000000ff01007387 */ /* 0x0005e20000100800 */
[----:B------:R-:W-:Y:S05]  /*2010*/  @!P0 BRA `(.L_x_17) ;  /* 0x0000001000fc8947 */ /* 0x000fea0003800000 */
[----:B------:R-:W3:Y:S02]  /*2020*/  LDL R3, [R1+0xbc] ;  /* 0x0000bc0001037983 */ /* 0x000ee40000100800 */
[----:B---3--:R-:W-:-:S13]  /*2030*/  ISETP.NE.AND P1, PT, R3, 0x3, PT ;  /* 0x000000030300780c */ /* 0x008fda0003f25270 */
[----:B------:R-:W-:Y:S05]  /*2040*/  @!P1 BRA `(.L_x_18) ;  /* 0x0000000000049947 */ /* 0x000fea0003800000 */
[----:B------:R-:W-:Y:S01]  /*2050*/  BPT.TRAP 0x1 ;  /* 0x000000040000795c */ /* 0x000fe20000300000 */
.L_x_18:
[----:B------:R-:W-:Y:S01]  /*2060*/  ULEA UR4, UR39, UR47, 0x3 ;  /* 0x0000002f27047291 */ /* 0x000fe2000f8e183f */
[----:B------:R-:W-:-:S04]  /*2070*/  MOV R0, UR36 ;  /* 0x0000002400007c02 */ /* 0x000fc80008000f00 */
[----:B------:R-:W-:-:S04]  /*2080*/  SHF.L.U32 R0, R0, 0x1f, RZ ;  /* 0x0000001f00007819 */ /* 0x000fc800000006ff */
[----:B------:R1:W3:Y:S01]  /*2090*/  SYNCS.PHASECHK.TRANS64.TRYWAIT P0, [UR4], R0 ;  /* 0x00000000ff0075a7 */ /* 0x0002e20008000144 */
[----:B------:R-:W-:Y:S05]  /*20a0*/  @!P1 BRA `(.L_x_19) ;  /* 0x0000000000049947 */ /* 0x000fea0003800000 */
[----:B------:R-:W-:Y:S01]  /*20b0*/  BPT.TRAP 0x1 ;  /* 0x000000040000795c */ /* 0x000fe20000300000 */
.L_x_19:
[----:B---3--:R-:W-:Y:S05]  /*20c0*/  @P0 BRA `(.L_x_20) ;  /* 0x0000000000080947 */ /* 0x008fea0003800000 */
[----:B------:R-:W3:Y:S02]  /*20d0*/  SYNCS.PHASECHK.TRANS64.TRYWAIT P0, [UR4], R0 ;  /* 0x00000000ff0075a7 */ /* 0x000ee40008000144 */
[----:B---3--:R-:W-:Y:S05]  /*20e0*/  @!P0 BRA `(.L_x_21) ;  /* 0x0000018400d88947 */ /* 0x008fea0003800000 */
.L_x_20:
[----:B------:R-:W-:Y:S01]  /*20f0*/  UIADD3 UR4, UR47, 0x26200, URZ ;  /* 0x000262002f047890 */ /* 0x000fe2000fffe03f */
[----:B------:R-:W-:Y:S01]  /*2100*/  WARPGROUP.ARRIVE ;  /* 0x00000000000079c5 */ /* 0x000fe20000000000 */
[----:B------:R-:W-:Y:S01]  /*2110*/  ULOP3.LUT UR13, UR12, 0x10000, URZ, 0xfc, !UPT ;  /* 0x000100000c0d7892 */ /* 0x000fe2000f8efc3f */
[----:B------:R4:W-:Y:S01]  /*2120*/  STL [R1+0xb0], RZ ;  /* 0x0000b0ff01007387 */ /* 0x0009e20000100800 */
[----:B------:R-:W-:Y:S01]  /*2130*/  USHF.R.U32.HI UR4, URZ, 0x4, UR4 ;  /* 0x000000043f047899 */ /* 0x000fe20008011604 */
[----:B------:R-:W-:Y:S01]  /*2140*/  CS2R R228, SRZ ;  /* 0x0000000000e47805 */ /* 0x000fe2000001ff00 */
[----:B------:R-:W-:Y:S01]  /*2150*/  ULEA UR13, UR39, UR13, 0xa ;  /* 0x0000000d270d7291 */ /* 0x000fe2000f8e503f */
[----:B------:R4:W-:Y:S01]  /*2160*/  STL [R1+0xac], RZ ;  /* 0x0000acff01007387 */ /* 0x0009e20000100800 */
[----:B------:R-:W-:Y:S01]  /*2170*/  ULOP3.LUT UR4, UR4, 0x3fff, URZ, 0xc0, !UPT ;  /* 0x00003fff04047892 */ /* 0x000fe2000f8ec03f */
[----:B------:R-:W-:Y:S01]  /*2180*/  MOV R17, RZ ;  /* 0x000000ff00117202 */ /* 0x000fe20000000f00 */
[----:B------:R-:W-:Y:S01]  /*2190*/  UMOV UR5, 0x80000020 ;  /* 0x8000002000057882 */ /* 0x000fe20000000000 */
[----:B------:R-:W-:Y:S01]  /*21a0*/  UMOV UR7, 0x80000020 ;  /* 0x8000002000077882 */ /* 0x000fe20000000000 */
[----:B------:R-:W-:Y:S01]  /*21b0*/  ULOP3.LUT UR4, UR4, 0x10000, URZ, 0xfc, !UPT ;  /* 0x0001000004047892 */ /* 0x000fe2000f8efc3f */
[----:B------:R4:W-:Y:S01]  /*21c0*/  STL [R1+0xa8], RZ ;  /* 0x0000a8ff01007387 */ /* 0x0009e20000100800 */
[----:B------:R-:W-:Y:S01]  /*21d0*/  UMOV UR9, 0x80000020 ;  /* 0x8000002000097882 */ /* 0x000fe20000000000 */
[----:B------:R-:W-:Y:S01]  /*21e0*/  UMOV UR11, 0x80000020 ;  /* 0x80000020000b7882 */ /* 0x000fe20000000000 */
[----:B------:R-:W-:Y:S01]  /*21f0*/  ULEA UR8, UR39, UR4, 0x9 ;  /* 0x0000000427087291 */ /* 0x000fe2000f8e483f */
[----:B------:R4:W-:Y:S01]  /*2200*/  STL [R1+0xa4], RZ ;  /* 0x0000a4ff01007387 */ /* 0x0009e20000100800 */
[----:B------:R-:W-:Y:S01]  /*2210*/  CS2R R18, SRZ ;  /* 0x0000000000127805 */ /* 0x000fe2000001ff00 */
[----:B------:R-:W-:Y:S01]  /*2220*/  UMOV UR4, UR13 ;  /* 0x0000000d00047c82 */ /* 0x000fe20008000000 */
[----:B------:R-:W-:Y:S01]  /*2230*/  UIADD3 UR10, UR8, 0x2, URZ ;  /* 0x00000002080a7890 */ /* 0x000fe2000fffe03f */
[----:B------:R4:W-:Y:S01]  /*2240*/  STL [R1+0xa0], RZ ;  /* 0x0000a0ff01007387 */ /* 0x0009e20000100800 */
[----:B------:R-:W-:Y:S01]  /*2250*/  CS2R R22, SRZ ;  /* 0x0000000000167805 */ /* 0x000fe2000001ff00 */
[----:B------:R-:W-:Y:S01]  /*2260*/  UMOV UR6, UR8 ;  /* 0x0000000800067c82 */ /* 0x000fe20008000000 */
[----:B------:R-:W-:Y:S01]  /*2270*/  CS2R R152, SRZ ;  /* 0x0000000000987805 */ /* 0x000fe2000001ff00 */
[----:B------:R-:W-:Y:S01]  /*2280*/  QGMMA.64x128x32.F32.E4M3.E4M3 R88, gdesc[UR4], RZ, !UPT, gsb0 ;  /* 0x01e00000045879f3 */ /* 0x000fe2000c0008ff */
[----:B------:R-:W-:Y:S01]  /*2290*/  UIADD3 UR4, UR13, 0x200, URZ ;  /* 0x000002000d047890 */ /* 0x000fe2000fffe03f */
[----:B------:R4:W-:Y:S01]  /*22a0*/  STL [R1+0x9c], RZ ;  /* 0x00009cff01007387 */ /* 0x0009e20000100800 */
[----:B------:R-:W-:Y:S01]  /*22b0*/  UMOV UR5, 0x80000020 ;  /* 0x8000002000057882 */ /* 0x000fe20000000000 */
[----:B------:R-:W-:-:S02]  /*22c0*/  CS2R R154, SRZ ;  /* 0x00000000009a7805 */ /* 0x000fc4000001ff00 */
[----:B------:R-:W-:Y:S01]  /*22d0*/  CS2R R156, SRZ ;  /* 0x00000000009c7805 */ /* 0x000fe2000001ff00 */
[----:B------:R4:W-:Y:S01]  /*22e0*/  STL [R1+0x98], RZ ;  /* 0x000098ff01007387 */ /* 0x0009e20000100800 */
[----:B------:R-:W-:Y:S02]  /*22f0*/  CS2R R158, SRZ ;  /* 0x00000000009e7805 */ /* 0x000fe4000001ff00 */
[----:B------:R-:W-:Y:S02]  /*2300*/  CS2R R160, SRZ ;  /* 0x0000000000a07805 */ /* 0x000fe4000001ff00 */
[----:B------:R-:W-:Y:S01]  /*2310*/  CS2R R162, SRZ ;  /* 0x0000000000a27805 */ /* 0x000fe2000001ff00 */
[----:B------:R4:W-:Y:S01]  /*2320*/  STL [R1+0x94], RZ ;  /* 0x000094ff01007387 */ /* 0x0009e20000100800 */
[----:B------:R-:W-:Y:S02]  /*2330*/  CS2R R164, SRZ ;  /* 0x0000000000a47805 */ /* 0x000fe4000001ff00 */
        /* <DEDUP_REMOVED lines=40> */
[----:B------:R-:W-:Y:S01]  /*25c0*/  CS2R R226, SRZ ;  /* 0x0000000000e27805 */ /* 0x000fe2000001ff00 */
[----:B------:R4:W-:Y:S04]  /*25d0*/  STL [R1+0x68], RZ ;  /* 0x000068ff01007387 */ /* 0x0009e80000100800 */
        /* <DEDUP_REMOVED lines=18> */
[----:B------:R4:W-:Y:S01]  /*2700*/  STL [R1+0x1c], RZ ;  /* 0x00001cff01007387 */ /* 0x0009e20000100800 */
[----:B------:R-:W-:-:S02]  /*2710*/  WARPGROUP.DEPBAR.LE gsb0, 0x0 ;  /* 0x00008000000079c5 */ /* 0x000fc40000010000 */
[----:B------:R-:W-:Y:S01]  /*2720*/  WARPGROUP.ARRIVE ;  /* 0x00000000000079c5 */ /* 0x000fe20000000000 */
[----:B------:R4:W-:Y:S04]  /*2730*/  STL [R1+0x18], RZ ;  /* 0x000018ff01007387 */ /* 0x0009e80000100800 */
[----:B------:R4:W-:Y:S01]  /*2740*/  STL [R1+0x14], RZ ;  /* 0x000014ff01007387 */ /* 0x0009e20000100800 */
[----:B------:R-:W-:Y:S01]  /*2750*/  QGMMA.64x128x32.F32.E4M3.E4M3 R24, gdesc[UR4], RZ, !UPT, gsb0 ;  /* 0x01e00000041879f3 */ /* 0x000fe2000c0008ff */
[----:B------:R-:W-:Y:S02]  /*2760*/  UIADD3 UR5, UR13, 0x2, URZ ;  /* 0x000000020d057890 */ /* 0x000fe4000fffe03f */
[----:B------:R4:W-:Y:S01]  /*2770*/  STL [R1+0x10], RZ ;  /* 0x000010ff01007387 */ /* 0x0009e20000100800 */
[----:B------:R-:W-:-:S03]  /*2780*/  UMOV UR4, 0x2 ;  /* 0x0000000200047882 */ /* 0x000fc60000000000 */
[----:B------:R4:W-:Y:S01]  /*2790*/  STL [R1+0xc], RZ ;  /* 0x00000cff01007387 */ /* 0x0009e20000100800 */
[----:B------:R-:W-:Y:S01]  /*27a0*/  UMOV UR8, UR5 ;  /* 0x0000000500087c82 */ /* 0x000fe20008000000 */
[----:B------:R-:W-:Y:S02]  /*27b0*/  ULDC UR5, c[0x0][0x50c] ;  /* 0x0001430000057ab9 */ /* 0x000fe40000000800 */
[----:B------:R-:W-:Y:S01]  /*27c0*/  UISETP.NE.AND UP0, UPT, UR5, 0x2, UPT ;  /* 0x000000020500788c */ /* 0x000fe2000bf05270 */
[----:B------:R4:W-:Y:S03]  /*27d0*/  STL [R1+0x8], RZ ;  /* 0x000008ff01007387 */ /* 0x0009e60000100800 */
[----:B------:R-:W-:Y:S01]  /*27e0*/  USEL UR5, URZ, 0x1, UP0 ;  /* 0x000000013f057887 */ /* 0x000fe20008000000 */
[----:B------:R4:W-:Y:S04]  /*27f0*/  STL [R1+0x4], RZ ;  /* 0x000004ff01007387 */ /* 0x0009e80000100800 */
[----:B------:R4:W-:Y:S01]  /*2800*/  STL [R1], RZ ;  /* 0x000000ff01007387 */ /* 0x0009e20000100800 */
[----:B------:R-:W-:Y:S01]  /*2810*/  ISETP.NE.AND P0, PT, RZ, UR5, PT ;  /* 0x00000005ff007c0c */ /* 0x000fe2000bf05270 */
[----:B------:R-:W-:-:S02]  /*2820*/  WARPGROUP.DEPBAR.LE gsb0, 0x0 ;  /* 0x00008000000079c5 */ /* 0x000fc40000010000 */
[----:B------:R-:W-:-:S06]  /*2830*/  WARPGROUP.ARRIVE ;  /* 0x00000000000079c5 */ /* 0x000fcc0000000000 */
[----:B------:R-:W-:Y:S01]  /*2840*/  QGMMA.64x128x32.F32.E4M3.E4M3 R88, gdesc[UR8], R88, gsb0 ;  /* 0x01e00000085879f3 */ /* 0x000fe20008000858 */
[----:B------:R-:W-:Y:S01]  /*2850*/  UIADD3 UR8, UR13, 0x202, URZ ;  /* 0x000002020d087890 */ /* 0x000fe2000fffe03f */
[----:B------:R-:W-:Y:S01]  /*2860*/  UMOV UR9, 0x80000020 ;  /* 0x8000002000097882 */ /* 0x000fe20000000000 */
[----:B------:R-:W-:Y:S02]  /*2870*/  WARPGROUP.DEPBAR.LE gsb0, 0x0 ;  /* 0x00008000000079c5 */ /* 0x000fe40000010000 */
[----:B------:R-:W-:-:S07]  /*2880*/  WARPGROUP.ARRIVE ;  /* 0x00000000000079c5 */ /* 0x000fce0000000000 */
[----:B------:R-:W-:Y:S03]  /*2890*/  QGMMA.64x128x32.F32.E4M3.E4M3 R24, gdesc[UR8], R24, gsb0 ;  /* 0x01e00000081879f3 */ /* 0x000fe60008000818 */
[----:B------:R-:W-:Y:S02]  /*28a0*/  WARPGROUP.DEPBAR.LE gsb0, 0x0 ;  /* 0x00008000000079c5 */ /* 0x000fe40000010000 */
[----:B----4-:R-:W-:Y:S05]  /*28b0*/  @!P0 BRA `(.L_x_22) ;  /* 0x0000000800b88947 */ /* 0x010fea0003800000 */
[----:B------:R-:W-:Y:S01]  /*28c0*/  FADD R4, RZ, R43 ;  /* 0x0000002bff047221 */ /* 0x000fe20000000000 */
[----:B-1-3--:R-:W-:-:S01]  /*28d0*/  FADD R0, RZ, R44 ;  /* 0x0000002cff007221 */ /* 0x00afc20000000000 */
[----:B------:R-:W-:Y:S01]  /*28e0*/  FADD R3, RZ, R45 ;  /* 0x0000002dff037221 */ /* 0x000fe20000000000 */
[----:B------:R-:W-:-:S01]  /*28f0*/  FADD R227, RZ, R88 ;  /* 0x00000058ffe37221 */ /* 0x000fc20000000000 */
[----:B------:R-:W-:Y:S01]  /*2900*/  FADD R226, RZ, R89 ;  /* 0x00000059ffe27221 */ /* 0x000fe20000000000 */
[----:B------:R1:W-:Y:S01]  /*2910*/  STL [R1], R4 ;  /* 0x0000000401007387 */ /* 0x0003e20000100800 */
[----:B------:R-:W-:-:S01]  /*2920*/  FADD R225, RZ, R90 ;  /* 0x0000005affe17221 */ /* 0x000fc20000000000 */
[----:B------:R-:W-:Y:S01]  /*2930*/  FADD R224, RZ, R91 ;  /* 0x0000005bffe07221 */ /* 0x000fe20000000000 */
[----:B------:R-:W-:-:S01]  /*2940*/  FADD R223, RZ, R92 ;  /* 0x0000005cffdf7221 */ /* 0x000fc20000000000 */
[----:B------:R3:W-:Y:S01]  /*2950*/  STL [R1+0x4], R0 ;  /* 0x0000040001007387 */ /* 0x0007e20000100800 */
[----:B------:R-:W-:-:S01]  /*2960*/  FADD R222, RZ, R93 ;  /* 0x0000005dffde7221 */ /* 0x000fc20000000000 */
[----:B------:R-:W-:Y:S01]  /*2970*/  FADD R221, RZ, R94 ;  /* 0x0000005effdd7221 */ /* 0x000fe20000000000 */
[----:B------:R-:W-:-:S01]  /*2980*/  FADD R220, RZ, R95 ;  /* 0x0000005fffdc7221 */ /* 0x000fc20000000000 */
[----:B------:R4:W-:Y:S01]  /*2990*/  STL [R1+0x8], R3 ;  /* 0x0000080301007387 */ /* 0x0009e20000100800 */
[----:B------:R-:W-:-:S01]  /*29a0*/  FADD R219, RZ, R96 ;  /* 0x00000060ffdb7221 */ /* 0x000fc20000000000 */
[----:B-1----:R-:W-:Y:S01]  /*29b0*/  FADD R4, RZ, R46 ;  /* 0x0000002eff047221 */ /* 0x002fe20000000000 */
[----:B------:R-:W-:-:S01]  /*29c0*/  FADD R218, RZ, R97 ;  /* 0x00000061ffda7221 */ /* 0x000fc20000000000 */
[----:B------:R-:W-:Y:S01]  /*29d0*/  FADD R217, RZ, R98 ;  /* 0x00000062ffd97221 */ /* 0x000fe20000000000 */
[----:B------:R-:W-:-:S01]  /*29e0*/  FADD R216, RZ, R99 ;  /* 0x00000063ffd87221 */ /* 0x000fc20000000000 */
[----:B---3--:R-:W-:Y:S01]  /*29f0*/  FADD R0, RZ, R47 ;  /* 0x0000002fff007221 */ /* 0x008fe20000000000 */
[----:B------:R1:W-:Y:S01]  /*2a00*/  STL [R1+0xc], R4 ;  /* 0x00000c0401007387 */ /* 0x0003e20000100800 */
[----:B------:R-:W-:-:S01]  /*2a10*/  FADD R215, RZ, R100 ;  /* 0x00000064ffd77221 */ /* 0x000fc20000000000 */
[----:B------:R-:W-:Y:S01]  /*2a20*/  FADD R214, RZ, R101 ;  /* 0x00000065ffd67221 */ /* 0x000fe20000000000 */
[----:B----4-:R-:W-:-:S01]  /*2a30*/  FADD R3, RZ, R48 ;  /* 0x00000030ff037221 */ /* 0x010fc20000000000 */
        /* <DEDUP_REMOVED lines=90> */
[----:B------:R-:W-:Y:S01]  /*2fe0*/  FADD R159, RZ, R28 ;  /* 0x0000001cff9f7221 */ /* 0x000fe20000000000 */
[----:B------:R-:W-:-:S01]  /*2ff0*/  FADD R158, RZ, R29 ;  /* 0x0000001dff9e7221 */ /* 0x000fc20000000000 */
[----:B------:R-:W-:Y:S01]  /*3000*/  FADD R157, RZ, R30 ;  /* 0x0000001eff9d7221 */ /* 0x000fe20000000000 */
[----:B------:R-:W-:-:S01]  /*3010*/  FADD R156, RZ, R31 ;  /* 0x0000001fff9c7221 */ /* 0x000fc20000000000 */
[----:B------:R3:W-:Y:S01]  /*3020*/  STL [R1+0x5c], R3 ;  /* 0x00005c0301007387 */ /* 0x0007e20000100800 */
[----:B------:R-:W-:-:S01]  /*3030*/  FADD R155, RZ, R32 ;  /* 0x00000020ff9b7221 */ /* 0x000fc20000000000 */
[----:B-1----:R-:W-:Y:S01]  /*3040*/  FADD R4, RZ, R70 ;  /* 0x00000046ff047221 */ /* 0x002fe20000000000 */
[----:B------:R-:W-:-:S01]  /*3050*/  FADD R154, RZ, R33 ;  /* 0x00000021ff9a7221 */ /* 0x000fc20000000000 */
[----:B------:R1:W-:Y:S01]  /*3060*/  STL [R1+0x58], R0 ;  /* 0x0000580001007387 */ /* 0x0003e20000100800 */
[----:B------:R-:W-:-:S01]  /*3070*/  FADD R153, RZ, R34 ;  /* 0x00000022ff997221 */ /* 0x000fc20000000000 */
[----:B------:R-:W-:Y:S01]  /*3080*/  FADD R152, RZ, R35 ;  /* 0x00000023ff987221 */ /* 0x000fe20000000000 */
[----:B------:R-:W-:-:S01]  /*3090*/  FADD R23, RZ, R36 ;  /* 0x00000024ff177221 */ /* 0x000fc20000000000 */
[----:B------:R-:W-:Y:S01]  /*30a0*/  FADD R22, RZ, R37 ;  /* 0x00000025ff167221 */ /* 0x000fe20000000000 */
[----:B------:R-:W-:-:S01]  /*30b0*/  FADD R19, RZ, R38 ;  /* 0x00000026ff137221 */ /* 0x000fc20000000000 */
[----:B---3--:R-:W-:Y:S01]  /*30c0*/  FADD R3, RZ, R68 ;  /* 0x00000044ff037221 */ /* 0x008fe20000000000 */
[----:B------:R-:W-:-:S01]  /*30d0*/  FADD R18, RZ, R39 ;  /* 0x00000027ff127221 */ /* 0x000fc20000000000 */
[----:B------:R-:W-:Y:S01]  /*30e0*/  FADD R17, RZ, R40 ;  /* 0x00000028ff117221 */ /* 0x000fe20000000000 */
[----:B------:R-:W-:-:S01]  /*30f0*/  FADD R228, RZ, R41 ;  /* 0x00000029ffe47221 */ /* 0x000fc20000000000 */
[----:B-1----:R-:W-:Y:S01]  /*3100*/  FADD R0, RZ, R67 ;  /* 0x00000043ff007221 */ /* 0x002fe20000000000 */
[----:B------:R-:W-:-:S01]  /*3110*/  FADD R229, RZ, R42 ;  /* 0x0000002affe57221 */ /* 0x000fc20000000000 */
[----:B------:R-:W-:-:S03]  /*3120*/  UMOV UR4, URZ ;  /* 0x0000003f00047c82 */ /* 0x000fc60008000000 */
[----:B------:R1:W-:Y:S04]  /*3130*/  STL [R1+0x60], R0 ;  /* 0x0000600001007387 */ /* 0x0003e80000100800 */
[----:B------:R3:W-:Y:S01]  /*3140*/  STL [R1+0x64], R3 ;  /* 0x0000640301007387 */ /* 0x0007e20000100800 */
[----:B-1----:R-:W-:-:S01]  /*3150*/  FADD R0, RZ, R69 ;  /* 0x00000045ff007221 */ /* 0x002fc20000000000 */
[----:B---3--:R-:W-:-:S04]  /*3160*/  FADD R3, RZ, R71 ;  /* 0x00000047ff037221 */ /* 0x008fc80000000000 */
[----:B------:R1:W-:Y:S04]  /*3170*/  STL [R1+0x68], R0 ;  /* 0x0000680001007387 */ /* 0x0003e80000100800 */
[----:B------:R3:W-:Y:S04]  /*3180*/  STL [R1+0x6c], R4 ;  /* 0x00006c0401007387 */ /* 0x0007e80000100800 */
[----:B------:R4:W-:Y:S01]  /*3190*/  STL [R1+0x70], R3 ;  /* 0x0000700301007387 */ /* 0x0009e20000100800 */
[----:B-1----:R-:W-:-:S01]  /*31a0*/  FADD R0, RZ, R72 ;  /* 0x00000048ff007221 */ /* 0x002fc20000000000 */
[----:B---3--:R-:W-:-:S04]  /*31b0*/  FADD R4, RZ, R73 ;  /* 0x00000049ff047221 */ /* 0x008fc80000000000 */
[----:B------:R1:W-:Y:S01]  /*31c0*/  STL [R1+0x74], R0 ;  /* 0x0000740001007387 */ /* 0x0003e20000100800 */
[----:B----4-:R-:W-:-:S03]  /*31d0*/  FADD R3, RZ, R74 ;  /* 0x0000004aff037221 */ /* 0x010fc60000000000 */
        /* <DEDUP_REMOVED lines=26> */
[----:B-1----:R-:W-:-:S05]  /*3380*/  FADD R0, RZ, R87 ;  /* 0x00000057ff007221 */ /* 0x002fca0000000000 */
[----:B------:R4:W-:Y:S02]  /*3390*/  STL [R1+0xb0], R0 ;  /* 0x0000b00001007387 */ /* 0x0009e40000100800 */
.L_x_22:
[----:B------:R-:W-:-:S04]  /*33a0*/  UIADD3 UR7, UR39, 0x1, URZ ;  /* 0x0000000127077890 */ /* 0x000fc8000fffe03f */
[----:B------:R-:W-:-:S04]  /*33b0*/  UISETP.NE.AND UP0, UPT, UR7, 0x8, UPT ;  /* 0x000000080700788c */ /* 0x000fc8000bf05270 */
[----:B------:R-:W-:Y:S02]  /*33c0*/  USEL UR6, URZ, 0x1, UP0 ;  /* 0x000000013f067887 */ /* 0x000fe40008000000 */
[----:B------:R-:W-:Y:S02]  /*33d0*/  USEL UR7, UR7, URZ, UP0 ;  /* 0x0000003f07077287 */ /* 0x000fe40008000000 */
[----:B------:R-:W-:-:S06]  /*33e0*/  ULOP3.LUT UR6, UR36, UR6, URZ, 0x3c, !UPT ;  /* 0x0000000624067292 */ /* 0x000fcc000f8e3c3f */
[----:B-1-34-:R-:W-:Y:S01]  /*33f0*/  MOV R0, UR6 ;  /* 0x0000000600007c02 */ /* 0x01afe20008000f00 */
[----:B------:R-:W-:-:S06]  /*3400*/  UMOV UR6, 0x1 ;  /* 0x0000000100067882 */ /* 0x000fcc0000000000 */
.L_x_17:
[----:B------:R-:W-:-:S04]  /*3410*/  UISETP.LT.AND UP0, UPT, UR46, 0x1, UPT ;  /* 0x000000012e00788c */ /* 0x000fc8000bf01270 */
[----:B------:R-:W-:-:S04]  /*3420*/  USEL UR8, UR46, 0x1, UP0 ;  /* 0x000000012e087887 */ /* 0x000fc80008000000 */
[----:B------:R-:W-:-:S04]  /*3430*/  UIADD3 UR8, UR46, -UR8, URZ ;  /* 0x800000082e087290 */ /* 0x000fc8000fffe03f */
[----:B------:R-:W-:-:S06]  /*3440*/  UISETP.GE.AND UP0, UPT, UR8, 0x1, UPT ;  /* 0x000000010800788c */ /* 0x000fcc000bf06270 */
[----:B------:R-:W-:-:S13]  /*3450*/  PLOP3.LUT P0, PT, PT, PT, UP0, 0x80, 0x0 ;  /* 0x000000000000781c */ /* 0x000fda0003f0f008 */
[----:B------:R-:W-:Y:S05]  /*3460*/  @!P0 BRA `(.L_x_23) ;  /* 0x0000001000c48947 */ /* 0x000fea0003800000 */
[----:B------:R-:W-:Y:S01]  /*3470*/  MOV R3, UR8 ;  /* 0x0000000800037c02 */ /* 0x000fe20008000f00 */
[----:B------:R-:W-:Y:S01]  /*3480*/  UMOV UR13, UR39 ;  /* 0x00000027000d7c82 */ /* 0x000fe20008000000 */
[----:B------:R-:W-:-:S05]  /*3490*/  ULDC UR14, c[0x0][0x50c] ;  /* 0x00014300000e7ab9 */ /* 0x000fca0000000800 */
.L_x_31:
[----:B------:R-:W3:Y:S02]  /*34a0*/  LDL R4, [R1+0xbc] ;  /* 0x0000bc0001047983 */ /* 0x000ee40000100800 */
[----:B---3--:R-:W-:-:S13]  /*34b0*/  ISETP.NE.AND P1, PT, R4, 0x3, PT ;  /* 0x000000030400780c */ /* 0x008fda0003f25270 */
[----:B------:R-:W-:Y:S05]  /*34c0*/  @!P1 BRA `(.L_x_24) ;  /* 0x0000000000049947 */ /* 0x000fea0003800000 */
[----:B------:R-:W-:Y:S01]  /*34d0*/  BPT.TRAP 0x1 ;  /* 0x000000040000795c */ /* 0x000fe20000300000 */
.L_x_24:
[----:B------:R-:W-:Y:S01]  /*34e0*/  ULEA UR8, UR7, UR47, 0x3 ;  /* 0x0000002f07087291 */ /* 0x000fe2000f8e183f */
[----:B------:R-:W-:-:S08]  /*34f0*/  SHF.L.U32 R4, R0, 0x1f, RZ ;  /* 0x0000001f00047819 */ /* 0x000fd000000006ff */
[----:B------:R1:W3:Y:S01]  /*3500*/  SYNCS.PHASECHK.TRANS64.TRYWAIT P0, [UR8], R4 ;  /* 0x00000004ff0075a7 */ /* 0x0002e20008000148 */
[----:B------:R-:W-:Y:S05]  /*3510*/  @!P1 BRA `(.L_x_25) ;  /* 0x0000000000049947 */ /* 0x000fea0003800000 */
[----:B------:R-:W-:Y:S01]  /*3520*/  BPT.TRAP 0x1 ;  /* 0x000000040000795c */ /* 0x000fe20000300000 */
.L_x_25:
[----:B---3--:R-:W-:Y:S05]  /*3530*/  @P0 BRA `(.L_x_26) ;  /* 0x0000000000080947 */ /* 0x008fea0003800000 */
[----:B------:R-:W3:Y:S02]  /*3540*/  SYNCS.PHASECHK.TRANS64.TRYWAIT P0, [UR8], R4 ;  /* 0x00000004ff0075a7 */ /* 0x000ee40008000148 */
[----:B---3--:R-:W-:Y:S05]  /*3550*/  @!P0 BRA `(.L_x_27) ;  /* 0x0000017000d48947 */ /* 0x008fea0003800000 */
.L_x_26:
[----:B------:R-:W-:Y:S01]  /*3560*/  UIADD3 UR8, UR47, 0x26200, URZ ;  /* 0x000262002f087890 */ /* 0x000fe2000fffe03f */
[----:B------:R-:W-:Y:S01]  /*3570*/  WARPGROUP.ARRIVE ;  /* 0x00000000000079c5 */ /* 0x000fe20000000000 */
[----:B------:R-:W-:Y:S02]  /*3580*/  UISETP.NE.AND UP0, UPT, UR5, URZ, UPT ;  /* 0x0000003f0500728c */ /* 0x000fe4000bf05270 */
[----:B------:R-:W-:Y:S02]  /*3590*/  USHF.R.U32.HI UR8, URZ, 0x4, UR8 ;  /* 0x000000043f087899 */ /* 0x000fe40008011608 */
[----:B------:R-:W-:Y:S02]  /*35a0*/  USEL UR6, UR6, URZ, !UP0 ;  /* 0x0000003f06067287 */ /* 0x000fe4000c000000 */
[----:B------:R-:W-:Y:S02]  /*35b0*/  ULOP3.LUT UR8, UR8, 0x3fff, URZ, 0xc0, !UPT ;  /* 0x00003fff08087892 */ /* 0x000fe4000f8ec03f */
[----:B------:R-:W-:-:S02]  /*35c0*/  UISETP.NE.U32.AND UP0, UPT, UR6, URZ, UPT ;  /* 0x0000003f0600728c */ /* 0x000fc4000bf05070 */
[----:B------:R-:W-:Y:S02]  /*35d0*/  ULOP3.LUT UR5, UR12, 0x10000, URZ, 0xfc, !UPT ;  /* 0x000100000c057892 */ /* 0x000fe4000f8efc3f */
[----:B------:R-:W-:Y:S02]  /*35e0*/  ULOP3.LUT UR6, UR8, 0x10000, URZ, 0xfc, !UPT ;  /* 0x0001000008067892 */ /* 0x000fe4000f8efc3f */
[----:B------:R-:W-:Y:S02]  /*35f0*/  ULEA UR5, UR7, UR5, 0xa ;  /* 0x0000000507057291 */ /* 0x000fe4000f8e503f */
[----:B------:R-:W-:Y:S01]  /*3600*/  ULEA UR6, UR7, UR6, 0x9 ;  /* 0x0000000607067291 */ /* 0x000fe2000f8e483f */
[----:B------:R-:W-:Y:S01]  /*3610*/  UMOV UR9, 0x80000020 ;  /* 0x8000002000097882 */ /* 0x000fe20000000000 */
[----:B------:R-:W-:Y:S01]  /*3620*/  UMOV UR11, 0x80000020 ;  /* 0x80000020000b7882 */ /* 0x000fe20000000000 */
[----:B------:R-:W-:Y:S02]  /*3630*/  UIADD3 UR4, UR4, 0x2, URZ ;  /* 0x0000000204047890 */ /* 0x000fe4000fffe03f */
[----:B------:R-:W-:-:S02]  /*3640*/  UMOV UR8, UR5 ;  /* 0x0000000500087c82 */ /* 0x000fc40008000000 */
[----:B------:R-:W-:Y:S02]  /*3650*/  UMOV UR10, UR6 ;  /* 0x00000006000a7c82 */ /* 0x000fe40008000000 */
[----:B------:R-:W-:Y:S01]  /*3660*/  QGMMA.64x128x32.F32.E4M3.E4M3 R88, gdesc[UR8], R88, UP0, gsb0 ;  /* 0x01e00000085879f3 */ /* 0x000fe2000b800858 */
[----:B------:R-:W-:Y:S01]  /*3670*/  UIADD3 UR8, UR5, 0x200, URZ ;  /* 0x0000020005087890 */ /* 0x000fe2000fffe03f */
[----:B------:R-:W-:Y:S01]  /*3680*/  UMOV UR9, 0x80000020 ;  /* 0x8000002000097882 */ /* 0x000fe20000000000 */
[----:B------:R-:W-:Y:S02]  /*3690*/  WARPGROUP.DEPBAR.LE gsb0, 0x0 ;  /* 0x00008000000079c5 */ /* 0x000fe40000010000 */
[----:B------:R-:W-:-:S07]  /*36a0*/  WARPGROUP.ARRIVE ;  /* 0x00000000000079c5 */ /* 0x000fce0000000000 */
[----:B------:R-:W-:Y:S01]  /*36b0*/  QGMMA.64x128x32.F32.E4M3.E4M3 R24, gdesc[UR8], R24, UP0, gsb0 ;  /* 0x01e00000081879f3 */ /* 0x000fe2000b800818 */
[----:B------:R-:W-:Y:S02]  /*36c0*/  UIADD3 UR8, UR5, 0x2, URZ ;  /* 0x0000000205087890 */ /* 0x000fe4000fffe03f */
[----:B------:R-:W-:Y:S01]  /*36d0*/  UIADD3 UR10, UR6, 0x2, URZ ;  /* 0x00000002060a7890 */ /* 0x000fe2000fffe03f */
[----:B------:R-:W-:Y:S01]  /*36e0*/  UMOV UR9, 0x80000020 ;  /* 0x8000002000097882 */ /* 0x000fe20000000000 */
[----:B------:R-:W-:Y:S01]  /*36f0*/  UMOV UR11, 0x80000020 ;  /* 0x80000020000b7882 */ /* 0x000fe20000000000 */
[----:B------:R-:W-:Y:S01]  /*3700*/  UISETP.NE.AND UP0, UPT, UR4, UR14, UPT ;  /* 0x0000000e0400728c */ /* 0x000fe2000bf05270 */
[----:B------:R-:W-:Y:S02]  /*3710*/  WARPGROUP.DEPBAR.LE gsb0, 0x0 ;  /* 0x00008000000079c5 */ /* 0x000fe40000010000 */
[----:B------:R-:W-:-:S06]  /*3720*/  WARPGROUP.ARRIVE ;  /* 0x00000000000079c5 */ /* 0x000fcc0000000000 */
[----:B------:R-:W-:Y:S01]  /*3730*/  QGMMA.64x128x32.F32.E4M3.E4M3 R88, gdesc[UR8], R88, gsb0 ;  /* 0x01e00000085879f3 */ /* 0x000fe20008000858 */
[----:B------:R-:W-:Y:S01]  /*3740*/  UIADD3 UR8, UR5, 0x202, URZ ;  /* 0x0000020205087890 */ /* 0x000fe2000fffe03f */
[----:B------:R-:W-:Y:S01]  /*3750*/  UMOV UR9, 0x80000020 ;  /* 0x8000002000097882 */ /* 0x000fe20000000000 */
[----:B------:R-:W-:-:S06]  /*3760*/  USEL UR5, URZ, 0x1, UP0 ;  /* 0x000000013f057887 */ /* 0x000fcc0008000000 */
[----:B------:R-:W-:Y:S01]  /*3770*/  ISETP.NE.AND P0, PT, RZ, UR5, PT ;  /* 0x00000005ff007c0c */ /* 0x000fe2000bf05270 */
[----:B------:R-:W-:Y:S02]  /*3780*/  WARPGROUP.DEPBAR.LE gsb0, 0x0 ;  /* 0x00008000000079c5 */ /* 0x000fe40000010000 */
[----:B------:R-:W-:-:S06]  /*3790*/  WARPGROUP.ARRIVE ;  /* 0x00000000000079c5 */ /* 0x000fcc0000000000 */
[----:B------:R-:W-:Y:S03]  /*37a0*/  QGMMA.64x128x32.F32.E4M3.E4M3 R24, gdesc[UR8], R24, gsb0 ;  /* 0x01e00000081879f3 */ /* 0x000fe60008000818 */
[----:B------:R-:W-:Y:S02]  /*37b0*/  WARPGROUP.DEPBAR.LE gsb0, 0x0 ;  /* 0x00008000000079c5 */ /* 0x000fe40000010000 */
[----:B------:R-:W-:Y:S05]  /*37c0*/  @!P0 BRA `(.L_x_28) ;  /* 0x0000000c00948947 */ /* 0x000fea0003800000 */
[----:B------:R-:W4:Y:S04]  /*37d0*/  LDL.LU R21, [R1] ;  /* 0x0000000001157983 */ /* 0x000f280000300800 */
[----:B------:R-:W2:Y:S04]  /*37e0*/  LDL.LU R20, [R1+0x4] ;  /* 0x0000040001147983 */ /* 0x000ea80000300800 */
        /* <DEDUP_REMOVED lines=8> */
[----:B---3--:R-:W3:Y:S01]  /*3870*/  LDL.LU R7, [R1+0x28] ;  /* 0x0000280001077983 */ /* 0x008ee20000300800 */
[----:B------:R-:W-:-:S01]  /*3880*/  FADD R227, R88, R227 ;  /* 0x000000e358e37221 */ /* 0x000fc20000000000 */
[----:B------:R-:W-:Y:S01]  /*3890*/  FADD R226, R89, R226 ;  /* 0x000000e259e27221 */ /* 0x000fe20000000000 */
[----:B------:R-:W-:-:S01]  /*38a0*/  FADD R225, R90, R225 ;  /* 0x000000e15ae17221 */ /* 0x000fc20000000000 */
[----:B------:R-:W-:Y:S01]  /*38b0*/  STL [R1+0xe4], R6 ;  /* 0x0000e40601007387 */ /* 0x000fe20000100800 */
        /* <DEDUP_REMOVED lines=11> */
[----:B-----5:R-:W-:Y:S01]  /*3970*/  STL [R1+0xd8], R2 ;  /* 0x0000d80201007387 */ /* 0x020fe20000100800 */
[----:B------:R-:W-:-:S01]  /*3980*/  FADD R215, R100, R215 ;  /* 0x000000d764d77221 */ /* 0x000fc20000000000 */
[----:B------:R-:W-:Y:S01]  /*3990*/  FADD R214, R101, R214 ;  /* 0x000000d665d67221 */ /* 0x000fe20000000000 */
[----:B------:R-:W-:-:S01]  /*39a0*/  FADD R213, R102, R213 ;  /* 0x000000d566d57221 */ /* 0x000fc20000000000 */
[----:B------:R-:W-:Y:S01]  /*39b0*/  STL [R1+0xd4], R0 ;  /* 0x0000d40001007387 */ /* 0x000fe20000100800 */
[----:B------:R-:W-:-:S01]  /*39c0*/  FADD R212, R103, R212 ;  /* 0x000000d467d47221 */ /* 0x000fc20000000000 */
[----:B------:R-:W-:Y:S01]  /*39d0*/  FADD R211, R104, R211 ;  /* 0x000000d368d37221 */ /* 0x000fe20000000000 */
        /* <DEDUP_REMOVED lines=66> */
[----:B----4-:R-:W-:-:S01]  /*3e00*/  FADD R21, R43, R21 ;  /* 0x000000152b157221 */ /* 0x010fc20000000000 */
[----:B--2---:R-:W-:-:S04]  /*3e10*/  FADD R20, R44, R20 ;  /* 0x000000142c147221 */ /* 0x004fc80000000000 */
[----:B------:R2:W-:Y:S01]  /*3e20*/  STL [R1], R21 ;  /* 0x0000001501007387 */ /* 0x0005e20000100800 */
[----:B------:R-:W-:-:S03]  /*3e30*/  FADD R15, R45, R15 ;  /* 0x0000000f2d0f7221 */ /* 0x000fc60000000000 */
[----:B------:R4:W-:Y:S01]  /*3e40*/  STL [R1+0x4], R20 ;  /* 0x0000041401007387 */ /* 0x0009e20000100800 */
        /* <DEDUP_REMOVED lines=13> */
[----:B--2---:R-:W2:Y:S01]  /*3f20*/  LDL.LU R21, [R1+0x2c] ;  /* 0x00002c0001157983 */ /* 0x004ea20000300800 */
[----:B---3--:R-:W-:-:S03]  /*3f30*/  FADD R7, R53, R7 ;  /* 0x0000000735077221 */ /* 0x008fc60000000000 */
[----:B------:R3:W-:Y:S04]  /*3f40*/  STL [R1+0x20], R9 ;  /* 0x0000200901007387 */ /* 0x0007e80000100800 */
[----:B----4-:R-:W4:Y:S04]  /*3f50*/  LDL.LU R20, [R1+0x30] ;  /* 0x0000300001147983 */ /* 0x010f280000300800 */
[----:B------:R3:W-:Y:S04]  /*3f60*/  STL [R1+0x24], R8 ;  /* 0x0000240801007387 */ /* 0x0007e80000100800 */
[----:B-1----:R-:W4:Y:S04]  /*3f70*/  LDL.LU R15, [R1+0x34] ;  /* 0x00003400010f7983 */ /* 0x002f280000300800 */
[----:B------:R1:W-:Y:S04]  /*3f80*/  STL [R1+0x28], R7 ;  /* 0x0000280701007387 */ /* 0x0003e80000100800 */
[----:B------:R-:W4:Y:S04]  /*3f90*/  LDL.LU R14, [R1+0x38] ;  /* 0x00003800010e7983 */ /* 0x000f280000300800 */
[----:B------:R-:W4:Y:S04]  /*3fa0*/  LDL.LU R13, [R1+0x3c] ;  /* 0x00003c00010d7983 */ /* 0x000f280000300800 */
[----:B------:R-:W4:Y:S04]  /*3fb0*/  LDL.LU R12, [R1+0x40] ;  /* 0x00004000010c7983 */ /* 0x000f280000300800 */
[----:B------:R-:W4:Y:S04]  /*3fc0*/  LDL.LU R11, [R1+0x44] ;  /* 0x00004400010b7983 */ /* 0x000f280000300800 */
[----:B------:R-:W4:Y:S04]  /*3fd0*/  LDL.LU R10, [R1+0x48] ;  /* 0x00004800010a7983 */ /* 0x000f280000300800 */
[----:B---3--:R-:W3:Y:S04]  /*3fe0*/  LDL.LU R9, [R1+0x4c] ;  /* 0x00004c0001097983 */ /* 0x008ee80000300800 */
[----:B------:R-:W3:Y:S04]  /*3ff0*/  LDL.LU R8, [R1+0x50] ;  /* 0x0000500001087983 */ /* 0x000ee80000300800 */
[----:B-1----:R-:W3:Y:S04]  /*4000*/  LDL.LU R7, [R1+0x54] ;  /* 0x0000540001077983 */ /* 0x002ee80000300800 */
[----:B------:R-:W3:Y:S04]  /*4010*/  LDL.LU R6, [R1+0x58] ;  /* 0x0000580001067983 */ /* 0x000ee80000300800 */
[----:B------:R-:W3:Y:S04]  /*4020*/  LDL.LU R5, [R1+0x5c] ;  /* 0x00005c0001057983 */ /* 0x000ee80000300800 */
[----:B------:R-:W3:Y:S04]  /*4030*/  LDL.LU R4, [R1+0x60] ;  /* 0x0000600001047983 */ /* 0x000ee80000300800 */
[----:B------:R-:W3:Y:S04]  /*4040*/  LDL.LU R3, [R1+0x64] ;  /* 0x0000640001037983 */ /* 0x000ee80000300800 */
[----:B------:R-:W3:Y:S04]  /*4050*/  LDL.LU R2, [R1+0x68] ;  /* 0x0000680001027983 */ /* 0x000ee80000300800 */
[----:B------:R-:W3:Y:S01]  /*4060*/  LDL.LU R0, [R1+0x6c] ;  /* 0x00006c0001007983 */ /* 0x000ee20000300800 */
[----:B--2---:R-:W-:-:S01]  /*4070*/  FADD R21, R54, R21 ;  /* 0x0000001536157221 */ /* 0x004fc20000000000 */
[----:B----4-:R-:W-:-:S04]  /*4080*/  FADD R20, R55, R20 ;  /* 0x0000001437147221 */ /* 0x010fc80000000000 */
[----:B------:R-:W-:Y:S01]  /*4090*/  STL [R1+0x2c], R21 ;  /* 0x00002c1501007387 */ /* 0x000fe20000100800 */
[----:B------:R-:W-:-:S03]  /*40a0*/  FADD R15, R56, R15 ;  /* 0x0000000f380f7221 */ /* 0x000fc60000000000 */
        /* <DEDUP_REMOVED lines=11> */
[----:B---3--:R-:W-:-:S03]  /*4160*/  FADD R9, R62, R9 ;  /* 0x000000093e097221 */ /* 0x008fc60000000000 */
        /* <DEDUP_REMOVED lines=8> */
[----:B------:R1:W-:Y:S01]  /*41f0*/  STL [R1+0x58], R6 ;  /* 0x0000580601007387 */ /* 0x0003e20000100800 */
[----:B------:R-:W-:-:S03]  /*4200*/  FADD R4, R67, R4 ;  /* 0x0000000443047221 */ /* 0x000fc60000000000 */
[----:B------:R2:W-:Y:S01]  /*4210*/  STL [R1+0x5c], R5 ;  /* 0x00005c0501007387 */ /* 0x0005e20000100800 */
[----:B------:R-:W-:-:S03]  /*4220*/  FADD R3, R68, R3 ;  /* 0x0000000344037221 */ /* 0x000fc60000000000 */
[----:B------:R-:W-:Y:S01]  /*4230*/  STL [R1+0x60], R4 ;  /* 0x0000600401007387 */ /* 0x000fe20000100800 */
[----:B------:R-:W-:-:S03]  /*4240*/  FADD R2, R69, R2 ;  /* 0x0000000245027221 */ /* 0x000fc60000000000 */
[----:B-1----:R-:W3:Y:S01]  /*4250*/  LDL.LU R6, [R1+0x70] ;  /* 0x0000700001067983 */ /* 0x002ee20000300800 */
[----:B------:R-:W-:-:S03]  /*4260*/  FADD R0, R70, R0 ;  /* 0x0000000046007221 */ /* 0x000fc60000000000 */
[----:B------:R1:W-:Y:S04]  /*4270*/  STL [R1+0x64], R3 ;  /* 0x0000640301007387 */ /* 0x0003e80000100800 */
[----:B--2---:R-:W2:Y:S04]  /*4280*/  LDL.LU R5, [R1+0x74] ;  /* 0x0000740001057983 */ /* 0x004ea80000300800 */
[----:B------:R4:W-:Y:S04]  /*4290*/  STL [R1+0x68], R2 ;  /* 0x0000680201007387 */ /* 0x0009e80000100800 */
[----:B-1----:R-:W2:Y:S04]  /*42a0*/  LDL.LU R3, [R1+0x78] ;  /* 0x0000780001037983 */ /* 0x002ea80000300800 */
[----:B------:R1:W-:Y:S04]  /*42b0*/  STL [R1+0x6c], R0 ;  /* 0x00006c0001007387 */ /* 0x0003e80000100800 */
[----:B----4-:R-:W4:Y:S04]  /*42c0*/  LDL.LU R2, [R1+0x7c] ;  /* 0x00007c0001027983 */ /* 0x010f280000300800 */
[----:B-1----:R-:W4:Y:S04]  /*42d0*/  LDL.LU R0, [R1+0x80] ;  /* 0x0000800001007983 */ /* 0x002f280000300800 */
[----:B------:R-:W4:Y:S04]  /*42e0*/  LDL.LU R21, [R1+0x84] ;  /* 0x0000840001157983 */ /* 0x000f280000300800 */
        /* <DEDUP_REMOVED lines=10> */
[----:B------:R-:W4:Y:S01]  /*4390*/  LDL.LU R4, [R1+0xb0] ;  /* 0x0000b00001047983 */ /* 0x000f220000300800 */
[----:B------:R-:W-:Y:S01]  /*43a0*/  UMOV UR4, URZ ;  /* 0x0000003f00047c82 */ /* 0x000fe20008000000 */
[----:B---3--:R-:W-:-:S05]  /*43b0*/  FADD R6, R71, R6 ;  /* 0x0000000647067221 */ /* 0x008fca0000000000 */
[----:B------:R1:W-:Y:S01]  /*43c0*/  STL [R1+0x70], R6 ;  /* 0x0000700601007387 */ /* 0x0003e20000100800 */
[----:B--2---:R-:W-:-:S03]  /*43d0*/  FADD R5, R72, R5 ;  /* 0x0000000548057221 */ /* 0x004fc60000000000 */
[----:B-1----:R1:W5:Y:S01]  /*43e0*/  LDL.LU R6, [R1+0xe4] ;  /* 0x0000e40001067983 */ /* 0x0023620000300800 */
[----:B------:R-:W-:-:S03]  /*43f0*/  FADD R3, R73, R3 ;  /* 0x0000000349037221 */ /* 0x000fc60000000000 */
[----:B------:R2:W-:Y:S01]  /*4400*/  STL [R1+0x74], R5 ;  /* 0x0000740501007387 */ /* 0x0005e20000100800 */
[----:B----4-:R-:W-:-:S03]  /*4410*/  FADD R2, R74, R2 ;  /* 0x000000024a027221 */ /* 0x010fc60000000000 */
[----:B--2---:R1:W5:Y:S01]  /*4420*/  LDL.LU R5, [R1+0xe0] ;  /* 0x0000e00001057983 */ /* 0x0043620000300800 */
[----:B------:R-:W-:-:S03]  /*4430*/  FADD R0, R75, R0 ;  /* 0x000000004b007221 */ /* 0x000fc60000000000 */
[----:B------:R2:W-:Y:S01]  /*4440*/  STL [R1+0x78], R3 ;  /* 0x0000780301007387 */ /* 0x0005e20000100800 */
[----:B------:R-:W-:-:S01]  /*4450*/  FADD R21, R76, R21 ;  /* 0x000000154c157221 */ /* 0x000fc20000000000 */
[----:B------:R-:W-:Y:S02]  /*4460*/  FADD R20, R77, R20 ;  /* 0x000000144d147221 */ /* 0x000fe40000000000 */
[----:B--2---:R1:W5:Y:S01]  /*4470*/  LDL.LU R3, [R1+0xdc] ;  /* 0x0000dc0001037983 */ /* 0x0043620000300800 */
[----:B------:R-:W-:-:S03]  /*4480*/  FADD R15, R78, R15 ;  /* 0x0000000f4e0f7221 */ /* 0x000fc60000000000 */
[----:B------:R2:W-:Y:S01]  /*4490*/  STL [R1+0x7c], R2 ;  /* 0x00007c0201007387 */ /* 0x0005e20000100800 */
[----:B------:R-:W-:-:S01]  /*44a0*/  FADD R14, R79, R14 ;  /* 0x0000000e4f0e7221 */ /* 0x000fc20000000000 */
[----:B------:R-:W-:Y:S01]  /*44b0*/  FADD R13, R80, R13 ;  /* 0x0000000d500d7221 */ /* 0x000fe20000000000 */
[----:B------:R-:W-:-:S01]  /*44c0*/  FADD R12, R81, R12 ;  /* 0x0000000c510c7221 */ /* 0x000fc20000000000 */
[----:B--2---:R1:W5:Y:S01]  /*44d0*/  LDL.LU R2, [R1+0xd8] ;  /* 0x0000d80001027983 */ /* 0x0043620000300800 */
[----:B------:R-:W-:-:S03]  /*44e0*/  FADD R11, R82, R11 ;  /* 0x0000000b520b7221 */ /* 0x000fc60000000000 */
[----:B------:R2:W-:Y:S01]  /*44f0*/  STL [R1+0x80], R0 ;  /* 0x0000800001007387 */ /* 0x0005e20000100800 */
[----:B------:R-:W-:-:S01]  /*4500*/  FADD R10, R83, R10 ;  /* 0x0000000a530a7221 */ /* 0x000fc20000000000 */
[----:B------:R-:W-:Y:S02]  /*4510*/  FADD R9, R84, R9 ;  /* 0x0000000954097221 */ /* 0x000fe40000000000 */
[----:B--2---:R1:W5:Y:S04]  /*4520*/  LDL.LU R0, [R1+0xd4] ;  /* 0x0000d40001007983 */ /* 0x0043680000300800 */
[----:B------:R1:W-:Y:S01]  /*4530*/  STL [R1+0x84], R21 ;  /* 0x0000841501007387 */ /* 0x0003e20000100800 */
[----:B------:R-:W-:-:S03]  /*4540*/  FADD R8, R85, R8 ;  /* 0x0000000855087221 */ /* 0x000fc60000000000 */
[----:B------:R1:W-:Y:S01]  /*4550*/  STL [R1+0x88], R20 ;  /* 0x0000881401007387 */ /* 0x0003e20000100800 */
[----:B------:R-:W-:-:S03]  /*4560*/  FADD R4, R4, R87 ;  /* 0x0000005704047221 */ /* 0x000fc60000000000 */
[----:B------:R1:W-:Y:S01]  /*4570*/  STL [R1+0x8c], R15 ;  /* 0x00008c0f01007387 */ /* 0x0003e20000100800 */
[----:B------:R-:W-:-:S03]  /*4580*/  FADD R7, R86, R7 ;  /* 0x0000000756077221 */ /* 0x000fc60000000000 */
[----:B------:R1:W-:Y:S04]  /*4590*/  STL [R1+0x90], R14 ;  /* 0x0000900e01007387 */ /* 0x0003e80000100800 */
[----:B------:R1:W-:Y:S04]  /*45a0*/  STL [R1+0x94], R13 ;  /* 0x0000940d01007387 */ /* 0x0003e80000100800 */
[----:B------:R1:W-:Y:S04]  /*45b0*/  STL [R1+0x98], R12 ;  /* 0x0000980c01007387 */ /* 0x0003e80000100800 */
[----:B------:R1:W-:Y:S04]  /*45c0*/  STL [R1+0x9c], R11 ;  /* 0x00009c0b01007387 */ /* 0x0003e80000100800 */
[----:B------:R1:W-:Y:S04]  /*45d0*/  STL [R1+0xa0], R10 ;  /* 0x0000a00a01007387 */ /* 0x0003e80000100800 */
[----:B------:R1:W-:Y:S04]  /*45e0*/  STL [R1+0xa4], R9 ;  /* 0x0000a40901007387 */ /* 0x0003e80000100800 */
[----:B------:R1:W-:Y:S04]  /*45f0*/  STL [R1+0xa8], R8 ;  /* 0x0000a80801007387 */ /* 0x0003e80000100800 */
[----:B------:R1:W-:Y:S04]  /*4600*/  STL [R1+0xb0], R4 ;  /* 0x0000b00401007387 */ /* 0x0003e80000100800 */
[----:B------:R1:W-:Y:S02]  /*4610*/  STL [R1+0xac], R7 ;  /* 0x0000ac0701007387 */ /* 0x0003e40000100800 */
.L_x_28:
[----:B------:R-:W-:Y:S05]  /*4620*/  @!P1 BRA `(.L_x_29) ;  /* 0x0000000000049947 */ /* 0x000fea0003800000 */
[----:B------:R-:W-:Y:S01]  /*4630*/  BPT.TRAP 0x1 ;  /* 0x000000040000795c */ /* 0x000fe20000300000 */
.L_x_29:
[----:B-1-3--:R-:W3:Y:S01]  /*4640*/  LDL R4, [R1+0xc8] ;  /* 0x0000c80001047983 */ /* 0x00aee20000100800 */
[----:B------:R-:W-:-:S04]  /*4650*/  ULEA UR6, UR13, UR47, 0x3 ;  /* 0x0000002f0d067291 */ /* 0x000fc8000f8e183f */
[----:B------:R-:W-:-:S04]  /*4660*/  UIADD3 UR6, UR6, 0x40, URZ ;  /* 0x0000004006067890 */ /* 0x000fc8000fffe03f */
[----:B------:R-:W-:-:S09]  /*4670*/  UPRMT UR6, URZ, 0x654, UR6 ;  /* 0x000006543f067896 */ /* 0x000fd20008000006 */
[----:B------:R-:W-:Y:S01]  /*4680*/  SYNCS.ARRIVE.TRANS64.RED.A1T0 RZ, [UR6], RZ ;  /* 0x000000ffffff79a7 */ /* 0x000fe20008100406 */
[----:B---3--:R-:W-:-:S13]  /*4690*/  ISETP.GT.U32.AND P0, PT, R4, 0x1, PT ;  /* 0x000000010400780c */ /* 0x008fda0003f04070 */
[----:B------:R-:W-:Y:S05]  /*46a0*/  @P0 BRA `(.L_x_30) ;  /* 0x0000000000040947 */ /* 0x000fea0003800000 */
[----:B------:R-:W-:Y:S01]  /*46b0*/  BPT.TRAP 0x1 ;  /* 0x000000040000795c */ /* 0x000fe20000300000 */
.L_x_30:
[----:B------:R-:W-:Y:S01]  /*46c0*/  UIADD3 UR7, UR7, 0x1, URZ ;  /* 0x0000000107077890 */ /* 0x000fe2000fffe03f */
[C---:B-----5:R-:W-:Y:S01]  /*46d0*/  ISETP.GT.AND P0, PT, R3.reuse, 0x1, PT ;  /* 0x000000010300780c */ /* 0x060fe20003f04270 */
[----:B------:R-:W-:Y:S01]  /*46e0*/  UIADD3 UR13, UR13, 0x1, URZ ;  /* 0x000000010d0d7890 */ /* 0x000fe2000fffe03f */
[----:B------:R-:W-:Y:S01]  /*46f0*/  IADD3 R3, R3, -0x1, RZ ;  /* 0xffffffff03037810 */ /* 0x000fe20007ffe0ff */
[----:B------:R-:W-:Y:S02]  /*4700*/  UISETP.NE.AND UP0, UPT, UR7, 0x8, UPT ;  /* 0x000000080700788c */ /* 0x000fe4000bf05270 */
[----:B------:R-:W-:Y:S02]  /*4710*/  UISETP.NE.AND UP1, UPT, UR13, 0x8, UPT ;  /* 0x000000080d00788c */ /* 0x000fe4000bf25270 */
[----:B------:R-:W-:Y:S02]  /*4720*/  USEL UR6, URZ, 0x1, UP0 ;  /* 0x000000013f067887 */ /* 0x000fe40008000000 */
[----:B------:R-:W-:-:S02]  /*4730*/  USEL UR7, UR7, URZ, UP0 ;  /* 0x0000003f07077287 */ /* 0x000fc40008000000 */
[----:B------:R-:W-:Y:S02]  /*4740*/  USEL UR13, UR13, URZ, UP1 ;  /* 0x0000003f0d0d7287 */ /* 0x000fe40008800000 */
[----:B------:R-:W-:Y:S01]  /*4750*/  LOP3.LUT R0, R0, UR6, RZ, 0x3c, !PT ;  /* 0x0000000600007c12 */ /* 0x000fe2000f8e3cff */
[----:B------:R-:W-:Y:S01]  /*4760*/  UMOV UR6, 0x1 ;  /* 0x0000000100067882 */ /* 0x000fe20000000000 */
[----:B------:R-:W-:Y:S08]  /*4770*/  @P0 BRA `(.L_x_31) ;  /* 0xffffffec00480947 */ /* 0x000ff0000383ffff */
.L_x_23:
[----:B------:R-:W-:-:S04]  /*4780*/  UISETP.NE.AND UP0, UPT, UR4, URZ, UPT ;  /* 0x0000003f0400728c */ /* 0x000fc8000bf05270 */
[----:B------:R-:W-:-:S06]  /*4790*/  USEL UR4, URZ, 0x1, !UP0 ;  /* 0x000000013f047887 */ /* 0x000fcc000c000000 */
[----:B------:R-:W-:-:S13]  /*47a0*/  ISETP.NE.AND P0, PT, RZ, UR4, PT ;  /* 0x00000004ff007c0c */ /* 0x000fda000bf05270 */
[----:B------:R-:W-:Y:S05]  /*47b0*/  @!P0 BRA `(.L_x_32) ;  /* 0x0000000c00688947 */ /* 0x000fea0003800000 */
[----:B------:R-:W3:Y:S04]  /*47c0*/  LDL.LU R4, [R1+0xb0] ;  /* 0x0000b00001047983 */ /* 0x000ee80000300800 */
[----:B------:R-:W4:Y:S04]  /*47d0*/  LDL.LU R7, [R1+0xac] ;  /* 0x0000ac0001077983 */ /* 0x000f280000300800 */
[----:B------:R-:W2:Y:S04]  /*47e0*/  LDL.LU R8, [R1+0xa8] ;  /* 0x0000a80001087983 */ /* 0x000ea80000300800 */
[----:B------:R-:W3:Y:S04]  /*47f0*/  LDL.LU R9, [R1+0xa4] ;  /* 0x0000a40001097983 */ /* 0x000ee80000300800 */
[----:B------:R-:W4:Y:S04]  /*4800*/  LDL.LU R10, [R1+0xa0] ;  /* 0x0000a000010a7983 */ /* 0x000f280000300800 */
[----:B------:R-:W2:Y:S04]  /*4810*/  LDL.LU R11, [R1+0x9c] ;  /* 0x00009c00010b7983 */ /* 0x000ea80000300800 */
[----:B------:R-:W3:Y:S04]  /*4820*/  LDL.LU R12, [R1+0x98] ;  /* 0x00009800010c7983 */ /* 0x000ee80000300800 */
[----:B------:R-:W4:Y:S04]  /*4830*/  LDL.LU R13, [R1+0x94] ;  /* 0x00009400010d7983 */ /* 0x000f280000300800 */
[----:B------:R-:W2:Y:S04]  /*4840*/  LDL.LU R14, [R1+0x90] ;  /* 0x00009000010e7983 */ /* 0x000ea80000300800 */
[----:B------:R-:W3:Y:S01]  /*4850*/  LDL.LU R0, [R1+0x24] ;  /* 0x0000240001007983 */ /* 0x000ee20000300800 */
[----:B------:R-:W-:-:S03]  /*4860*/  FADD R227, R88, R227 ;  /* 0x000000e358e37221 */ /* 0x000fc60000000000 */
[----:B------:R-:W4:Y:S01]  /*4870*/  LDL.LU R3, [R1+0x28] ;  /* 0x0000280001037983 */ /* 0x000f220000300800 */
[----:B------:R-:W-:-:S03]  /*4880*/  FADD R226, R89, R226 ;  /* 0x000000e259e27221 */ /* 0x000fc60000000000 */
[----:B------:R-:W2:Y:S01]  /*4890*/  LDL.LU R21, [R1+0x2c] ;  /* 0x00002c0001157983 */ /* 0x000ea20000300800 */
        /* <DEDUP_REMOVED lines=13> */
[----:B------:R-:W2:Y:S04]  /*4970*/  LDL.LU R92, [R1+0x10] ;  /* 0x00001000015c7983 */ /* 0x000ea80000300800 */
[----:B------:R-:W2:Y:S04]  /*4980*/  LDL.LU R93, [R1+0xc] ;  /* 0x00000c00015d7983 */ /* 0x000ea80000300800 */
[----:B------:R-:W2:Y:S04]  /*4990*/  LDL.LU R94, [R1+0x8] ;  /* 0x00000800015e7983 */ /* 0x000ea80000300800 */
[----:B------:R-:W2:Y:S04]  /*49a0*/  LDL.LU R95, [R1+0x4] ;  /* 0x00000400015f7983 */ /* 0x000ea80000300800 */
[----:B------:R-:W2:Y:S01]  /*49b0*/  LDL.LU R96, [R1] ;  /* 0x0000000001607983 */ /* 0x000ea20000300800 */
[----:B------:R-:W-:Y:S01]  /*49c0*/  FADD R211, R104, R211 ;  /* 0x000000d368d37221 */ /* 0x000fe20000000000 */
        /* <DEDUP_REMOVED lines=73> */
[----:B---3--:R-:W-:Y:S01]  /*4e60*/  FADD R0, R52, R0 ;  /* 0x0000000034007221 */ /* 0x008fe20000000000 */
[----:B----4-:R-:W-:Y:S01]  /*4e70*/  FADD R3, R53, R3 ;  /* 0x0000000335037221 */ /* 0x010fe20000000000 */
[----:B--2---:R-:W-:Y:S01]  /*4e80*/  FADD R21, R54, R21 ;  /* 0x0000001536157221 */ /* 0x004fe20000000000 */
        /* <DEDUP_REMOVED lines=10> */
[----:B------:R-:W-:-:S05]  /*4f30*/  FADD R96, R43, R96 ;  /* 0x000000602b607221 */ /* 0x000fca0000000000 */
[----:B------:R1:W-:Y:S04]  /*4f40*/  STL [R1], R96 ;  /* 0x0000006001007387 */ /* 0x0003e80000100800 */
        /* <DEDUP_REMOVED lines=21> */
[----:B-1----:R-:W4:Y:S04]  /*50a0*/  LDL.LU R96, [R1+0x58] ;  /* 0x0000580001607983 */ /* 0x002f280000300800 */
[----:B--2---:R-:W2:Y:S04]  /*50b0*/  LDL.LU R95, [R1+0x5c] ;  /* 0x00005c00015f7983 */ /* 0x004ea80000300800 */
[----:B---3--:R-:W3:Y:S04]  /*50c0*/  LDL.LU R94, [R1+0x60] ;  /* 0x00006000015e7983 */ /* 0x008ee80000300800 */
[----:B----4-:R-:W4:Y:S04]  /*50d0*/  LDL.LU R93, [R1+0x64] ;  /* 0x00006400015d7983 */ /* 0x010f280000300800 */
        /* <DEDUP_REMOVED lines=20> */
[----:B------:R-:W-:-:S04]  /*5220*/  FADD R103, R58, R103 ;  /* 0x000000673a677221 */ /* 0x000fc80000000000 */
        /* <DEDUP_REMOVED lines=15> */
[----:B--2---:R-:W-:-:S03]  /*5320*/  FADD R95, R66, R95 ;  /* 0x0000005f425f7221 */ /* 0x004fc60000000000 */
[----:B------:R1:W-:Y:S01]  /*5330*/  STL [R1+0x58], R96 ;  /* 0x0000586001007387 */ /* 0x0003e20000100800 */
[----:B---3--:R-:W-:-:S03]  /*5340*/  FADD R94, R67, R94 ;  /* 0x0000005e435e7221 */ /* 0x008fc60000000000 */
[----:B------:R1:W-:Y:S01]  /*5350*/  STL [R1+0x5c], R95 ;  /* 0x00005c5f01007387 */ /* 0x0003e20000100800 */
[----:B----4-:R-:W-:-:S03]  /*5360*/  FADD R93, R68, R93 ;  /* 0x0000005d445d7221 */ /* 0x010fc60000000000 */
        /* <DEDUP_REMOVED lines=31> */
.L_x_32:
[----:B-1----:R-:W1:Y:S02]  /*5560*/  LDC R0, c[0x0][0x28c] ;  /* 0x0000a300ff007b82 */ /* 0x002e640000000800 */
[----:B-1----:R-:W-:-:S13]  /*5570*/  ISETP.GE.AND P0, PT, R0, 0x1, PT ;  /* 0x000000010000780c */ /* 0x002fda0003f06270 */
[----:B------:R-:W-:Y:S05]  /*5580*/  @!P0 BRA `(.L_x_33) ;  /* 0x0000000000408947 */ /* 0x000fea0003800000 */
[----:B------:R-:W3:Y:S02]  /*5590*/  LDL R3, [R1+0xbc] ;  /* 0x0000bc0001037983 */ /* 0x000ee40000100800 */
[----:B---3--:R-:W-:-:S13]  /*55a0*/  ISETP.NE.AND P0, PT, R3, 0x3, PT ;  /* 0x000000030300780c */ /* 0x008fda0003f05270 */
[----:B------:R-:W-:Y:S05]  /*55b0*/  @!P0 BRA `(.L_x_34) ;  /* 0x0000000000048947 */ /* 0x000fea0003800000 */
[----:B------:R-:W-:Y:S01]  /*55c0*/  BPT.TRAP 0x1 ;  /* 0x000000040000795c */ /* 0x000fe20000300000 */
.L_x_34:
[----:B------:R-:W3:Y:S01]  /*55d0*/  LDL R0, [R1+0xc8] ;  /* 0x0000c80001007983 */ /* 0x000ee20000100800 */
[----:B------:R-:W-:-:S04]  /*55e0*/  UISETP.LT.AND UP0, UPT, UR46, 0x1, UPT ;  /* 0x000000012e00788c */ /* 0x000fc8000bf01270 */
[----:B------:R-:W-:-:S04]  /*55f0*/  USEL UR4, UR46, 0x1, UP0 ;  /* 0x000000012e047887 */ /* 0x000fc80008000000 */
[----:B------:R-:W-:-:S04]  /*5600*/  UIADD3 UR4, UR39, UR46, -UR4 ;  /* 0x0000002e27047290 */ /* 0x000fc8000fffe804 */
[----:B------:R-:W-:-:S04]  /*5610*/  USHF.L.U32 UR4, UR4, 0x3, URZ ;  /* 0x0000000304047899 */ /* 0x000fc8000800063f */
[----:B------:R-:W-:-:S04]  /*5620*/  ULOP3.LUT UR4, UR4, 0x38, URZ, 0xc0, !UPT ;  /* 0x0000003804047892 */ /* 0x000fc8000f8ec03f */
[----:B------:R-:W-:-:S04]  /*5630*/  UIADD3 UR4, UR47, 0x40, UR4 ;  /* 0x000000402f047890 */ /* 0x000fc8000fffe004 */
[----:B------:R-:W-:-:S09]  /*5640*/  UPRMT UR4, URZ, 0x654, UR4 ;  /* 0x000006543f047896 */ /* 0x000fd20008000004 */
[----:B------:R-:W-:Y:S01]  /*5650*/  SYNCS.ARRIVE.TRANS64.RED.A1T0 RZ, [UR4], RZ ;  /* 0x000000ffffff79a7 */ /* 0x000fe20008100404 */
[----:B---3--:R-:W-:-:S13]  /*5660*/  ISETP.GT.U32.AND P0, PT, R0, 0x1, PT ;  /* 0x000000010000780c */ /* 0x008fda0003f04070 */
[----:B------:R-:W-:Y:S05]  /*5670*/  @P0 BRA `(.L_x_33) ;  /* 0x0000000000040947 */ /* 0x000fea0003800000 */
[----:B------:R-:W-:Y:S01]  /*5680*/  BPT.TRAP 0x1 ;  /* 0x000000040000795c */ /* 0x000fe20000300000 */
.L_x_33:
[----:B------:R-:W-:Y:S01]  /*5690*/  UIADD3 UR4, UR47, 0x100, URZ ;  /* 0x000001002f047890 */ /* 0x000fe2000fffe03f */
[----:B------:R-:W-:Y:S02]  /*56a0*/  R2UR UR50, R6 ;  /* 0x00000000063272ca */ /* 0x000fe400000e0000 */
[----:B------:R-:W-:Y:S01]  /*56b0*/  R2UR UR49, R5 ;  /* 0x00000000053172ca */ /* 0x000fe200000e0000 */
[----:B------:R-:W-:-:S06]  /*56c0*/  ULOP3.LUT UP0, URZ, UR4, 0x9f, URZ, 0xc0, !UPT ;  /* 0x0000009f043f7892 */ /* 0x000fcc000f80c03f */
[----:B------:R-:W-:-:S04]  /*56d0*/  PLOP3.LUT P0, PT, PT, PT, UP0, 0x80, 0x0 ;  /* 0x000000000000781c */ /* 0x000fc80003f0f008 */
[----:B------:R-:W-:Y:S02]  /*56e0*/  USHF.L.U32 UR50, UR50, 0x8, URZ ;  /* 0x0000000832327899 */ /* 0x000fe4000800063f */
[----:B------:R-:W-:-:S07]  /*56f0*/  USHF.L.U32 UR49, UR49, 0x7, URZ ;  /* 0x0000000731317899 */ /* 0x000fce000800063f */
[----:B------:R-:W-:Y:S05]  /*5700*/  @!P0 BRA `(.L_x_35) ;  /* 0x0000000000408947 */ /* 0x000fea0003800000 */
[----:B------:R-:W-:Y:S01]  /*5710*/  MOV R14, 0x0 ;  /* 0x00000000000e7802 */ /* 0x000fe20000000f00 */
[----:B------:R-:W-:Y:S01]  /*5720*/  ULDC.64 UR4, c[0x4][0x70] ;  /* 0x01001c0000047ab9 */ /* 0x000fe20000000a00 */
[----:B------:R-:W-:Y:S01]  /*5730*/  ULDC.64 UR6, c[0x4][0x8] ;  /* 0x0100020000067ab9 */ /* 0x000fe20000000a00 */
[----:B------:R-:W-:Y:S02]  /*5740*/  MOV R4, UR4 ;  /* 0x0000000400047c02 */ /* 0x000fe40008000f00 */
[----:B------:R-:W-:Y:S01]  /*5750*/  MOV R5, UR5 ;  /* 0x0000000500057c02 */ /* 0x000fe20008000f00 */
[----:B------:R-:W1:Y:S01]  /*5760*/  LDC.64 R14, c[0x4][R14] ;  /* 0x010000000e0e7b82 */ /* 0x000e620000000a00 */
[----:B------:R-:W-:Y:S01]  /*5770*/  ULDC.64 UR4, c[0x4][0x78] ;  /* 0x01001e0000047ab9 */ /* 0x000fe20000000a00 */
[----:B------:R-:W-:Y:S02]  /*5780*/  MOV R10, UR6 ;  /* 0x00000006000a7c02 */ /* 0x000fe40008000f00 */
[----:B------:R-:W-:-:S02]  /*5790*/  MOV R6, UR4 ;  /* 0x0000000400067c02 */ /* 0x000fc40008000f00 */
[----:B------:R-:W-:Y:S02]  /*57a0*/  MOV R7, UR5 ;  /* 0x0000000500077c02 */ /* 0x000fe40008000f00 */
[----:B------:R-:W-:Y:S02]  /*57b0*/  MOV R11, UR7 ;  /* 0x00000007000b7c02 */ /* 0x000fe40008000f00 */
[----:B------:R-:W-:Y:S02]  /*57c0*/  MOV R8, 0x70 ;  /* 0x0000007000087802 */ /* 0x000fe40000000f00 */
[----:B------:R-:W-:Y:S02]  /*57d0*/  MOV R12, 0x1 ;  /* 0x00000001000c7802 */ /* 0x000fe40000000f00 */
[----:B------:R-:W-:-:S07]  /*57e0*/  MOV R13, RZ ;  /* 0x000000ff000d7202 */ /* 0x000fce0000000f00 */
[----:B------:R-:W-:-:S07]  /*57f0*/  LEPC R20, `(.L_x_35) ;  /* 0x000000001014794e */ /* 0x000fce0000000000 */
[----:B-12--5:R-:W-:Y:S05]  /*5800*/  CALL.ABS.NOINC R14 ;  /* 0x000000000e007343 */ /* 0x026fea0003c00000 */
.L_x_35:
[----:B------:R-:W-:-:S04]  /*5810*/  UIADD3 UR4, UR47, 0x4100, URZ ;  /* 0x000041002f047890 */ /* 0x000fc8000fffe03f */
[----:B------:R-:W-:-:S06]  /*5820*/  ULOP3.LUT UP0, URZ, UR4, 0x9f, URZ, 0xc0, !UPT ;  /* 0x0000009f043f7892 */ /* 0x000fcc000f80c03f */
[----:B------:R-:W-:-:S13]  /*5830*/  PLOP3.LUT P0, PT, PT, PT, UP0, 0x80, 0x0 ;  /* 0x000000000000781c */ /* 0x000fda0003f0f008 */
        /* <DEDUP_REMOVED lines=17> */
.L_x_36:
[----:B------:R-:W1:Y:S02]  /*5950*/  LDC.64 R4, c[0x0][0x590] ;  /* 0x00016400ff047b82 */ /* 0x000e640000000a00 */
[----:B-1----:R-:W-:-:S04]  /*5960*/  ISETP.NE.U32.AND P2, PT, R4, RZ, PT ;  /* 0x000000ff0400720c */ /* 0x002fc80003f45070 */
[----:B------:R-:W-:-:S13]  /*5970*/  ISETP.NE.AND.EX P2, PT, R5, RZ, PT, P2 ;  /* 0x000000ff0500720c */ /* 0x000fda0003f45320 */
[----:B------:R-:W-:Y:S05]  /*5980*/  @!P2 BRA `(.L_x_37) ;  /* 0x00000000003ca947 */ /* 0x000fea0003800000 */
[----:B------:R-:W-:Y:S02]  /*5990*/  ULDC.64 UR4, c[0x0][0x588] ;  /* 0x0001620000047ab9 */ /* 0x000fe40000000a00 */
[----:B------:R-:W-:-:S04]  /*59a0*/  ISETP.NE.U32.AND P0, PT, RZ, UR4, PT ;  /* 0x00000004ff007c0c */ /* 0x000fc8000bf05070 */
[----:B------:R-:W-:-:S13]  /*59b0*/  ISETP.NE.AND.EX P0, PT, RZ, UR5, PT, P0 ;  /* 0x00000005ff007c0c */ /* 0x000fda000bf05300 */
[----:B------:R-:W-:Y:S05]  /*59c0*/  @!P0 BRA `(.L_x_38) ;  /* 0x00000000001c8947 */ /* 0x000fea0003800000 */
[----:B------:R-:W1:Y:S01]  /*59d0*/  LDC.64 R6, c[0x0][0x588] ;  /* 0x00016200ff067b82 */ /* 0x000e620000000a00 */
[----:B------:R-:W-:-:S04]  /*59e0*/  IMAD R3, R4, UR51, RZ ;  /* 0x0000003304037c24 */ /* 0x000fc8000f8e02ff */
[----:B-1----:R-:W-:-:S05]  /*59f0*/  IMAD.WIDE R6, R3, 0x4, R6 ;  /* 0x0000000403067825 */ /* 0x002fca00078e0206 */
[----:B-----5:R1:W5:Y:S01]  /*5a00*/  LDG.E R16, desc[UR42][R6.64] ;  /* 0x0000002a06107981 */ /* 0x020362000c1e1900 */
[----:B------:R-:W-:-:S05]  /*5a10*/  MOV R0, 0x1 ;  /* 0x0000000100007802 */ /* 0x000fca0000000f00 */
[----:B------:R1:W-:Y:S01]  /*5a20*/  STL.S16 [R1+0xd0], R0 ;  /* 0x0000d00001007387 */ /* 0x0003e20000100600 */
[----:B------:R-:W-:Y:S05]  /*5a30*/  BRA `(.L_x_37) ;  /* 0x0000000000107947 */ /* 0x000fea0003800000 */
.L_x_38:
[----:B------:R-:W-:Y:S01]  /*5a40*/  MOV R0, 0x1 ;  /* 0x0000000100007802 */ /* 0x000fe20000000f00 */
[----:B------:R-:W-:Y:S02]  /*5a50*/  ULDC UR4, c[0x0][0x580] ;  /* 0x0001600000047ab9 */ /* 0x000fe40000000800 */
[----:B-----5:R-:W-:Y:S02]  /*5a60*/  MOV R16, UR4 ;  /* 0x0000000400107c02 */ /* 0x020fe40008000f00 */
[----:B------:R3:W-:Y:S05]  /*5a70*/  STL.S16 [R1+0xd0], R0 ;  /* 0x0000d00001007387 */ /* 0x0007ea0000100600 */
.L_x_37:
[----:B-1----:R-:W1:Y:S02]  /*5a80*/  LDC.64 R6, c[0x0][0x5b0] ;  /* 0x00016c00ff067b82 */ /* 0x002e640000000a00 */
[----:B-1----:R-:W-:-:S04]  /*5a90*/  ISETP.NE.U32.AND P0, PT, R6, RZ, PT ;  /* 0x000000ff0600720c */ /* 0x002fc80003f05070 */
[----:B------:R-:W-:-:S13]  /*5aa0*/  ISETP.NE.AND.EX P0, PT, R7, RZ, PT, P0 ;  /* 0x000000ff0700720c */ /* 0x000fda0003f05300 */
[----:B------:R-:W-:Y:S05]  /*5ab0*/  @!P0 BRA `(.L_x_39) ;  /* 0x00000000002c8947 */ /* 0x000fea0003800000 */
[----:B------:R-:W-:Y:S02]  /*5ac0*/  ULDC.64 UR4, c[0x0][0x5a8] ;  /* 0x00016a0000047ab9 */ /* 0x000fe40000000a00 */
[----:B------:R-:W-:-:S04]  /*5ad0*/  ISETP.NE.U32.AND P0, PT, RZ, UR4, PT ;  /* 0x00000004ff007c0c */ /* 0x000fc8000bf05070 */
[----:B------:R-:W-:-:S13]  /*5ae0*/  ISETP.NE.AND.EX P0, PT, RZ, UR5, PT, P0 ;  /* 0x00000005ff007c0c */ /* 0x000fda000bf05300 */
[----:B------:R-:W-:Y:S05]  /*5af0*/  @!P0 BRA `(.L_x_40) ;  /* 0x0000000000148947 */ /* 0x000fea0003800000 */
[----:B-----5:R-:W1:Y:S01]  /*5b00*/  LDC.64 R2, c[0x0][0x5a8] ;  /* 0x00016a00ff027b82 */ /* 0x020e620000000a00 */
[----:B------:R-:W-:-:S04]  /*5b10*/  IMAD R7, R6, UR51, RZ ;  /* 0x0000003306077c24 */ /* 0x000fc8000f8e02ff */
[----:B-1----:R-:W-:-:S06]  /*5b20*/  IMAD.WIDE R2, R7, 0x4, R2 ;  /* 0x0000000407027825 */ /* 0x002fcc00078e0202 */
[----:B------:R1:W5:Y:S01]  /*5b30*/  LDG.E R2, desc[UR42][R2.64] ;  /* 0x0000002a02027981 */ /* 0x000362000c1e1900 */
[----:B------:R-:W-:Y:S05]  /*5b40*/  BRA `(.L_x_39) ;  /* 0x0000000000087947 */ /* 0x000fea0003800000 */
.L_x_40:
[----:B------:R-:W-:Y:S02]  /*5b50*/  ULDC UR4, c[0x0][0x5a0] ;  /* 0x0001680000047ab9 */ /* 0x000fe40000000800 */
[----:B-----5:R-:W-:-:S07]  /*5b60*/  MOV R2, UR4 ;  /* 0x0000000400027c02 */ /* 0x020fce0008000f00 */
.L_x_39:
[----:B------:R-:W-:Y:S01]  /*5b70*/  ULDC.64 UR4, c[0x0][0x588] ;  /* 0x0001620000047ab9 */ /* 0x000fe20000000a00 */
[----:B------:R-:W-:Y:S01]  /*5b80*/  ISETP.NE.U32.AND P3, PT, R4, RZ, PT ;  /* 0x000000ff0400720c */ /* 0x000fe20003f65070 */
[----:B------:R-:W-:Y:S02]  /*5b90*/  UISETP.NE.U32.AND UP0, UPT, UR4, URZ, UPT ;  /* 0x0000003f0400728c */ /* 0x000fe4000bf05070 */
[----:B------:R-:W-:Y:S02]  /*5ba0*/  ISETP.NE.U32.AND P4, PT, RZ, UR4, PT ;  /* 0x00000004ff007c0c */ /* 0x000fe4000bf85070 */
[----:B------:R-:W-:Y:S01]  /*5bb0*/  ISETP.NE.AND.EX P3, PT, R5, RZ, PT, P3 ;  /* 0x000000ff0500720c */ /* 0x000fe20003f65330 */
[----:B------:R-:W-:Y:S02]  /*5bc0*/  UISETP.NE.AND.EX UP0, UPT, UR5, URZ, UPT, UP0 ;  /* 0x0000003f0500728c */ /* 0x000fe4000bf05300 */
[----:B------:R-:W-:Y:S02]  /*5bd0*/  ISETP.NE.AND.EX P4, PT, RZ, UR5, PT, P4 ;  /* 0x00000005ff007c0c */ /* 0x000fe4000bf85340 */
[----:B------:R-:W-:-:S02]  /*5be0*/  PLOP3.LUT P0, PT, PT, PT, PT, 0x8, 0x0 ;  /* 0x000000000000781c */ /* 0x000fc40003f0e170 */
[----:B------:R-:W-:-:S04]  /*5bf0*/  PLOP3.LUT P1, PT, PT, PT, UP0, 0x80, 0x0 ;  /* 0x000000000000781c */ /* 0x000fc80003f2f008 */
[----:B------:R-:W-:-:S05]  /*5c00*/  PLOP3.LUT P1, PT, P1, PT, PT, 0x8, 0x0 ;  /* 0x000000000000781c */ /* 0x000fca0000f2e170 */
[----:B------:R-:W-:Y:S08]  /*5c10*/  @P4 BRA P3, `(.L_x_41) ;  /* 0x0000000000284947 */ /* 0x000ff00001800000 */
[----:B------:R-:W-:Y:S04]  /*5c20*/  BSSY B0, `(.L_x_41) ;  /* 0x0000009000007945 */ /* 0x000fe80003800000 */
[----:B------:R-:W-:Y:S05]  /*5c30*/  @!P2 BRA `(.L_x_42) ;  /* 0x000000000018a947 */ /* 0x000fea0003800000 */
[----:B---3--:R-:W3:Y:S01]  /*5c40*/  LDL R0, [R1+0xd0] ;  /* 0x0000d00001007983 */ /* 0x008ee20000100800 */
[----:B------:R-:W-:Y:S02]  /*5c50*/  PLOP3.LUT P0, PT, P1, PT, PT, 0x80, 0x0 ;  /* 0x000000000000781c */ /* 0x000fe40000f0f070 */
[----:B---3--:R-:W-:-:S13]  /*5c60*/  LOP3.LUT P3, RZ, R0, 0xff, RZ, 0xc0, !PT ;  /* 0x000000ff00ff7812 */ /* 0x008fda000786c0ff */
[----:B------:R-:W-:Y:S05]  /*5c70*/  @!P3 BRA `(.L_x_43) ;  /* 0x00000000000cb947 */ /* 0x000fea0003800000 */
[----:B-----5:R-:W-:Y:S01]  /*5c80*/  FSETP.EQ.AND P0, PT, R16, RZ, PT ;  /* 0x000000ff1000720b */ /* 0x020fe20003f02000 */
[----:B------:R-:W-:-:S12]  /*5c90*/  BRA `(.L_x_43) ;  /* 0x0000000000047947 */ /* 0x000fd80003800000 */
.L_x_42:
[----:B-----5:R-:W-:-:S13]  /*5ca0*/  FSETP.EQ.AND P0, PT, R16, RZ, PT ;  /* 0x000000ff1000720b */ /* 0x020fda0003f02000 */
.L_x_43:
[----:B------:R-:W-:Y:S05]  /*5cb0*/  BSYNC B0 ;  /* 0x0000000000007941 */ /* 0x000fea0003800000 */
.L_x_41:
[----:B------:R-:W-:Y:S04]  /*5cc0*/  BSSY B0, `(.L_x_44) ;  /* 0x0000008000007945 */ /* 0x000fe80003800000 */
[----:B------:R-:W-:Y:S05]  /*5cd0*/  @!P2 BRA `(.L_x_45) ;  /* 0x000000000014a947 */ /* 0x000fea0003800000 */
[----:B---3--:R-:W3:Y:S02]  /*5ce0*/  LDL R0, [R1+0xd0] ;  /* 0x0000d00001007983 */ /* 0x008ee40000100800 */
[----:B---3--:R-:W-:-:S13]  /*5cf0*/  LOP3.LUT P2, RZ, R0, 0xff, RZ, 0xc0, !PT ;  /* 0x000000ff00ff7812 */ /* 0x008fda000784c0ff */
[----:B------:R-:W-:Y:S05]  /*5d00*/  @!P2 BRA `(.L_x_46) ;  /* 0x00000000000ca947 */ /* 0x000fea0003800000 */
[----:B-----5:R-:W-:Y:S01]  /*5d10*/  FSETP.EQ.AND P1, PT, R16, RZ, PT ;  /* 0x000000ff1000720b */ /* 0x020fe20003f22000 */
[----:B------:R-:W-:-:S12]  /*5d20*/  BRA `(.L_x_46) ;  /* 0x0000000000047947 */ /* 0x000fd80003800000 */
.L_x_45:
[----:B-----5:R-:W-:-:S13]  /*5d30*/  FSETP.EQ.AND P1, PT, R16, RZ, PT ;  /* 0x000000ff1000720b */ /* 0x020fda0003f22000 */
.L_x_46:
[----:B------:R-:W-:Y:S05]  /*5d40*/  BSYNC B0 ;  /* 0x0000000000007941 */ /* 0x000fea0003800000 */
.L_x_44:
[----:B------:R-:W-:Y:S01]  /*5d50*/  BSSY B0, `(.L_x_47) ;  /* 0x0000047000007945 */ /* 0x000fe20003800000 */
[----:B------:R-:W-:Y:S02]  /*5d60*/  CS2R R8, SRZ ;  /* 0x0000000000087805 */ /* 0x000fe4000001ff00 */
[----:B------:R-:W-:Y:S01]  /*5d70*/  CS2R R6, SRZ ;  /* 0x0000000000067805 */ /* 0x000fe2000001ff00 */
[----:B------:R-:W-:Y:S06]  /*5d80*/  @P0 BRA `(.L_x_48) ;  /* 0x00000004000c0947 */ /* 0x000fec0003800000 */
[----:B---3--:R-:W3:Y:S02]  /*5d90*/  LDL R0, [R1+0xcc] ;  /* 0x0000cc0001007983 */ /* 0x008ee40000100800 */
[----:B---3--:R-:W-:-:S13]  /*5da0*/  ISETP.NE.AND P3, PT, R0, 0x3, PT ;  /* 0x000000030000780c */ /* 0x008fda0003f65270 */
[----:B------:R-:W-:Y:S05]  /*5db0*/  @!P3 BRA `(.L_x_49) ;  /* 0x000000000004b947 */ /* 0x000fea0003800000 */
[----:B------:R-:W-:Y:S01]  /*5dc0*/  BPT.TRAP 0x1 ;  /* 0x000000040000795c */ /* 0x000fe20000300000 */
.L_x_49:
[----:B-1----:R-:W3:Y:S04]  /*5dd0*/  LDL R3, [R1+0xb4] ;  /* 0x0000b40001037983 */ /* 0x002ee80000100800 */
[----:B------:R-:W4:Y:S01]  /*5de0*/  LDL R0, [R1+0xb8] ;  /* 0x0000b80001007983 */ /* 0x000f220000100800 */
[----:B------:R-:W-:Y:S01]  /*5df0*/  BSSY B1, `(.L_x_50) ;  /* 0x0000006000017945 */ /* 0x000fe20003800000 */
[----:B------:R-:W-:Y:S02]  /*5e00*/  CS2R R8, SRZ ;  /* 0x0000000000087805 */ /* 0x000fe4000001ff00 */
[----:B---3--:R-:W-:Y:S02]  /*5e10*/  LEA R13, R3, UR47, 0x3 ;  /* 0x0000002f030d7c11 */ /* 0x008fe4000f8e18ff */
[----:B----4-:R-:W-:-:S04]  /*5e20*/  SHF.L.U32 R0, R0, 0x1f, RZ ;  /* 0x0000001f00007819 */ /* 0x010fc800000006ff */
[----:B------:R-:W1:Y:S02]  /*5e30*/  SYNCS.PHASECHK.TRANS64.TRYWAIT P2, [R13+URZ+0x80], R0 ;  /* 0x000080000d0075a7 */ /* 0x000e64000804017f */
[----:B-1----:R-:W-:Y:S05]  /*5e40*/  @!P2 BRA `(.L_x_51) ;  /* 0x0000014800b0a947 */ /* 0x002fea0003800000 */
.L_x_623:
[----:B------:R-:W-:Y:S05]  /*5e50*/  BSYNC B1 ;  /* 0x0000000000017941 */ /* 0x000fea0003800000 */
.L_x_50:
[----:B------:R3:W5:Y:S01]  /*5e60*/  LDL R12, [R1+0xb4] ;  /* 0x0000b400010c7983 */ /* 0x0007620000100800 */
[----:B------:R-:W-:Y:S01]  /*5e70*/  BSSY B1, `(.L_x_52) ;  /* 0x0000020000017945 */ /* 0x000fe20003800000 */
[----:B------:R-:W-:-:S03]  /*5e80*/  CS2R R6, SRZ ;  /* 0x0000000000067805 */ /* 0x000fc6000001ff00 */
[----:B------:R-:W-:Y:S05]  /*5e90*/  @P1 BRA `(.L_x_53) ;  /* 0x0000000000741947 */ /* 0x000fea0003800000 */
[----:B------:R-:W1:Y:S02]  /*5ea0*/  S2R R10, SR_TID.X ;  /* 0x00000000000a7919 */ /* 0x000e640000002100 */
[C---:B-1----:R-:W-:Y:S02]  /*5eb0*/  SHF.L.U32 R0, R10.reuse, 0x4, RZ ;  /* 0x000000040a007819 */ /* 0x042fe400000006ff */
[C---:B------:R-:W-:Y:S02]  /*5ec0*/  SHF.L.U32 R3, R10.reuse, 0x1, RZ ;  /* 0x000000010a037819 */ /* 0x040fe400000006ff */
[----:B------:R-:W-:Y:S02]  /*5ed0*/  SHF.L.U32 R5, R10, 0x3, RZ ;  /* 0x000000030a057819 */ /* 0x000fe400000006ff */
[----:B------:R-:W-:Y:S02]  /*5ee0*/  LOP3.LUT R0, R0, 0xe00, RZ, 0xc0, !PT ;  /* 0x00000e0000007812 */ /* 0x000fe400078ec0ff */
[----:B------:R-:W-:-:S02]  /*5ef0*/  LOP3.LUT R4, R5, 0x80, RZ, 0xc0, !PT ;  /* 0x0000008005047812 */ /* 0x000fc400078ec0ff */
[----:B------:R-:W-:Y:S02]  /*5f00*/  LOP3.LUT R0, R0, 0x6, R3, 0xf8, !PT ;  /* 0x0000000600007812 */ /* 0x000fe400078ef803 */
[--C-:B------:R-:W-:Y:S02]  /*5f10*/  LOP3.LUT R3, R4, 0x10, R10.reuse, 0xf8, !PT ;  /* 0x0000001004037812 */ /* 0x100fe400078ef80a */
[----:B------:R-:W-:Y:S02]  /*5f20*/  LOP3.LUT R0, R0, 0x60, R5, 0xf8, !PT ;  /* 0x0000006000007812 */ /* 0x000fe400078ef805 */
[----:B------:R-:W-:Y:S02]  /*5f30*/  SHF.R.U32.HI R4, RZ, 0x4, R10 ;  /* 0x00000004ff047819 */ /* 0x000fe4000001160a */
[----:B------:R-:W-:Y:S02]  /*5f40*/  LOP3.LUT R0, R0, R3, RZ, 0xfc, !PT ;  /* 0x0000000300007212 */ /* 0x000fe400078efcff */
[----:B------:R-:W-:-:S02]  /*5f50*/  LOP3.LUT P2, RZ, R4, 0x1, RZ, 0xc0, !PT ;  /* 0x0000000104ff7812 */ /* 0x000fc4000784c0ff */
[----:B-----5:R-:W-:-:S04]  /*5f60*/  LEA R0, R12, R0, 0xc ;  /* 0x000000000c007211 */ /* 0x020fc800078e60ff */
[----:B------:R-:W-:Y:S01]  /*5f70*/  IADD3 R3, R0, UR47, RZ ;  /* 0x0000002f00037c10 */ /* 0x000fe2000fffe0ff */
[----:B------:R-:W-:Y:S03]  /*5f80*/  LDS.U16 R6, [R0+UR47+0x200] ;  /* 0x0002002f00067984 */ /* 0x000fe60008000400 */
[C---:B------:R-:W-:Y:S01]  /*5f90*/  IADD3 R4, R3.reuse, 0x100, RZ ;  /* 0x0000010003047810 */ /* 0x040fe20007ffe0ff */
[----:B------:R-:W-:Y:S01]  /*5fa0*/  LDS.U16 R7, [R0+UR47+0x208] ;  /* 0x0002082f00077984 */ /* 0x000fe20008000400 */
[----:B------:R-:W-:Y:S02]  /*5fb0*/  IADD3 R5, R3, 0x110, RZ ;  /* 0x0000011003057810 */ /* 0x000fe40007ffe0ff */
[----:B------:R-:W-:Y:S01]  /*5fc0*/  @P2 IADD3 R5, R4, -0x10, RZ ;  /* 0xfffffff004052810 */ /* 0x000fe20007ffe0ff */
[----:B------:R-:W1:Y:S04]  /*5fd0*/  LDS.U16 R3, [R0+UR47+0x100] ;  /* 0x0001002f00037984 */ /* 0x000e680008000400 */
[----:B------:R-:W-:Y:S04]  /*5fe0*/  LDS.U16 R8, [R5+0x100] ;  /* 0x0001000005087984 */ /* 0x000fe80000000400 */
[----:B------:R-:W4:Y:S04]  /*5ff0*/  LDS.U16 R9, [R5] ;  /* 0x0000000005097984 */ /* 0x000f280000000400 */
[----:B------:R-:W2:Y:S04]  /*6000*/  LDS.U16 R4, [R0+UR47+0x108] ;  /* 0x0001082f00047984 */ /* 0x000ea80008000400 */
[----:B------:R-:W-:Y:S04]  /*6010*/  LDS.U16 R10, [R5+0x108] ;  /* 0x00010800050a7984 */ /* 0x000fe80000000400 */
[----:B------:R-:W3:Y:S01]  /*6020*/  LDS.U16 R11, [R5+0x8] ;  /* 0x00000800050b7984 */ /* 0x000ee20000000400 */
[----:B-1----:R-:W-:-:S02]  /*6030*/  PRMT R6, R3, 0x5410, R6 ;  /* 0x0000541003067816 */ /* 0x002fc40000000006 */
[----:B----4-:R-:W-:Y:S02]  /*6040*/  PRMT R8, R9, 0x5410, R8 ;  /* 0x0000541009087816 */ /* 0x010fe40000000008 */
[----:B--2---:R-:W-:Y:S02]  /*6050*/  PRMT R7, R4, 0x5410, R7 ;  /* 0x0000541004077816 */ /* 0x004fe40000000007 */
[----:B---3--:R-:W-:-:S07]  /*6060*/  PRMT R9, R11, 0x5410, R10 ;  /* 0x000054100b097816 */ /* 0x008fce000000000a */
.L_x_53:
[----:B------:R-:W-:Y:S05]  /*6070*/  BSYNC B1 ;  /* 0x0000000000017941 */ /* 0x000fea0003800000 */
.L_x_52:
[----:B------:R-:W-:Y:S01]  /*6080*/  @!PT LDS RZ, [RZ] ;  /* 0x00000000fffff984 */ /* 0x000fe20000000800 */
[----:B------:R-:W-:Y:S01]  /*6090*/  @!PT LDS RZ, [RZ] ;  /* 0x00000000fffff984 */ /* 0x000fe20000000800 */
[----:B------:R-:W-:Y:S01]  /*60a0*/  @!PT LDS RZ, [RZ] ;  /* 0x00000000fffff984 */ /* 0x000fe20000000800 */
[----:B------:R-:W-:Y:S01]  /*60b0*/  @!PT LDS RZ, [RZ] ;  /* 0x00000000fffff984 */ /* 0x000fe20000000800 */
[----:B------:R4:W-:Y:S06]  /*60c0*/  MEMBAR.ALL.CTA ;  /* 0x0000000000007992 */ /* 0x0009ec0000008000 */
[----:B----4-:R-:W4:Y:S01]  /*60d0*/  FENCE.VIEW.ASYNC.S ;  /* 0x00000000000073c6 */ /* 0x010f220000000000 */
[----:B------:R-:W-:Y:S05]  /*60e0*/  @!P3 BRA `(.L_x_54) ;  /* 0x000000000004b947 */ /* 0x000fea0003800000 */
[----:B------:R-:W-:Y:S01]  /*60f0*/  BPT.TRAP 0x1 ;  /* 0x000000040000795c */ /* 0x000fe20000300000 */
.L_x_54:
[----:B------:R-:W2:Y:S01]  /*6100*/  LDL.LU R4, [R1+0xb8] ;  /* 0x0000b80001047983 */ /* 0x000ea20000300800 */
[----:B-1----:R-:W-:Y:S01]  /*6110*/  IADD3 R0, R13, 0xa0, RZ ;  /* 0x000000a00d007810 */ /* 0x002fe20007ffe0ff */
[----:B------:R-:W1:Y:S03]  /*6120*/  S2R R3, SR_CgaCtaId ;  /* 0x0000000000037919 */ /* 0x000e660000008800 */
[----:B-1----:R-:W-:-:S04]  /*6130*/  PRMT R0, R3, 0x654, R0 ;  /* 0x0000065403007816 */ /* 0x002fc80000000000 */
[----:B----4-:R1:W-:Y:S02]  /*6140*/  SYNCS.ARRIVE.TRANS64.RED.A1T0 RZ, [R0+URZ], RZ ;  /* 0x000000ff00ff79a7 */ /* 0x0103e4000810043f */
[----:B-1---5:R-:W-:-:S04]  /*6150*/  IADD3 R0, R12, 0x1, RZ ;  /* 0x000000010c007810 */ /* 0x022fc80007ffe0ff */
[----:B------:R-:W-:-:S04]  /*6160*/  ISETP.NE.AND P2, PT, R0, 0x4, PT ;  /* 0x000000040000780c */ /* 0x000fc80003f45270 */
[----:B------:R-:W-:Y:S02]  /*6170*/  SEL R3, RZ, 0x1, P2 ;  /* 0x00000001ff037807 */ /* 0x000fe40001000000 */
[----:B------:R-:W-:Y:S02]  /*6180*/  SEL R0, R0, RZ, P2 ;  /* 0x000000ff00007207 */ /* 0x000fe40001000000 */
[----:B--2---:R-:W-:-:S05]  /*6190*/  LOP3.LUT R4, R4, R3, RZ, 0x3c, !PT ;  /* 0x0000000304047212 */ /* 0x004fca00078e3cff */
[----:B------:R4:W-:Y:S04]  /*61a0*/  STL [R1+0xb8], R4 ;  /* 0x0000b80401007387 */ /* 0x0009e80000100800 */
[----:B------:R4:W-:Y:S02]  /*61b0*/  STL [R1+0xb4], R0 ;  /* 0x0000b40001007387 */ /* 0x0009e40000100800 */
.L_x_48:
[----:B------:R-:W-:Y:S05]  /*61c0*/  BSYNC B0 ;  /* 0x0000000000007941 */ /* 0x000fea0003800000 */
.L_x_47:
[----:B---34-:R-:W-:Y:S01]  /*61d0*/  F2FP.F16.E4M3.UNPACK_B R0, R6 ;  /* 0x00000006ff00723e */ /* 0x018fe200020006ff */
[C---:B-----5:R-:W-:Y:S01]  /*61e0*/  FMUL R10, R2.reuse, R226 ;  /* 0x000000e2020a7220 */ /* 0x060fe20000400000 */
[----:B------:R-:W-:Y:S01]  /*61f0*/  F2FP.F16.E4M3.UNPACK_B R4, R7 ;  /* 0x00000007ff04723e */ /* 0x000fe200020006ff */
[C---:B------:R-:W-:Y:S01]  /*6200*/  FMUL R14, R2.reuse, R224 ;  /* 0x000000e0020e7220 */ /* 0x040fe20000400000 */
[C---:B------:R-:W-:Y:S01]  /*6210*/  FMUL R227, R2.reuse, R227 ;  /* 0x000000e302e37220 */ /* 0x040fe20000400000 */
[--C-:B------:R-:W-:Y:S02]  /*6220*/  HADD2.F32 R11, -RZ, R0.reuse.H0_H0 ;  /* 0x20000000ff0b7230 */ /* 0x100fe40000004100 */
[----:B------:R-:W-:Y:S01]  /*6230*/  FMUL R20, R2, R220 ;  /* 0x000000dc02147220 */ /* 0x000fe20000400000 */
[----:B-1----:R-:W-:Y:S01]  /*6240*/  HADD2.F32 R3, -RZ, R0.H1_H1 ;  /* 0x30000000ff037230 */ /* 0x002fe20000004100 */
[----:B------:R-:W-:Y:S01]  /*6250*/  F2FP.F16.E4M3.UNPACK_B R0, R6.H1 ;  /* 0x00000006ff00723e */ /* 0x000fe200030006ff */
[----:B------:R-:W-:-:S02]  /*6260*/  HADD2.F32 R13, -RZ, R4.H0_H0 ;  /* 0x20000004ff0d7230 */ /* 0x000fc40000004100 */
[C---:B------:R-:W-:Y:S01]  /*6270*/  FFMA R11, R16.reuse, R11, R227 ;  /* 0x0000000b100b7223 */ /* 0x040fe200000000e3 */
[----:B------:R-:W-:Y:S02]  /*6280*/  HADD2.F32 R5, -RZ, R4.H1_H1 ;  /* 0x30000004ff057230 */ /* 0x000fe40000004100 */
[----:B------:R-:W-:Y:S01]  /*6290*/  FFMA R10, R16, R3, R10 ;  /* 0x00000003100a7223 */ /* 0x000fe2000000000a */
[--C-:B------:R-:W-:Y:S02]  /*62a0*/  HADD2.F32 R15, -RZ, R0.reuse.H0_H0 ;  /* 0x20000000ff0f7230 */ /* 0x100fe40000004100 */
[C---:B------:R-:W-:Y:S01]  /*62b0*/  FMUL R4, R2.reuse, R223 ;  /* 0x000000df02047220 */ /* 0x040fe20000400000 */
[----:B------:R-:W-:Y:S01]  /*62c0*/  HADD2.F32 R3, -RZ, R0.H1_H1 ;  /* 0x30000000ff037230 */ /* 0x000fe20000004100 */
[----:B------:R-:W-:Y:S01]  /*62d0*/  F2FP.F16.E4M3.UNPACK_B R0, R7.H1 ;  /* 0x00000007ff00723e */ /* 0x000fe200030006ff */
[----:B------:R-:W-:Y:S01]  /*62e0*/  FMUL R12, R2, R222 ;  /* 0x000000de020c7220 */ /* 0x000fe20000400000 */
[C---:B------:R-:W-:Y:S01]  /*62f0*/  FFMA R13, R16.reuse, R13, R4 ;  /* 0x0000000d100d7223 */ /* 0x040fe20000000004 */
[----:B------:R-:W-:Y:S01]  /*6300*/  F2FP.F16.E4M3.UNPACK_B R4, R8 ;  /* 0x00000008ff04723e */ /* 0x000fe200020006ff */
[----:B------:R-:W-:Y:S01]  /*6310*/  FFMA R14, R16, R3, R14 ;  /* 0x00000003100e7223 */ /* 0x000fe2000000000e */
[----:B------:R-:W-:-:S02]  /*6320*/  HADD2.F32 R3, -RZ, R0.H1_H1 ;  /* 0x30000000ff037230 */ /* 0x000fc40000004100 */
[C---:B------:R-:W-:Y:S01]  /*6330*/  FFMA R12, R16.reuse, R5, R12 ;  /* 0x00000005100c7223 */ /* 0x040fe2000000000c */
[----:B------:R-:W-:Y:S01]  /*6340*/  HADD2.F32 R21, -RZ, R0.H0_H0 ;  /* 0x20000000ff157230 */ /* 0x000fe20000004100 */
[----:B------:R-:W-:Y:S01]  /*6350*/  MOV R0, 0x3bbb989d ;  /* 0x3bbb989d00007802 */ /* 0x000fe20000000f00 */
[--C-:B------:R-:W-:Y:S02]  /*6360*/  HADD2.F32 R25, -RZ, R4.reuse.H0_H0 ;  /* 0x20000004ff197230 */ /* 0x100fe40000004100 */
[----:B------:R-:W-:Y:S01]  /*6370*/  FFMA R20, R16, R3, R20 ;  /* 0x0000000310147223 */ /* 0x000fe20000000014 */
[----:B------:R-:W-:Y:S01]  /*6380*/  MOV R3, 0x437c0000 ;  /* 0x437c000000037802 */ /* 0x000fe20000000f00 */
[----:B------:R-:W-:Y:S02]  /*6390*/  HADD2.F32 R5, -RZ, R4.H1_H1 ;  /* 0x30000004ff057230 */ /* 0x000fe40000004100 */
[-C--:B------:R-:W-:Y:S01]  /*63a0*/  FFMA.SAT R24, -R11, R0.reuse, 0.5 ;  /* 0x3f0000000b187423 */ /* 0x080fe20000002100 */
[----:B------:R-:W-:Y:S01]  /*63b0*/  FMUL R221, R2, R221 ;  /* 0x000000dd02dd7220 */ /* 0x000fe20000400000 */
[----:B------:R-:W-:Y:S01]  /*63c0*/  FFMA.SAT R28, -R10, R0, 0.5 ;  /* 0x3f0000000a1c7423 */ /* 0x000fe20000002100 */
[----:B------:R-:W-:Y:S01]  /*63d0*/  F2FP.F16.E4M3.UNPACK_B R27, R8.H1 ;  /* 0x00000008ff1b723e */ /* 0x000fe200030006ff */
[----:B------:R-:W-:Y:S01]  /*63e0*/  FFMA.RM R4, R24, R3, 12582913 ;  /* 0x4b40000118047423 */ /* 0x000fe20000004003 */
[----:B------:R-:W-:Y:S01]  /*63f0*/  FMUL R24, R2, R218 ;  /* 0x000000da02187220 */ /* 0x000fe20000400000 */
[----:B------:R-:W-:Y:S01]  /*6400*/  FFMA.SAT R30, -R14, R0, 0.5 ;  /* 0x3f0000000e1e7423 */ /* 0x000fe20000002100 */
[----:B------:R-:W-:Y:S01]  /*6410*/  FFMA R21, R16, R21, R221 ;  /* 0x0000001510157223 */ /* 0x000fe200000000dd */
[----:B------:R-:W-:Y:S01]  /*6420*/  FADD R26, R4, -12583039 ;  /* 0xcb40007f041a7421 */ /* 0x000fe20000000000 */
[----:B------:R-:W-:Y:S01]  /*6430*/  FFMA R24, R16, R5, R24 ;  /* 0x0000000510187223 */ /* 0x000fe20000000018 */
[----:B------:R-:W-:Y:S01]  /*6440*/  FFMA.RM R5, R28, R3, 12582913 ;  /* 0x4b4000011c057423 */ /* 0x000fe20000004003 */
[----:B------:R-:W-:-:S02]  /*6450*/  HADD2.F32 R31, -RZ, R27.H0_H0 ;  /* 0x2000001bff1f7230 */ /* 0x000fc40000004100 */
[----:B------:R-:W-:Y:S01]  /*6460*/  FFMA R26, -R11, 1.4426950216293334961, -R26 ;  /* 0x3fb8aa3b0b1a7823 */ /* 0x000fe2000000091a */
[----:B------:R-:W-:Y:S01]  /*6470*/  FMUL R217, R2, R217 ;  /* 0x000000d902d97220 */ /* 0x000fe20000400000 */
[----:B------:R-:W-:Y:S01]  /*6480*/  FFMA.RM R30, R30, R3, 12582913 ;  /* 0x4b4000011e1e7423 */ /* 0x000fe20000004003 */
[-C--:B------:R-:W-:Y:S01]  /*6490*/  FFMA.SAT R38, -R12, R0.reuse, 0.5 ;  /* 0x3f0000000c267423 */ /* 0x080fe20000002100 */
[----:B------:R-:W-:Y:S01]  /*64a0*/  FADD R33, R5, -12583039 ;  /* 0xcb40007f05217421 */ /* 0x000fe20000000000 */
[-C--:B------:R-:W-:Y:S01]  /*64b0*/  FFMA.SAT R36, -R13, R0.reuse, 0.5 ;  /* 0x3f0000000d247423 */ /* 0x080fe20000002100 */
[----:B------:R-:W-:Y:S01]  /*64c0*/  FFMA.SAT R42, -R21, R0, 0.5 ;  /* 0x3f000000152a7423 */ /* 0x000fe20000002100 */
[----:B------:R-:W-:Y:S01]  /*64d0*/  FFMA R29, -R11, 1.925963033500011079e-08, R26 ;  /* 0x32a570600b1d7823 */ /* 0x000fe2000000011a */
[----:B------:R-:W-:Y:S01]  /*64e0*/  FFMA R26, R16, R31, R217 ;  /* 0x0000001f101a7223 */ /* 0x000fe200000000d9 */
[----:B------:R-:W-:Y:S01]  /*64f0*/  FADD R37, R30, -12583039 ;  /* 0xcb40007f1e257421 */ /* 0x000fe20000000000 */
[-C--:B------:R-:W-:Y:S01]  /*6500*/  FFMA.RM R38, R38, R3.reuse, 12582913 ;  /* 0x4b40000126267423 */ /* 0x080fe20000004003 */
[----:B------:R-:W-:Y:S01]  /*6510*/  FFMA R33, -R10, 1.4426950216293334961, -R33 ;  /* 0x3fb8aa3b0a217823 */ /* 0x000fe20000000921 */
[-C--:B------:R-:W-:Y:S01]  /*6520*/  FFMA.RM R31, R36, R3.reuse, 12582913 ;  /* 0x4b400001241f7423 */ /* 0x080fe20000004003 */
[----:B------:R-:W-:Y:S01]  /*6530*/  FFMA.RM R42, R42, R3, 12582913 ;  /* 0x4b4000012a2a7423 */ /* 0x000fe20000004003 */
[----:B------:R-:W-:Y:S01]  /*6540*/  FMUL R219, R2, R219 ;  /* 0x000000db02db7220 */ /* 0x000fe20000400000 */
[----:B------:R-:W-:Y:S01]  /*6550*/  FFMA R37, -R14, 1.4426950216293334961, -R37 ;  /* 0x3fb8aa3b0e257823 */ /* 0x000fe20000000925 */
[----:B------:R-:W-:Y:S01]  /*6560*/  FADD R39, R38, -12583039 ;  /* 0xcb40007f26277421 */ /* 0x000fe20000000000 */
[----:B------:R-:W-:Y:S01]  /*6570*/  FFMA R32, -R10, 1.925963033500011079e-08, R33 ;  /* 0x32a570600a207823 */ /* 0x000fe20000000121 */
[----:B------:R-:W-:-:S02]  /*6580*/  HADD2.F32 R27, -RZ, R27.H1_H1 ;  /* 0x3000001bff1b7230 */ /* 0x000fc40000004100 */
[----:B------:R-:W-:Y:S01]  /*6590*/  FADD R36, R31, -12583039 ;  /* 0xcb40007f1f247421 */ /* 0x000fe20000000000 */
[----:B------:R-:W-:Y:S01]  /*65a0*/  FADD R46, R42, -12583039 ;  /* 0xcb40007f2a2e7421 */ /* 0x000fe20000000000 */
[----:B------:R-:W-:Y:S01]  /*65b0*/  FFMA R25, R16, R25, R219 ;  /* 0x0000001910197223 */ /* 0x000fe200000000db */
[----:B------:R-:W-:Y:S01]  /*65c0*/  FMUL R33, R2, R216 ;  /* 0x000000d802217220 */ /* 0x000fe20000400000 */
[----:B------:R-:W-:Y:S01]  /*65d0*/  F2FP.F16.E4M3.UNPACK_B R35, R9 ;  /* 0x00000009ff23723e */ /* 0x000fe200020006ff */
[----:B------:R-:W-:Y:S01]  /*65e0*/  FFMA R37, -R14, 1.925963033500011079e-08, R37 ;  /* 0x32a570600e257823 */ /* 0x000fe20000000125 */
[----:B------:R-:W-:Y:S01]  /*65f0*/  FFMA R39, -R12, 1.4426950216293334961, -R39 ;  /* 0x3fb8aa3b0c277823 */ /* 0x000fe20000000927 */
[----:B------:R-:W-:Y:S01]  /*6600*/  FFMA R36, -R13, 1.4426950216293334961, -R36 ;  /* 0x3fb8aa3b0d247823 */ /* 0x000fe20000000924 */
[----:B------:R-:W-:Y:S01]  /*6610*/  FFMA R46, -R21, 1.4426950216293334961, -R46 ;  /* 0x3fb8aa3b152e7823 */ /* 0x000fe2000000092e */
[----:B------:R-:W-:Y:S01]  /*6620*/  FFMA R27, R16, R27, R33 ;  /* 0x0000001b101b7223 */ /* 0x000fe20000000021 */
[-C--:B------:R-:W-:Y:S01]  /*6630*/  FFMA.SAT R44, -R20, R0.reuse, 0.5 ;  /* 0x3f000000142c7423 */ /* 0x080fe20000002100 */
[----:B------:R-:W-:Y:S01]  /*6640*/  FFMA.SAT R48, -R25, R0, 0.5 ;  /* 0x3f00000019307423 */ /* 0x000fe20000002100 */
[--C-:B------:R-:W-:Y:S01]  /*6650*/  HADD2.F32 R33, -RZ, R35.reuse.H0_H0 ;  /* 0x20000023ff217230 */ /* 0x100fe20000004100 */
[----:B------:R1:W-:Y:S01]  /*6660*/  MUFU.EX2 R40, R37 ;  /* 0x0000002500287308 */ /* 0x0003e20000000800 */
[----:B------:R-:W-:-:S02]  /*6670*/  HADD2.F32 R35, -RZ, R35.H1_H1 ;  /* 0x30000023ff237230 */ /* 0x000fc40000004100 */
[----:B------:R-:W-:Y:S01]  /*6680*/  FFMA R45, -R12, 1.925963033500011079e-08, R39 ;  /* 0x32a570600c2d7823 */ /* 0x000fe20000000127 */
[----:B------:R-:W-:Y:S01]  /*6690*/  FFMA R36, -R13, 1.925963033500011079e-08, R36 ;  /* 0x32a570600d247823 */ /* 0x000fe20000000124 */
[----:B------:R-:W-:Y:S01]  /*66a0*/  FMUL R39, R2, R214 ;  /* 0x000000d602277220 */ /* 0x000fe20000400000 */
[----:B------:R-:W-:Y:S01]  /*66b0*/  FFMA R49, -R21, 1.925963033500011079e-08, R46 ;  /* 0x32a5706015317823 */ /* 0x000fe2000000012e */
[-C--:B------:R-:W-:Y:S01]  /*66c0*/  FFMA.RM R44, R44, R3.reuse, 12582913 ;  /* 0x4b4000012c2c7423 */ /* 0x080fe20000004003 */
[----:B------:R-:W-:Y:S01]  /*66d0*/  FFMA.RM R46, R48, R3, 12582913 ;  /* 0x4b400001302e7423 */ /* 0x000fe20000004003 */
[----:B------:R-:W-:Y:S01]  /*66e0*/  FFMA.SAT R48, -R24, R0, 0.5 ;  /* 0x3f00000018307423 */ /* 0x000fe20000002100 */
[----:B-1----:R-:W-:Y:S01]  /*66f0*/  F2FP.F16.E4M3.UNPACK_B R37, R9.H1 ;  /* 0x00000009ff25723e */ /* 0x002fe200030006ff */
[----:B------:R1:W-:Y:S01]  /*6700*/  MUFU.EX2 R43, R36 ;  /* 0x00000024002b7308 */ /* 0x0003e20000000800 */
[----:B------:R-:W-:Y:S01]  /*6710*/  FFMA R35, R16, R35, R39 ;  /* 0x0000002310237223 */ /* 0x000fe20000000027 */
[----:B------:R-:W-:Y:S01]  /*6720*/  FADD R41, R44, -12583039 ;  /* 0xcb40007f2c297421 */ /* 0x000fe20000000000 */
[----:B------:R-:W-:Y:S01]  /*6730*/  FMUL R213, R2, R213 ;  /* 0x000000d502d57220 */ /* 0x000fe20000400000 */
[----:B------:R-:W-:-:S02]  /*6740*/  HADD2.F32 R39, -RZ, R37.H0_H0 ;  /* 0x20000025ff277230 */ /* 0x000fc40000004100 */
[----:B------:R-:W-:Y:S01]  /*6750*/  FFMA.RM R48, R48, R3, 12582913 ;  /* 0x4b40000130307423 */ /* 0x000fe20000004003 */
[----:B------:R-:W-:Y:S01]  /*6760*/  FFMA R41, -R20, 1.4426950216293334961, -R41 ;  /* 0x3fb8aa3b14297823 */ /* 0x000fe20000000929 */
[----:B------:R-:W-:Y:S01]  /*6770*/  FFMA.SAT R52, -R26, R0, 0.5 ;  /* 0x3f0000001a347423 */ /* 0x000fe20000002100 */
[----:B------:R-:W-:Y:S01]  /*6780*/  FMUL R215, R2, R215 ;  /* 0x000000d702d77220 */ /* 0x000fe20000400000 */
[----:B-1----:R-:W-:Y:S01]  /*6790*/  FADD R36, R46, -12583039 ;  /* 0xcb40007f2e247421 */ /* 0x002fe20000000000 */
[----:B------:R-:W-:Y:S01]  /*67a0*/  FFMA R41, -R20, 1.925963033500011079e-08, R41 ;  /* 0x32a5706014297823 */ /* 0x000fe20000000129 */
[----:B------:R-:W-:Y:S01]  /*67b0*/  FMUL R225, R2, R225 ;  /* 0x000000e102e17220 */ /* 0x000fe20000400000 */
[----:B------:R-:W-:Y:S01]  /*67c0*/  FFMA.RM R52, R52, R3, 12582913 ;  /* 0x4b40000134347423 */ /* 0x000fe20000004003 */
[----:B------:R-:W-:Y:S01]  /*67d0*/  FFMA R50, -R25, 1.4426950216293334961, -R36 ;  /* 0x3fb8aa3b19327823 */ /* 0x000fe20000000924 */
[----:B------:R-:W-:Y:S01]  /*67e0*/  FFMA R36, R16, R39, R213 ;  /* 0x0000002710247223 */ /* 0x000fe200000000d5 */
[----:B------:R-:W-:Y:S01]  /*67f0*/  FADD R39, R48, -12583039 ;  /* 0xcb40007f30277421 */ /* 0x000fe20000000000 */
[----:B------:R-:W-:Y:S01]  /*6800*/  HADD2.F32 R37, -RZ, R37.H1_H1 ;  /* 0x30000025ff257230 */ /* 0x000fe20000004100 */
[----:B------:R-:W1:Y:S01]  /*6810*/  MUFU.EX2 R29, R29 ;  /* 0x0000001d001d7308 */ /* 0x000e620000000800 */
[----:B------:R-:W-:Y:S01]  /*6820*/  FFMA R33, R16, R33, R215 ;  /* 0x0000002110217223 */ /* 0x000fe200000000d7 */
[----:B------:R-:W-:Y:S01]  /*6830*/  FFMA R53, -R24, 1.4426950216293334961, -R39 ;  /* 0x3fb8aa3b18357823 */ /* 0x000fe20000000927 */
[----:B------:R-:W-:Y:S01]  /*6840*/  FMUL R39, R2, R212 ;  /* 0x000000d402277220 */ /* 0x000fe20000400000 */
[C---:B------:R-:W-:Y:S01]  /*6850*/  FFMA R15, R16.reuse, R15, R225 ;  /* 0x0000000f100f7223 */ /* 0x040fe200000000e1 */
[-C--:B------:R-:W-:Y:S01]  /*6860*/  FFMA.SAT R56, -R33, R0.reuse, 0.5 ;  /* 0x3f00000021387423 */ /* 0x080fe20000002100 */
[-C--:B------:R-:W-:Y:S01]  /*6870*/  FFMA.SAT R54, -R27, R0.reuse, 0.5 ;  /* 0x3f0000001b367423 */ /* 0x080fe20000002100 */
[----:B------:R-:W-:Y:S01]  /*6880*/  FFMA R37, R16, R37, R39 ;  /* 0x0000002510257223 */ /* 0x000fe20000000027 */
[----:B------:R3:W-:Y:S01]  /*6890*/  MUFU.EX2 R47, R41 ;  /* 0x00000029002f7308 */ /* 0x0007e20000000800 */
[-C--:B------:R-:W-:Y:S01]  /*68a0*/  FFMA.SAT R28, -R15, R0.reuse, 0.5 ;  /* 0x3f0000000f1c7423 */ /* 0x080fe20000002100 */
[-C--:B------:R-:W-:Y:S01]  /*68b0*/  FFMA.SAT R58, -R35, R0.reuse, 0.5 ;  /* 0x3f000000233a7423 */ /* 0x080fe20000002100 */
[-C--:B------:R-:W-:Y:S01]  /*68c0*/  FFMA.SAT R60, -R36, R0.reuse, 0.5 ;  /* 0x3f000000243c7423 */ /* 0x080fe20000002100 */
[----:B------:R-:W-:Y:S01]  /*68d0*/  FFMA.SAT R62, -R37, R0, 0.5 ;  /* 0x3f000000253e7423 */ /* 0x000fe20000002100 */
[-C--:B------:R-:W-:Y:S01]  /*68e0*/  FFMA.RM R56, R56, R3.reuse, 12582913 ;  /* 0x4b40000138387423 */ /* 0x080fe20000004003 */
[-C--:B------:R-:W-:Y:S01]  /*68f0*/  FFMA.RM R28, R28, R3.reuse, 12582913 ;  /* 0x4b4000011c1c7423 */ /* 0x080fe20000004003 */
[----:B------:R-:W-:Y:S01]  /*6900*/  FFMA R50, -R25, 1.925963033500011079e-08, R50 ;  /* 0x32a5706019327823 */ /* 0x000fe20000000132 */
[-C--:B------:R-:W-:Y:S01]  /*6910*/  FFMA.RM R54, R54, R3.reuse, 12582913 ;  /* 0x4b40000136367423 */ /* 0x080fe20000004003 */
[----:B---3--:R-:W-:Y:S01]  /*6920*/  FADD R41, R52, -12583039 ;  /* 0xcb40007f34297421 */ /* 0x008fe20000000000 */
[-C--:B------:R-:W-:Y:S01]  /*6930*/  FFMA.RM R58, R58, R3.reuse, 12582913 ;  /* 0x4b4000013a3a7423 */ /* 0x080fe20000004003 */
[----:B------:R-:W-:Y:S01]  /*6940*/  SHF.L.U32 R4, R4, 0x17, RZ ;  /* 0x0000001704047819 */ /* 0x000fe200000006ff */
[-C--:B------:R-:W-:Y:S01]  /*6950*/  FFMA.RM R59, R60, R3.reuse, 12582913 ;  /* 0x4b4000013c3b7423 */ /* 0x080fe20000004003 */
[----:B------:R-:W-:Y:S01]  /*6960*/  FFMA R41, -R26, 1.4426950216293334961, -R41 ;  /* 0x3fb8aa3b1a297823 */ /* 0x000fe20000000929 */
[----:B------:R-:W-:Y:S01]  /*6970*/  FFMA.RM R62, R62, R3, 12582913 ;  /* 0x4b4000013e3e7423 */ /* 0x000fe20000004003 */
[----:B------:R-:W-:Y:S01]  /*6980*/  FADD R0, R56, -12583039 ;  /* 0xcb40007f38007421 */ /* 0x000fe20000000000 */
[----:B------:R-:W-:Y:S01]  /*6990*/  FADD R34, R28, -12583039 ;  /* 0xcb40007f1c227421 */ /* 0x000fe20000000000 */
[----:B------:R-:W-:Y:S01]  /*69a0*/  FFMA R41, -R26, 1.925963033500011079e-08, R41 ;  /* 0x32a570601a297823 */ /* 0x000fe20000000129 */
[----:B------:R-:W3:Y:S01]  /*69b0*/  MUFU.EX2 R45, R45 ;  /* 0x0000002d002d7308 */ /* 0x000ee20000000800 */
[----:B------:R-:W-:Y:S01]  /*69c0*/  SHF.L.U32 R39, R5, 0x17, RZ ;  /* 0x0000001705277819 */ /* 0x000fe200000006ff */
[----:B------:R-:W-:Y:S01]  /*69d0*/  FFMA R53, -R24, 1.925963033500011079e-08, R53 ;  /* 0x32a5706018357823 */ /* 0x000fe20000000135 */
[----:B------:R-:W-:Y:S01]  /*69e0*/  FADD R60, R58, -12583039 ;  /* 0xcb40007f3a3c7421 */ /* 0x000fe20000000000 */
[----:B------:R-:W-:Y:S01]  /*69f0*/  FADD R5, R59, -12583039 ;  /* 0xcb40007f3b057421 */ /* 0x000fe20000000000 */
[----:B------:R-:W-:Y:S01]  /*6a00*/  FFMA R0, -R33, 1.4426950216293334961, -R0 ;  /* 0x3fb8aa3b21007823 */ /* 0x000fe20000000900 */
[----:B-1----:R-:W-:Y:S01]  /*6a10*/  FFMA R61, R4, R29, 1 ;  /* 0x3f800000043d7423 */ /* 0x002fe2000000001d */
[----:B------:R-:W-:Y:S01]  /*6a20*/  FFMA R34, -R15, 1.4426950216293334961, -R34 ;  /* 0x3fb8aa3b0f227823 */ /* 0x000fe20000000922 */
[----:B------:R1:W-:Y:S01]  /*6a30*/  MUFU.EX2 R55, R41 ;  /* 0x0000002900377308 */ /* 0x0003e20000000800 */
[----:B------:R-:W-:Y:S01]  /*6a40*/  FFMA R60, -R35, 1.4426950216293334961, -R60 ;  /* 0x3fb8aa3b233c7823 */ /* 0x000fe2000000093c */
[----:B------:R-:W-:Y:S01]  /*6a50*/  FFMA R5, -R36, 1.4426950216293334961, -R5 ;  /* 0x3fb8aa3b24057823 */ /* 0x000fe20000000905 */
[----:B------:R-:W-:Y:S01]  /*6a60*/  FFMA R4, -R33, 1.925963033500011079e-08, R0 ;  /* 0x32a5706021047823 */ /* 0x000fe20000000100 */
[----:B------:R-:W-:Y:S01]  /*6a70*/  SHF.L.U32 R3, R30, 0x17, RZ ;  /* 0x000000171e037819 */ /* 0x000fe200000006ff */
[----:B------:R-:W-:Y:S01]  /*6a80*/  FFMA R34, -R15, 1.925963033500011079e-08, R34 ;  /* 0x32a570600f227823 */ /* 0x000fe20000000122 */
[----:B------:R-:W-:Y:S01]  /*6a90*/  SHF.L.U32 R0, R31, 0x17, RZ ;  /* 0x000000171f007819 */ /* 0x000fe200000006ff */
[----:B------:R-:W-:Y:S01]  /*6aa0*/  FFMA R60, -R35, 1.925963033500011079e-08, R60 ;  /* 0x32a57060233c7823 */ /* 0x000fe2000000013c */
[----:B------:R4:W-:Y:S01]  /*6ab0*/  MUFU.EX2 R51, R50 ;  /* 0x0000003200337308 */ /* 0x0009e20000000800 */
[----:B-1----:R-:W-:Y:S01]  /*6ac0*/  SHF.L.U32 R41, R28, 0x17, RZ ;  /* 0x000000171c297819 */ /* 0x002fe200000006ff */
[----:B------:R-:W-:Y:S01]  /*6ad0*/  FADD R28, R62, -12583039 ;  /* 0xcb40007f3e1c7421 */ /* 0x000fe20000000000 */
[----:B------:R-:W-:Y:S01]  /*6ae0*/  IADD3 R30, R61, 0x1800000, RZ ;  /* 0x018000003d1e7810 */ /* 0x000fe20007ffe0ff */
[----:B------:R-:W-:Y:S01]  /*6af0*/  FFMA R5, -R36, 1.925963033500011079e-08, R5 ;  /* 0x32a5706024057823 */ /* 0x000fe20000000105 */
[----:B------:R-:W-:Y:S01]  /*6b00*/  FFMA R40, R3, R40, 1 ;  /* 0x3f80000003287423 */ /* 0x000fe20000000028 */
[C---:B------:R-:W-:Y:S01]  /*6b10*/  FFMA R28, -R37.reuse, 1.4426950216293334961, -R28 ;  /* 0x3fb8aa3b251c7823 */ /* 0x040fe2000000091c */
[----:B------:R-:W-:Y:S01]  /*6b20*/  LOP3.LUT R30, R30, 0x7f800000, RZ, 0xc0, !PT ;  /* 0x7f8000001e1e7812 */ /* 0x000fe200078ec0ff */
[----:B------:R-:W1:Y:S01]  /*6b30*/  MUFU.EX2 R49, R49 ;  /* 0x0000003100317308 */ /* 0x000e620000000800 */
[----:B----4-:R-:W-:Y:S01]  /*6b40*/  FADD R50, R54, -12583039 ;  /* 0xcb40007f36327421 */ /* 0x010fe20000000000 */
[----:B------:R-:W-:Y:S01]  /*6b50*/  FFMA R28, -R37, 1.925963033500011079e-08, R28 ;  /* 0x32a57060251c7823 */ /* 0x000fe2000000011c */
[----:B------:R-:W-:Y:S01]  /*6b60*/  SHF.L.U32 R38, R38, 0x17, RZ ;  /* 0x0000001726267819 */ /* 0x000fe200000006ff */
[----:B------:R-:W-:Y:S01]  /*6b70*/  FFMA R43, R0, R43, 1 ;  /* 0x3f800000002b7423 */ /* 0x000fe2000000002b */
[C---:B------:R-:W-:Y:S01]  /*6b80*/  FFMA R50, -R27.reuse, 1.4426950216293334961, -R50 ;  /* 0x3fb8aa3b1b327823 */ /* 0x040fe20000000932 */
[----:B------:R-:W-:Y:S01]  /*6b90*/  SHF.L.U32 R42, R42, 0x17, RZ ;  /* 0x000000172a2a7819 */ /* 0x000fe200000006ff */
[----:B------:R-:W-:Y:S01]  /*6ba0*/  BSSY B1, `(.L_x_55) ;  /* 0x000002b000017945 */ /* 0x000fe20003800000 */
[----:B------:R-:W4:Y:S01]  /*6bb0*/  MUFU.EX2 R53, R53 ;  /* 0x0000003500357308 */ /* 0x000f220000000800 */
[----:B------:R-:W-:Y:S01]  /*6bc0*/  FFMA R50, -R27, 1.925963033500011079e-08, R50 ;  /* 0x32a570601b327823 */ /* 0x000fe20000000132 */
[----:B------:R-:W-:Y:S01]  /*6bd0*/  ISETP.GT.U32.AND P2, PT, R30, 0x1ffffff, PT ;  /* 0x01ffffff1e00780c */ /* 0x000fe20003f44070 */
[----:B---3--:R-:W-:Y:S01]  /*6be0*/  FFMA R45, R38, R45, 1 ;  /* 0x3f800000262d7423 */ /* 0x008fe2000000002d */
[----:B------:R-:W-:-:S02]  /*6bf0*/  SHF.L.U32 R44, R44, 0x17, RZ ;  /* 0x000000172c2c7819 */ /* 0x000fc400000006ff */
[----:B------:R-:W-:Y:S02]  /*6c00*/  SHF.L.U32 R48, R48, 0x17, RZ ;  /* 0x0000001730307819 */ /* 0x000fe400000006ff */
[----:B------:R-:W3:Y:S01]  /*6c10*/  MUFU.EX2 R32, R32 ;  /* 0x0000002000207308 */ /* 0x000ee20000000800 */
[----:B-1----:R-:W-:Y:S01]  /*6c20*/  FFMA R38, R42, R49, 1 ;  /* 0x3f8000002a267423 */ /* 0x002fe20000000031 */
[----:B------:R-:W-:Y:S01]  /*6c30*/  SHF.L.U32 R42, R46, 0x17, RZ ;  /* 0x000000172e2a7819 */ /* 0x000fe200000006ff */
[----:B------:R-:W-:Y:S01]  /*6c40*/  FFMA R47, R44, R47, 1 ;  /* 0x3f8000002c2f7423 */ /* 0x000fe2000000002f */
[----:B------:R-:W-:Y:S02]  /*6c50*/  SHF.L.U32 R46, R52, 0x17, RZ ;  /* 0x00000017342e7819 */ /* 0x000fe400000006ff */
[----:B------:R-:W-:Y:S01]  /*6c60*/  SHF.L.U32 R49, R56, 0x17, RZ ;  /* 0x0000001738317819 */ /* 0x000fe200000006ff */
[----:B------:R-:W-:Y:S01]  /*6c70*/  FFMA R42, R42, R51, 1 ;  /* 0x3f8000002a2a7423 */ /* 0x000fe20000000033 */
[----:B------:R-:W1:Y:S01]  /*6c80*/  MUFU.EX2 R34, R34 ;  /* 0x0000002200227308 */ /* 0x000e620000000800 */
[----:B----4-:R-:W-:Y:S01]  /*6c90*/  FFMA R44, R48, R53, 1 ;  /* 0x3f800000302c7423 */ /* 0x010fe20000000035 */
[----:B------:R-:W-:Y:S01]  /*6ca0*/  SHF.L.U32 R48, R54, 0x17, RZ ;  /* 0x0000001736307819 */ /* 0x000fe200000006ff */
[----:B------:R-:W-:Y:S01]  /*6cb0*/  FFMA R46, R46, R55, 1 ;  /* 0x3f8000002e2e7423 */ /* 0x000fe20000000037 */
[----:B------:R-:W-:-:S02]  /*6cc0*/  SHF.L.U32 R51, R59, 0x17, RZ ;  /* 0x000000173b337819 */ /* 0x000fc400000006ff */
[----:B------:R-:W-:Y:S02]  /*6cd0*/  SHF.L.U32 R52, R62, 0x17, RZ ;  /* 0x000000173e347819 */ /* 0x000fe400000006ff */
[----:B------:R4:W2:Y:S01]  /*6ce0*/  MUFU.EX2 R57, R50 ;  /* 0x0000003200397308 */ /* 0x0008a20000000800 */
[----:B---3--:R-:W-:-:S07]  /*6cf0*/  FFMA R39, R39, R32, 1 ;  /* 0x3f80000027277423 */ /* 0x008fce0000000020 */
[----:B------:R-:W3:Y:S01]  /*6d00*/  MUFU.EX2 R4, R4 ;  /* 0x0000000400047308 */ /* 0x000ee20000000800 */
[----:B----4-:R-:W-:Y:S01]  /*6d10*/  SHF.L.U32 R50, R58, 0x17, RZ ;  /* 0x000000173a327819 */ /* 0x010fe200000006ff */
[----:B-1----:R-:W-:-:S06]  /*6d20*/  FFMA R41, R41, R34, 1 ;  /* 0x3f80000029297423 */ /* 0x002fcc0000000022 */
[----:B------:R-:W1:Y:S01]  /*6d30*/  MUFU.EX2 R3, R60 ;  /* 0x0000003c00037308 */ /* 0x000e620000000800 */
[----:B--2---:R-:W-:-:S07]  /*6d40*/  FFMA R48, R48, R57, 1 ;  /* 0x3f80000030307423 */ /* 0x004fce0000000039 */
[----:B------:R-:W2:Y:S01]  /*6d50*/  MUFU.EX2 R0, R5 ;  /* 0x0000000500007308 */ /* 0x000ea20000000800 */
[----:B---3--:R-:W-:-:S07]  /*6d60*/  FFMA R49, R49, R4, 1 ;  /* 0x3f80000031317423 */ /* 0x008fce0000000004 */
[----:B------:R-:W3:Y:S01]  /*6d70*/  MUFU.EX2 R29, R28 ;  /* 0x0000001c001d7308 */ /* 0x000ee20000000800 */
[----:B-1----:R-:W-:Y:S01]  /*6d80*/  FFMA R50, R50, R3, 1 ;  /* 0x3f80000032327423 */ /* 0x002fe20000000003 */
[----:B--2---:R-:W-:Y:S01]  /*6d90*/  FFMA R51, R51, R0, 1 ;  /* 0x3f80000033337423 */ /* 0x004fe20000000000 */
[----:B---3--:R-:W-:Y:S01]  /*6da0*/  FFMA R52, R52, R29, 1 ;  /* 0x3f80000034347423 */ /* 0x008fe2000000001d */
[----:B------:R-:W-:Y:S06]  /*6db0*/  @P2 BRA `(.L_x_56) ;  /* 0x0000000000142947 */ /* 0x000fec0003800000 */
[----:B------:R-:W-:Y:S02]  /*6dc0*/  MOV R0, R61 ;  /* 0x0000003d00007202 */ /* 0x000fe40000000f00 */
[----:B------:R-:W-:-:S07]  /*6dd0*/  MOV R4, 0x6df0 ;  /* 0x00006df000047802 */ /* 0x000fce0000000f00 */
[----:B------:R-:W-:Y:S05]  /*6de0*/  CALL.REL.NOINC `($__internal_0_$__cuda_sm20_rcp_rn_f32_slowpath) ;  /* 0x00000144005c7944 */ /* 0x000fea0003c00000 */
[----:B------:R-:W-:Y:S01]  /*6df0*/  MOV R54, R0 ;  /* 0x0000000000367202 */ /* 0x000fe20000000f00 */
[----:B------:R-:W-:Y:S06]  /*6e00*/  BRA `(.L_x_57) ;  /* 0x0000000000107947 */ /* 0x000fec0003800000 */
.L_x_56:
[----:B------:R-:W1:Y:S02]  /*6e10*/  MUFU.RCP R54, R61 ;  /* 0x0000003d00367308 */ /* 0x000e640000001000 */
[----:B-1----:R-:W-:-:S04]  /*6e20*/  FFMA R0, R61, R54, -1 ;  /* 0xbf8000003d007423 */ /* 0x002fc80000000036 */
[----:B------:R-:W-:-:S04]  /*6e30*/  FADD.FTZ R3, -R0, -RZ ;  /* 0x800000ff00037221 */ /* 0x000fc80000010100 */
[----:B------:R-:W-:-:S07]  /*6e40*/  FFMA R54, R54, R3, R54 ;  /* 0x0000000336367223 */ /* 0x000fce0000000036 */
.L_x_57:
[----:B------:R-:W-:Y:S05]  /*6e50*/  BSYNC B1 ;  /* 0x0000000000017941 */ /* 0x000fea0003800000 */
.L_x_55:
[----:B------:R-:W-:Y:S01]  /*6e60*/  IADD3 R0, R39, 0x1800000, RZ ;  /* 0x0180000027007810 */ /* 0x000fe20007ffe0ff */
[----:B------:R-:W-:Y:S03]  /*6e70*/  BSSY B1, `(.L_x_58) ;  /* 0x000000d000017945 */ /* 0x000fe60003800000 */
[----:B------:R-:W-:-:S04]  /*6e80*/  LOP3.LUT R0, R0, 0x7f800000, RZ, 0xc0, !PT ;  /* 0x7f80000000007812 */ /* 0x000fc800078ec0ff */
[----:B------:R-:W-:-:S13]  /*6e90*/  ISETP.GT.U32.AND P2, PT, R0, 0x1ffffff, PT ;  /* 0x01ffffff0000780c */ /* 0x000fda0003f44070 */
[----:B------:R-:W-:Y:S05]  /*6ea0*/  @P2 BRA `(.L_x_59) ;  /* 0x0000000000142947 */ /* 0x000fea0003800000 */
[----:B------:R-:W-:Y:S02]  /*6eb0*/  MOV R0, R39 ;  /* 0x0000002700007202 */ /* 0x000fe40000000f00 */
[----:B------:R-:W-:-:S07]  /*6ec0*/  MOV R4, 0x6ee0 ;  /* 0x00006ee000047802 */ /* 0x000fce0000000f00 */
[----:B------:R-:W-:Y:S05]  /*6ed0*/  CALL.REL.NOINC `($__internal_0_$__cuda_sm20_rcp_rn_f32_slowpath) ;  /* 0x0000014400207944 */ /* 0x000fea0003c00000 */
[----:B------:R-:W-:Y:S01]  /*6ee0*/  MOV R53, R0 ;  /* 0x0000000000357202 */ /* 0x000fe20000000f00 */
[----:B------:R-:W-:Y:S06]  /*6ef0*/  BRA `(.L_x_60) ;  /* 0x0000000000107947 */ /* 0x000fec0003800000 */
.L_x_59:
[----:B------:R-:W1:Y:S02]  /*6f00*/  MUFU.RCP R0, R39 ;  /* 0x0000002700007308 */ /* 0x000e640000001000 */
[----:B-1----:R-:W-:-:S04]  /*6f10*/  FFMA R3, R39, R0, -1 ;  /* 0xbf80000027037423 */ /* 0x002fc80000000000 */
[----:B------:R-:W-:-:S04]  /*6f20*/  FADD.FTZ R3, -R3, -RZ ;  /* 0x800000ff03037221 */ /* 0x000fc80000010100 */
[----:B------:R-:W-:-:S07]  /*6f30*/  FFMA R53, R0, R3, R0 ;  /* 0x0000000300357223 */ /* 0x000fce0000000000 */
.L_x_60:
[----:B------:R-:W-:Y:S05]  /*6f40*/  BSYNC B1 ;  /* 0x0000000000017941 */ /* 0x000fea0003800000 */
.L_x_58:
        /* <DEDUP_REMOVED lines=10> */
.L_x_62:
[----:B------:R-:W1:Y:S02]  /*6ff0*/  MUFU.RCP R56, R41 ;  /* 0x0000002900387308 */ /* 0x000e640000001000 */
[----:B-1----:R-:W-:-:S04]  /*7000*/  FFMA R0, R41, R56, -1 ;  /* 0xbf80000029007423 */ /* 0x002fc80000000038 */
[----:B------:R-:W-:-:S04]  /*7010*/  FADD.FTZ R3, -R0, -RZ ;  /* 0x800000ff00037221 */ /* 0x000fc80000010100 */
[----:B------:R-:W-:-:S07]  /*7020*/  FFMA R56, R56, R3, R56 ;  /* 0x0000000338387223 */ /* 0x000fce0000000038 */
.L_x_63:
[----:B------:R-:W-:Y:S05]  /*7030*/  BSYNC B1 ;  /* 0x0000000000017941 */ /* 0x000fea0003800000 */
.L_x_61:
        /* <DEDUP_REMOVED lines=10> */
.L_x_65:
[----:B------:R-:W1:Y:S02]  /*70e0*/  MUFU.RCP R39, R40 ;  /* 0x0000002800277308 */ /* 0x000e640000001000 */
[----:B-1----:R-:W-:-:S04]  /*70f0*/  FFMA R0, R40, R39, -1 ;  /* 0xbf80000028007423 */ /* 0x002fc80000000027 */
[----:B------:R-:W-:-:S04]  /*7100*/  FADD.FTZ R0, -R0, -RZ ;  /* 0x800000ff00007221 */ /* 0x000fc80000010100 */
[----:B------:R-:W-:-:S07]  /*7110*/  FFMA R39, R39, R0, R39 ;  /* 0x0000000027277223 */ /* 0x000fce0000000027 */
.L_x_66:
[----:B------:R-:W-:Y:S05]  /*7120*/  BSYNC B1 ;  /* 0x0000000000017941 */ /* 0x000fea0003800000 */
.L_x_64:
        /* <DEDUP_REMOVED lines=10> */
.L_x_68:
[----:B------:R-:W1:Y:S02]  /*71d0*/  MUFU.RCP R40, R43 ;  /* 0x0000002b00287308 */ /* 0x000e640000001000 */
[----:B-1----:R-:W-:-:S04]  /*71e0*/  FFMA R0, R43, R40, -1 ;  /* 0xbf8000002b007423 */ /* 0x002fc80000000028 */
[----:B------:R-:W-:-:S04]  /*71f0*/  FADD.FTZ R3, -R0, -RZ ;  /* 0x800000ff00037221 */ /* 0x000fc80000010100 */
[----:B------:R-:W-:-:S07]  /*7200*/  FFMA R40, R40, R3, R40 ;  /* 0x0000000328287223 */ /* 0x000fce0000000028 */
.L_x_69:
[----:B------:R-:W-:Y:S05]  /*7210*/  BSYNC B1 ;  /* 0x0000000000017941 */ /* 0x000fea0003800000 */
.L_x_67:
        /* <DEDUP_REMOVED lines=10> */
.L_x_71:
[----:B------:R-:W1:Y:S02]  /*72c0*/  MUFU.RCP R0, R45 ;  /* 0x0000002d00007308 */ /* 0x000e640000001000 */
[----:B-1----:R-:W-:-:S04]  /*72d0*/  FFMA R3, R45, R0, -1 ;  /* 0xbf8000002d037423 */ /* 0x002fc80000000000 */
[----:B------:R-:W-:-:S04]  /*72e0*/  FADD.FTZ R3, -R3, -RZ ;  /* 0x800000ff03037221 */ /* 0x000fc80000010100 */
[----:B------:R-:W-:-:S07]  /*72f0*/  FFMA R41, R0, R3, R0 ;  /* 0x0000000300297223 */ /* 0x000fce0000000000 */
.L_x_72:
[----:B------:R-:W-:Y:S05]  /*7300*/  BSYNC B1 ;  /* 0x0000000000017941 */ /* 0x000fea0003800000 */
.L_x_70:
        /* <DEDUP_REMOVED lines=10> */
.L_x_74:
[----:B------:R-:W1:Y:S02]  /*73b0*/  MUFU.RCP R3, R38 ;  /* 0x0000002600037308 */ /* 0x000e640000001000 */
[----:B-1----:R-:W-:-:S04]  /*73c0*/  FFMA R0, R38, R3, -1 ;  /* 0xbf80000026007423 */ /* 0x002fc80000000003 */
[----:B------:R-:W-:-:S04]  /*73d0*/  FADD.FTZ R0, -R0, -RZ ;  /* 0x800000ff00007221 */ /* 0x000fc80000010100 */
[----:B------:R-:W-:-:S07]  /*73e0*/  FFMA R58, R3, R0, R3 ;  /* 0x00000000033a7223 */ /* 0x000fce0000000003 */
.L_x_75:
[----:B------:R-:W-:Y:S05]  /*73f0*/  BSYNC B1 ;  /* 0x0000000000017941 */ /* 0x000fea0003800000 */
.L_x_73:
        /* <DEDUP_REMOVED lines=10> */
.L_x_77:
[----:B------:R-:W1:Y:S02]  /*74a0*/  MUFU.RCP R0, R47 ;  /* 0x0000002f00007308 */ /* 0x000e640000001000 */
[----:B-1----:R-:W-:-:S04]  /*74b0*/  FFMA R3, R47, R0, -1 ;  /* 0xbf8000002f037423 */ /* 0x002fc80000000000 */
[----:B------:R-:W-:-:S04]  /*74c0*/  FADD.FTZ R3, -R3, -RZ ;  /* 0x800000ff03037221 */ /* 0x000fc80000010100 */
[----:B------:R-:W-:-:S07]  /*74d0*/  FFMA R43, R0, R3, R0 ;  /* 0x00000003002b7223 */ /* 0x000fce0000000000 */
.L_x_78:
[----:B------:R-:W-:Y:S05]  /*74e0*/  BSYNC B1 ;  /* 0x0000000000017941 */ /* 0x000fea0003800000 */
.L_x_76:
        /* <DEDUP_REMOVED lines=10> */
.L_x_80:
[----:B------:R-:W1:Y:S02]  /*7590*/  MUFU.RCP R3, R42 ;  /* 0x0000002a00037308 */ /* 0x000e640000001000 */
[----:B-1----:R-:W-:-:S04]  /*75a0*/  FFMA R0, R42, R3, -1 ;  /* 0xbf8000002a007423 */ /* 0x002fc80000000003 */
[----:B------:R-:W-:-:S04]  /*75b0*/  FADD.FTZ R0, -R0, -RZ ;  /* 0x800000ff00007221 */ /* 0x000fc80000010100 */
[----:B------:R-:W-:-:S07]  /*75c0*/  FFMA R38, R3, R0, R3 ;  /* 0x0000000003267223 */ /* 0x000fce0000000003 */
.L_x_81:
[----:B------:R-:W-:Y:S05]  /*75d0*/  BSYNC B1 ;  /* 0x0000000000017941 */ /* 0x000fea0003800000 */
.L_x_79:
        /* <DEDUP_REMOVED lines=10> */
.L_x_83:
[----:B------:R-:W1:Y:S02]  /*7680*/  MUFU.RCP R45, R44 ;  /* 0x0000002c002d7308 */ /* 0x000e640000001000 */
[----:B-1----:R-:W-:-:S04]  /*7690*/  FFMA R0, R44, R45, -1 ;  /* 0xbf8000002c007423 */ /* 0x002fc8000000002d */
[----:B------:R-:W-:-:S04]  /*76a0*/  FADD.FTZ R0, -R0, -RZ ;  /* 0x800000ff00007221 */ /* 0x000fc80000010100 */
[----:B------:R-:W-:-:S07]  /*76b0*/  FFMA R45, R45, R0, R45 ;  /* 0x000000002d2d7223 */ /* 0x000fce000000002d */
.L_x_84:
[----:B------:R-:W-:Y:S05]  /*76c0*/  BSYNC B1 ;  /* 0x0000000000017941 */ /* 0x000fea0003800000 */
.L_x_82:
        /* <DEDUP_REMOVED lines=10> */
.L_x_86:
[----:B------:R-:W1:Y:S02]  /*7770*/  MUFU.RCP R47, R46 ;  /* 0x0000002e002f7308 */ /* 0x000e640000001000 */
[----:B-1----:R-:W-:-:S04]  /*7780*/  FFMA R0, R46, R47, -1 ;  /* 0xbf8000002e007423 */ /* 0x002fc8000000002f */
[----:B------:R-:W-:-:S04]  /*7790*/  FADD.FTZ R0, -R0, -RZ ;  /* 0x800000ff00007221 */ /* 0x000fc80000010100 */
[----:B------:R-:W-:-:S07]  /*77a0*/  FFMA R47, R47, R0, R47 ;  /* 0x000000002f2f7223 */ /* 0x000fce000000002f */
.L_x_87:
[----:B------:R-:W-:Y:S05]  /*77b0*/  BSYNC B1 ;  /* 0x0000000000017941 */ /* 0x000fea0003800000 */
.L_x_85:
        /* <DEDUP_REMOVED lines=10> */
.L_x_89:
[----:B------:R-:W1:Y:S02]  /*7860*/  MUFU.RCP R3, R48 ;  /* 0x0000003000037308 */ /* 0x000e640000001000 */
[----:B-1----:R-:W-:-:S04]  /*7870*/  FFMA R0, R48, R3, -1 ;  /* 0xbf80000030007423 */ /* 0x002fc80000000003 */
[----:B------:R-:W-:-:S04]  /*7880*/  FADD.FTZ R0, -R0, -RZ ;  /* 0x800000ff00007221 */ /* 0x000fc80000010100 */
[----:B------:R-:W-:-:S07]  /*7890*/  FFMA R42, R3, R0, R3 ;  /* 0x00000000032a7223 */ /* 0x000fce0000000003 */
.L_x_90:
[----:B------:R-:W-:Y:S05]  /*78a0*/  BSYNC B1 ;  /* 0x0000000000017941 */ /* 0x000fea0003800000 */
.L_x_88:
        /* <DEDUP_REMOVED lines=10> */
.L_x_92:
[----:B------:R-:W1:Y:S02]  /*7950*/  MUFU.RCP R44, R49 ;  /* 0x00000031002c7308 */ /* 0x000e640000001000 */
[----:B-1----:R-:W-:-:S04]  /*7960*/  FFMA R0, R49, R44, -1 ;  /* 0xbf80000031007423 */ /* 0x002fc8000000002c */
[----:B------:R-:W-:-:S04]  /*7970*/  FADD.FTZ R3, -R0, -RZ ;  /* 0x800000ff00037221 */ /* 0x000fc80000010100 */
[----:B------:R-:W-:-:S07]  /*7980*/  FFMA R44, R44, R3, R44 ;  /* 0x000000032c2c7223 */ /* 0x000fce000000002c */
.L_x_93:
[----:B------:R-:W-:Y:S05]  /*7990*/  BSYNC B1 ;  /* 0x0000000000017941 */ /* 0x000fea0003800000 */
.L_x_91:
        /* <DEDUP_REMOVED lines=10> */
.L_x_95:
[----:B------:R-:W1:Y:S02]  /*7a40*/  MUFU.RCP R3, R50 ;  /* 0x0000003200037308 */ /* 0x000e640000001000 */
[----:B-1----:R-:W-:-:S04]  /*7a50*/  FFMA R0, R50, R3, -1 ;  /* 0xbf80000032007423 */ /* 0x002fc80000000003 */
[----:B------:R-:W-:-:S04]  /*7a60*/  FADD.FTZ R0, -R0, -RZ ;  /* 0x800000ff00007221 */ /* 0x000fc80000010100 */
[----:B------:R-:W-:-:S07]  /*7a70*/  FFMA R46, R3, R0, R3 ;  /* 0x00000000032e7223 */ /* 0x000fce0000000003 */
.L_x_96:
[----:B------:R-:W-:Y:S05]  /*7a80*/  BSYNC B1 ;  /* 0x0000000000017941 */ /* 0x000fea0003800000 */
.L_x_94:
        /* <DEDUP_REMOVED lines=10> */
.L_x_98:
[----:B------:R-:W1:Y:S02]  /*7b30*/  MUFU.RCP R0, R51 ;  /* 0x0000003300007308 */ /* 0x000e640000001000 */
[----:B-1----:R-:W-:-:S04]  /*7b40*/  FFMA R3, R51, R0, -1 ;  /* 0xbf80000033037423 */ /* 0x002fc80000000000 */
[----:B------:R-:W-:-:S04]  /*7b50*/  FADD.FTZ R3, -R3, -RZ ;  /* 0x800000ff03037221 */ /* 0x000fc80000010100 */
[----:B------:R-:W-:-:S07]  /*7b60*/  FFMA R49, R0, R3, R0 ;  /* 0x0000000300317223 */ /* 0x000fce0000000000 */
.L_x_99:
[----:B------:R-:W-:Y:S05]  /*7b70*/  BSYNC B1 ;  /* 0x0000000000017941 */ /* 0x000fea0003800000 */
.L_x_97:
        /* <DEDUP_REMOVED lines=8> */
[----:B------:R-:W-:Y:S05]  /*7c00*/  BRA `(.L_x_102) ;  /* 0x0000000000107947 */ /* 0x000fea0003800000 */
.L_x_101:
[----:B------:R-:W1:Y:S02]  /*7c10*/  MUFU.RCP R3, R52 ;  /* 0x0000003400037308 */ /* 0x000e640000001000 */
[----:B-1----:R-:W-:-:S04]  /*7c20*/  FFMA R0, R52, R3, -1 ;  /* 0xbf80000034007423 */ /* 0x002fc80000000003 */
[----:B------:R-:W-:-:S04]  /*7c30*/  FADD.FTZ R0, -R0, -RZ ;  /* 0x800000ff00007221 */ /* 0x000fc80000010100 */
[----:B------:R-:W-:-:S07]  /*7c40*/  FFMA R0, R3, R0, R3 ;  /* 0x0000000003007223 */ /* 0x000fce0000000003 */
.L_x_102:
[----:B------:R-:W-:Y:S05]  /*7c50*/  BSYNC B1 ;  /* 0x0000000000017941 */ /* 0x000fea0003800000 */
.L_x_100:
[----:B------:R-:W1:Y:S01]  /*7c60*/  S2R R29, SR_TID.X ;  /* 0x00000000001d7919 */ /* 0x000e620000002100 */
[----:B------:R-:W-:Y:S01]  /*7c70*/  FMUL R53, R10, R53 ;  /* 0x000000350a357220 */ /* 0x000fe20000400000 */
[----:B------:R-:W-:Y:S01]  /*7c80*/  FMUL R54, R11, R54 ;  /* 0x000000360b367220 */ /* 0x000fe20000400000 */
[----:B------:R-:W-:Y:S01]  /*7c90*/  FMUL R56, R15, R56 ;  /* 0x000000380f387220 */ /* 0x000fe20000400000 */
[----:B------:R-:W2:Y:S01]  /*7ca0*/  S2R R28, SR_TID.X ;  /* 0x00000000001c7919 */ /* 0x000ea20000002100 */
[----:B------:R-:W-:Y:S01]  /*7cb0*/  FMUL R39, R14, R39 ;  /* 0x000000270e277220 */ /* 0x000fe20000400000 */
        /* <DEDUP_REMOVED lines=12> */
[----:B------:R-:W-:-:S02]  /*7d80*/  MOV R11, 0x10 ;  /* 0x00000010000b7802 */ /* 0x000fc40000000f00 */
[----:B------:R-:W-:Y:S02]  /*7d90*/  F2FP.SATFINITE.E4M3.F32.PACK_AB_MERGE_C R53, R53, R54, RZ ;  /* 0x000000363535723e */ /* 0x000fe400048070ff */
[----:B------:R-:W-:Y:S02]  /*7da0*/  F2FP.SATFINITE.E4M3.F32.PACK_AB_MERGE_C R39, R39, R56, RZ ;  /* 0x000000382727723e */ /* 0x000fe400048070ff */
[----:B------:R-:W-:Y:S02]  /*7db0*/  F2FP.SATFINITE.E4M3.F32.PACK_AB_MERGE_C R41, R41, R40, RZ ;  /* 0x000000282929723e */ /* 0x000fe400048070ff */
[----:B------:R-:W-:Y:S02]  /*7dc0*/  F2FP.SATFINITE.E4M3.F32.PACK_AB_MERGE_C R43, R43, R58, RZ ;  /* 0x0000003a2b2b723e */ /* 0x000fe400048070ff */
[----:B------:R-:W-:Y:S02]  /*7dd0*/  F2FP.SATFINITE.E4M3.F32.PACK_AB_MERGE_C R45, R45, R38, RZ ;  /* 0x000000262d2d723e */ /* 0x000fe400048070ff */
[----:B------:R-:W-:-:S02]  /*7de0*/  F2FP.SATFINITE.E4M3.F32.PACK_AB_MERGE_C R47, R42, R47, RZ ;  /* 0x0000002f2a2f723e */ /* 0x000fc400048070ff */
[----:B-1----:R-:W-:Y:S02]  /*7df0*/  LOP3.LUT R29, R29, 0xff, RZ, 0xc0, !PT ;  /* 0x000000ff1d1d7812 */ /* 0x002fe400078ec0ff */
[----:B------:R-:W-:Y:S02]  /*7e00*/  F2FP.SATFINITE.E4M3.F32.PACK_AB_MERGE_C R35, R35, R44, RZ ;  /* 0x0000002c2323723e */ /* 0x000fe400048070ff */
[----:B------:R-:W-:Y:S02]  /*7e10*/  IADD3 R29, R29, 0x1f, RZ ;  /* 0x0000001f1d1d7810 */ /* 0x000fe40007ffe0ff */
[C---:B--2---:R-:W-:Y:S02]  /*7e20*/  SHF.L.U32 R3, R28.reuse, 0x4, RZ ;  /* 0x000000041c037819 */ /* 0x044fe400000006ff */
[----:B------:R-:W-:Y:S02]  /*7e30*/  ISETP.GT.U32.AND P5, PT, R29, 0x3e, PT ;  /* 0x0000003e1d00780c */ /* 0x000fe40003fa4070 */
[----:B------:R-:W-:-:S02]  /*7e40*/  SHF.L.U32 R4, R28, 0x1, RZ ;  /* 0x000000011c047819 */ /* 0x000fc400000006ff */
[----:B------:R-:W-:Y:S02]  /*7e50*/  LOP3.LUT R3, R3, 0xe00, RZ, 0xc0, !PT ;  /* 0x00000e0003037812 */ /* 0x000fe400078ec0ff */
[----:B------:R-:W-:Y:S02]  /*7e60*/  SHF.L.U32 R10, R28, 0x3, RZ ;  /* 0x000000031c0a7819 */ /* 0x000fe400000006ff */
[----:B------:R-:W-:Y:S02]  /*7e70*/  LOP3.LUT R3, R3, 0x6, R4, 0xf8, !PT ;  /* 0x0000000603037812 */ /* 0x000fe400078ef804 */
[----:B------:R-:W-:Y:S02]  /*7e80*/  SHF.R.U32.HI R5, RZ, 0x4, R28 ;  /* 0x00000004ff057819 */ /* 0x000fe4000001161c */
[----:B------:R-:W-:Y:S02]  /*7e90*/  LOP3.LUT R4, R10, 0x80, RZ, 0xc0, !PT ;  /* 0x000000800a047812 */ /* 0x000fe400078ec0ff */
[----:B------:R-:W-:-:S02]  /*7ea0*/  LOP3.LUT P2, RZ, R5, 0x1, RZ, 0xc0, !PT ;  /* 0x0000000105ff7812 */ /* 0x000fc4000784c0ff */
[----:B------:R-:W-:Y:S02]  /*7eb0*/  LOP3.LUT R3, R3, 0x60, R10, 0xf8, !PT ;  /* 0x0000006003037812 */ /* 0x000fe400078ef80a */
[----:B------:R-:W-:Y:S02]  /*7ec0*/  LOP3.LUT R4, R4, 0x10, R28, 0xf8, !PT ;  /* 0x0000001004047812 */ /* 0x000fe400078ef81c */
[----:B------:R-:W-:Y:S02]  /*7ed0*/  F2FP.SATFINITE.E4M3.F32.PACK_AB_MERGE_C R49, R0, R49, RZ ;  /* 0x000000310031723e */ /* 0x000fe400048070ff */
[----:B------:R-:W-:Y:S02]  /*7ee0*/  LOP3.LUT R12, R3, R4, RZ, 0xfc, !PT ;  /* 0x00000004030c7212 */ /* 0x000fe400078efcff */
[----:B------:R-:W-:Y:S01]  /*7ef0*/  SEL R11, R11, 0xfffffff0, !P2 ;  /* 0xfffffff00b0b7807 */ /* 0x000fe20005000000 */
[----:B------:R-:W-:Y:S06]  /*7f00*/  @P5 BRA `(.L_x_103) ;  /* 0x0000000000045947 */ /* 0x000fec0003800000 */
[----:B------:R-:W-:-:S04]  /*7f10*/  DEPBAR.LE SB0, 0x1 ;  /* 0x000080400000791a */ /* 0x000fc80000000000 */
.L_x_103:
[----:B------:R-:W-:Y:S05]  /*7f20*/  WARPSYNC.ALL ;  /* 0x0000000000007948 */ /* 0x000fea0003800000 */
[----:B------:R-:W-:Y:S01]  /*7f30*/  BAR.SYNC.DEFER_BLOCKING 0x1, 0x100 ;  /* 0x0044000000007b1d */ /* 0x000fe20000010000 */
[----:B------:R-:W-:-:S04]  /*7f40*/  IADD3 R10, R12, UR47, RZ ;  /* 0x0000002f0c0a7c10 */ /* 0x000fc8000fffe0ff */
[----:B------:R-:W-:Y:S01]  /*7f50*/  IADD3 R10, R10, R11, RZ ;  /* 0x0000000b0a0a7210 */ /* 0x000fe20007ffe0ff */
[----:B------:R-:W-:Y:S01]  /*7f60*/  BSSY B0, `(.L_x_104) ;  /* 0x0000016000007945 */ /* 0x000fe20003800000 */
[----:B------:R1:W-:Y:S04]  /*7f70*/  STS.U16 [R12+UR47+0x4100], R53 ;  /* 0x004100350c007988 */ /* 0x0003e8000800042f */
[----:B------:R1:W-:Y:S04]  /*7f80*/  STS.U16 [R12+UR47+0x4200], R39 ;  /* 0x004200270c007988 */ /* 0x0003e8000800042f */
[----:B------:R1:W-:Y:S04]  /*7f90*/  STS.U16 [R12+UR47+0x4108], R41 ;  /* 0x004108290c007988 */ /* 0x0003e8000800042f */
[----:B------:R1:W-:Y:S04]  /*7fa0*/  STS.U16 [R12+UR47+0x4208], R43 ;  /* 0x0042082b0c007988 */ /* 0x0003e8000800042f */
[----:B------:R1:W-:Y:S04]  /*7fb0*/  STS.U16 [R10+0x4100], R45 ;  /* 0x0041002d0a007388 */ /* 0x0003e80000000400 */
[----:B------:R1:W-:Y:S04]  /*7fc0*/  STS.U16 [R10+0x4200], R47 ;  /* 0x0042002f0a007388 */ /* 0x0003e80000000400 */
[----:B------:R1:W-:Y:S04]  /*7fd0*/  STS.U16 [R10+0x4108], R35 ;  /* 0x004108230a007388 */ /* 0x0003e80000000400 */
[----:B------:R1:W-:Y:S01]  /*7fe0*/  STS.U16 [R10+0x4208], R49 ;  /* 0x004208310a007388 */ /* 0x0003e20000000400 */
[----:B------:R-:W-:Y:S01]  /*7ff0*/  @!PT LDS RZ, [RZ] ;  /* 0x00000000fffff984 */ /* 0x000fe20000000800 */
[----:B------:R-:W-:Y:S01]  /*8000*/  @!PT LDS RZ, [RZ] ;  /* 0x00000000fffff984 */ /* 0x000fe20000000800 */
[----:B------:R-:W-:Y:S01]  /*8010*/  @!PT LDS RZ, [RZ] ;  /* 0x00000000fffff984 */ /* 0x000fe20000000800 */
[----:B------:R-:W-:Y:S01]  /*8020*/  @!PT LDS RZ, [RZ] ;  /* 0x00000000fffff984 */ /* 0x000fe20000000800 */
[----:B------:R2:W-:Y:S06]  /*8030*/  MEMBAR.ALL.CTA ;  /* 0x0000000000007992 */ /* 0x0005ec0000008000 */
[----:B--2---:R-:W2:Y:S02]  /*8040*/  FENCE.VIEW.ASYNC.S ;  /* 0x00000000000073c6 */ /* 0x004ea40000000000 */
[----:B--2---:R-:W-:Y:S06]  /*8050*/  BAR.SYNC.DEFER_BLOCKING 0x1, 0x100 ;  /* 0x0044000000007b1d */ /* 0x004fec0000010000 */
[----:B-1----:R-:W-:Y:S05]  /*8060*/  @P5 BRA `(.L_x_105) ;  /* 0x0000000000145947 */ /* 0x002fea0003800000 */
[----:B------:R-:W-:Y:S02]  /*8070*/  UIADD3 UR4, UP0, UR44, 0x4f0, URZ ;  /* 0x000004f02c047890 */ /* 0x000fe4000ff1e03f */
[----:B------:R-:W-:Y:S02]  /*8080*/  UIADD3 UR48, UR47, 0x4100, URZ ;  /* 0x000041002f307890 */ /* 0x000fe4000fffe03f */
[----:B------:R-:W-:-:S09]  /*8090*/  UIADD3.X UR5, URZ, UR45, URZ, UP0, !UPT ;  /* 0x0000002d3f057290 */ /* 0x000fd200087fe43f */
[----:B------:R1:W-:Y:S02]  /*80a0*/  UTMASTG.3D [UR48], [UR4] ;  /* 0x00000030040073b5 */ /* 0x0003e40008010000 */
[----:B-1----:R0:W-:Y:S02]  /*80b0*/  UTMACMDFLUSH ;  /* 0x00000000000079b7 */ /* 0x0021e40000000000 */
.L_x_105:
[----:B------:R-:W-:Y:S05]  /*80c0*/  BSYNC B0 ;  /* 0x0000000000007941 */ /* 0x000fea0003800000 */
.L_x_104:
[----:B------:R-:W-:Y:S04]  /*80d0*/  BSSY B0, `(.L_x_106) ;  /* 0x0000036000007945 */ /* 0x000fe80003800000 */
[----:B------:R-:W-:Y:S05]  /*80e0*/  @P0 BRA `(.L_x_107) ;  /* 0x0000000000d00947 */ /* 0x000fea0003800000 */
[----:B------:R-:W2:Y:S02]  /*80f0*/  LDL R0, [R1+0xcc] ;  /* 0x0000cc0001007983 */ /* 0x000ea40000100800 */
[----:B--2---:R-:W-:-:S13]  /*8100*/  ISETP.NE.AND P3, PT, R0, 0x3, PT ;  /* 0x000000030000780c */ /* 0x004fda0003f65270 */
[----:B------:R-:W-:Y:S05]  /*8110*/  @!P3 BRA `(.L_x_108) ;  /* 0x000000000004b947 */ /* 0x000fea0003800000 */
[----:B------:R-:W-:Y:S01]  /*8120*/  BPT.TRAP 0x1 ;  /* 0x000000040000795c */ /* 0x000fe20000300000 */
.L_x_108:
[----:B------:R-:W2:Y:S04]  /*8130*/  LDL R3, [R1+0xb4] ;  /* 0x0000b40001037983 */ /* 0x000ea80000100800 */
[----:B------:R-:W3:Y:S01]  /*8140*/  LDL R0, [R1+0xb8] ;  /* 0x0000b80001007983 */ /* 0x000ee20000100800 */
[----:B------:R-:W-:Y:S01]  /*8150*/  BSSY B1, `(.L_x_109) ;  /* 0x0000005000017945 */ /* 0x000fe20003800000 */
[----:B--2---:R-:W-:Y:S02]  /*8160*/  LEA R14, R3, UR47, 0x3 ;  /* 0x0000002f030e7c11 */ /* 0x004fe4000f8e18ff */
[----:B---3--:R-:W-:-:S04]  /*8170*/  SHF.L.U32 R3, R0, 0x1f, RZ ;  /* 0x0000001f00037819 */ /* 0x008fc800000006ff */
[----:B------:R-:W1:Y:S02]  /*8180*/  SYNCS.PHASECHK.TRANS64.TRYWAIT P2, [R14+URZ+0x80], R3 ;  /* 0x000080030e0075a7 */ /* 0x000e64000804017f */
[----:B-1----:R-:W-:Y:S05]  /*8190*/  @!P2 BRA `(.L_x_110) ;  /* 0x0000012400f0a947 */ /* 0x002fea0003800000 */
.L_x_624:
[----:B------:R-:W-:Y:S05]  /*81a0*/  BSYNC B1 ;  /* 0x0000000000017941 */ /* 0x000fea0003800000 */
.L_x_109:
[----:B------:R-:W-:Y:S04]  /*81b0*/  BSSY B1, `(.L_x_111) ;  /* 0x0000012000017945 */ /* 0x000fe80003800000 */
[----:B------:R-:W-:Y:S05]  /*81c0*/  @P1 BRA `(.L_x_112) ;  /* 0x0000000000401947 */ /* 0x000fea0003800000 */
[----:B------:R-:W2:Y:S02]  /*81d0*/  LDL R0, [R1+0xb4] ;  /* 0x0000b40001007983 */ /* 0x000ea40000100800 */
[----:B--2---:R-:W-:-:S04]  /*81e0*/  LEA R15, R0, R12, 0xc ;  /* 0x0000000c000f7211 */ /* 0x004fc800078e60ff */
[----:B------:R-:W-:Y:S01]  /*81f0*/  IADD3 R0, R15, UR47, RZ ;  /* 0x0000002f0f007c10 */ /* 0x000fe2000fffe0ff */
[----:B------:R-:W-:Y:S03]  /*8200*/  LDS.U16 R6, [R15+UR47+0x200] ;  /* 0x0002002f0f067984 */ /* 0x000fe60008000400 */
[----:B------:R-:W-:Y:S01]  /*8210*/  IADD3 R13, R0, R11, RZ ;  /* 0x0000000b000d7210 */ /* 0x000fe20007ffe0ff */
[----:B-1----:R-:W1:Y:S04]  /*8220*/  LDS.U16 R3, [R15+UR47+0x100] ;  /* 0x0001002f0f037984 */ /* 0x002e680008000400 */
[----:B------:R-:W-:Y:S04]  /*8230*/  LDS.U16 R7, [R15+UR47+0x208] ;  /* 0x0002082f0f077984 */ /* 0x000fe80008000400 */
[----:B------:R-:W2:Y:S04]  /*8240*/  LDS.U16 R0, [R15+UR47+0x108] ;  /* 0x0001082f0f007984 */ /* 0x000ea80008000400 */
[----:B------:R-:W-:Y:S04]  /*8250*/  LDS.U16 R8, [R13+0x200] ;  /* 0x000200000d087984 */ /* 0x000fe80000000400 */
[----:B------:R-:W3:Y:S04]  /*8260*/  LDS.U16 R5, [R13+0x100] ;  /* 0x000100000d057984 */ /* 0x000ee80000000400 */
[----:B------:R-:W-:Y:S04]  /*8270*/  LDS.U16 R9, [R13+0x208] ;  /* 0x000208000d097984 */ /* 0x000fe80000000400 */
[----:B------:R-:W4:Y:S01]  /*8280*/  LDS.U16 R4, [R13+0x108] ;  /* 0x000108000d047984 */ /* 0x000f220000000400 */
[----:B-1----:R-:W-:-:S02]  /*8290*/  PRMT R6, R3, 0x5410, R6 ;  /* 0x0000541003067816 */ /* 0x002fc40000000006 */
[----:B--2---:R-:W-:Y:S02]  /*82a0*/  PRMT R7, R0, 0x5410, R7 ;  /* 0x0000541000077816 */ /* 0x004fe40000000007 */
[----:B---3--:R-:W-:Y:S02]  /*82b0*/  PRMT R8, R5, 0x5410, R8 ;  /* 0x0000541005087816 */ /* 0x008fe40000000008 */
[----:B----4-:R-:W-:-:S07]  /*82c0*/  PRMT R9, R4, 0x5410, R9 ;  /* 0x0000541004097816 */ /* 0x010fce0000000009 */
.L_x_112:
[----:B------:R-:W-:Y:S05]  /*82d0*/  BSYNC B1 ;  /* 0x0000000000017941 */ /* 0x000fea0003800000 */
.L_x_111:
[----:B------:R-:W-:Y:S01]  /*82e0*/  @!PT LDS RZ, [RZ] ;  /* 0x00000000fffff984 */ /* 0x000fe20000000800 */
[----:B------:R-:W-:Y:S01]  /*82f0*/  @!PT LDS RZ, [RZ] ;  /* 0x00000000fffff984 */ /* 0x000fe20000000800 */
[----:B------:R-:W-:Y:S01]  /*8300*/  @!PT LDS RZ, [RZ] ;  /* 0x00000000fffff984 */ /* 0x000fe20000000800 */
[----:B------:R-:W-:Y:S01]  /*8310*/  @!PT LDS RZ, [RZ] ;  /* 0x00000000fffff984 */ /* 0x000fe20000000800 */
[----:B------:R2:W-:Y:S06]  /*8320*/  MEMBAR.ALL.CTA ;  /* 0x0000000000007992 */ /* 0x0005ec0000008000 */
[----:B--2---:R-:W2:Y:S01]  /*8330*/  FENCE.VIEW.ASYNC.S ;  /* 0x00000000000073c6 */ /* 0x004ea20000000000 */
[----:B------:R-:W-:Y:S05]  /*8340*/  @!P3 BRA `(.L_x_113) ;  /* 0x000000000004b947 */ /* 0x000fea0003800000 */
[----:B------:R-:W-:Y:S01]  /*8350*/  BPT.TRAP 0x1 ;  /* 0x000000040000795c */ /* 0x000fe20000300000 */
.L_x_113:
[----:B------:R-:W3:Y:S04]  /*8360*/  LDL.LU R5, [R1+0xb4] ;  /* 0x0000b40001057983 */ /* 0x000ee80000300800 */
[----:B------:R-:W4:Y:S01]  /*8370*/  LDL.LU R4, [R1+0xb8] ;  /* 0x0000b80001047983 */ /* 0x000f220000300800 */
[----:B------:R-:W-:Y:S01]  /*8380*/  IADD3 R0, R14, 0xa0, RZ ;  /* 0x000000a00e007810 */ /* 0x000fe20007ffe0ff */
[----:B-1----:R-:W1:Y:S03]  /*8390*/  S2R R3, SR_CgaCtaId ;  /* 0x0000000000037919 */ /* 0x002e660000008800 */
[----:B-1----:R-:W-:-:S04]  /*83a0*/  PRMT R0, R3, 0x654, R0 ;  /* 0x0000065403007816 */ /* 0x002fc80000000000 */
[----:B--2---:R3:W-:Y:S02]  /*83b0*/  SYNCS.ARRIVE.TRANS64.RED.A1T0 RZ, [R0+URZ], RZ ;  /* 0x000000ff00ff79a7 */ /* 0x0047e4000810043f */
[----:B---3--:R-:W-:-:S04]  /*83c0*/  IADD3 R0, R5, 0x1, RZ ;  /* 0x0000000105007810 */ /* 0x008fc80007ffe0ff */
[----:B------:R-:W-:-:S04]  /*83d0*/  ISETP.NE.AND P2, PT, R0, 0x4, PT ;  /* 0x000000040000780c */ /* 0x000fc80003f45270 */
[----:B------:R-:W-:Y:S02]  /*83e0*/  SEL R3, RZ, 0x1, P2 ;  /* 0x00000001ff037807 */ /* 0x000fe40001000000 */
[----:B------:R-:W-:Y:S02]  /*83f0*/  SEL R0, R0, RZ, P2 ;  /* 0x000000ff00007207 */ /* 0x000fe40001000000 */
[----:B----4-:R-:W-:-:S05]  /*8400*/  LOP3.LUT R4, R4, R3, RZ, 0x3c, !PT ;  /* 0x0000000304047212 */ /* 0x010fca00078e3cff */
[----:B------:R1:W-:Y:S04]  /*8410*/  STL [R1+0xb8], R4 ;  /* 0x0000b80401007387 */ /* 0x0003e80000100800 */
[----:B------:R1:W-:Y:S02]  /*8420*/  STL [R1+0xb4], R0 ;  /* 0x0000b40001007387 */ /* 0x0003e40000100800 */
.L_x_107:
[----:B------:R-:W-:Y:S05]  /*8430*/  BSYNC B0 ;  /* 0x0000000000007941 */ /* 0x000fea0003800000 */
.L_x_106:
[----:B-1----:R-:W-:Y:S01]  /*8440*/  F2FP.F16.E4M3.UNPACK_B R0, R6 ;  /* 0x00000006ff00723e */ /* 0x002fe200020006ff */
[C---:B------:R-:W-:Y:S01]  /*8450*/  FMUL R13, R2.reuse, R163 ;  /* 0x000000a3020d7220 */ /* 0x040fe20000400000 */
[----:B------:R-:W-:Y:S01]  /*8460*/  F2FP.F16.E4M3.UNPACK_B R5, R7 ;  /* 0x00000007ff05723e */ /* 0x000fe200020006ff */
[C---:B------:R-:W-:Y:S01]  /*8470*/  FMUL R3, R2.reuse, R162 ;  /* 0x000000a202037220 */ /* 0x040fe20000400000 */
[----:B------:R-:W-:Y:S01]  /*8480*/  FMUL R21, R2, R159 ;  /* 0x0000009f02157220 */ /* 0x000fe20000400000 */
[--C-:B------:R-:W-:Y:S01]  /*8490*/  HADD2.F32 R4, -RZ, R0.reuse.H0_H0 ;  /* 0x20000000ff047230 */ /* 0x100fe20000004100 */
[----:B------:R-:W-:Y:S01]  /*84a0*/  F2FP.F16.E4M3.UNPACK_B R25, R7.H1 ;  /* 0x00000007ff19723e */ /* 0x000fe200030006ff */
[----:B------:R-:W-:Y:S01]  /*84b0*/  HADD2.F32 R14, -RZ, R0.H1_H1 ;  /* 0x30000000ff0e7230 */ /* 0x000fe20000004100 */
[----:B------:R-:W-:Y:S01]  /*84c0*/  F2FP.F16.E4M3.UNPACK_B R0, R6.H1 ;  /* 0x00000006ff00723e */ /* 0x000fe200030006ff */
[--C-:B------:R-:W-:Y:S02]  /*84d0*/  HADD2.F32 R24, -RZ, R5.reuse.H0_H0 ;  /* 0x20000005ff187230 */ /* 0x100fe40000004100 */
[----:B------:R-:W-:Y:S01]  /*84e0*/  FFMA R13, R16, R4, R13 ;  /* 0x00000004100d7223 */ /* 0x000fe2000000000d */
[----:B------:R-:W-:-:S02]  /*84f0*/  HADD2.F32 R26, -RZ, R5.H1_H1 ;  /* 0x30000005ff1a7230 */ /* 0x000fc40000004100 */
[----:B------:R-:W-:Y:S01]  /*8500*/  FFMA R14, R16, R14, R3 ;  /* 0x0000000e100e7223 */ /* 0x000fe20000000003 */
[--C-:B------:R-:W-:Y:S02]  /*8510*/  HADD2.F32 R4, -RZ, R0.reuse.H0_H0 ;  /* 0x20000000ff047230 */ /* 0x100fe40000004100 */
[C---:B------:R-:W-:Y:S01]  /*8520*/  FMUL R3, R2.reuse, R160 ;  /* 0x000000a002037220 */ /* 0x040fe20000400000 */
[----:B------:R-:W-:Y:S02]  /*8530*/  HADD2.F32 R0, -RZ, R0.H1_H1 ;  /* 0x30000000ff007230 */ /* 0x000fe40000004100 */
[C---:B------:R-:W-:Y:S01]  /*8540*/  FMUL R5, R2.reuse, R158 ;  /* 0x0000009e02057220 */ /* 0x040fe20000400000 */
[----:B------:R-:W-:Y:S01]  /*8550*/  FMUL R15, R2, R161 ;  /* 0x000000a1020f7220 */ /* 0x000fe20000400000 */
[C---:B------:R-:W-:Y:S01]  /*8560*/  FFMA R21, R16.reuse, R24, R21 ;  /* 0x0000001810157223 */ /* 0x040fe20000000015 */
[----:B------:R-:W-:Y:S01]  /*8570*/  F2FP.F16.E4M3.UNPACK_B R27, R8 ;  /* 0x00000008ff1b723e */ /* 0x000fe200020006ff */
[C---:B------:R-:W-:Y:S01]  /*8580*/  FFMA R20, R16.reuse, R0, R3 ;  /* 0x0000000010147223 */ /* 0x040fe20000000003 */
[----:B------:R-:W-:Y:S01]  /*8590*/  FFMA R24, R16, R26, R5 ;  /* 0x0000001a10187223 */ /* 0x000fe20000000005 */
[----:B------:R-:W-:-:S02]  /*85a0*/  HADD2.F32 R0, -RZ, R25.H0_H0 ;  /* 0x20000019ff007230 */ /* 0x000fc40000004100 */
[----:B------:R-:W-:Y:S01]  /*85b0*/  FFMA R15, R16, R4, R15 ;  /* 0x00000004100f7223 */ /* 0x000fe2000000000f */
[----:B------:R-:W-:Y:S02]  /*85c0*/  HADD2.F32 R26, -RZ, R25.H1_H1 ;  /* 0x30000019ff1a7230 */ /* 0x000fe40000004100 */
[C---:B------:R-:W-:Y:S01]  /*85d0*/  FMUL R25, R2.reuse, R157 ;  /* 0x0000009d02197220 */ /* 0x040fe20000400000 */
[----:B------:R-:W-:Y:S01]  /*85e0*/  MOV R4, 0x3bbb989d ;  /* 0x3bbb989d00047802 */ /* 0x000fe20000000f00 */
[----:B------:R-:W-:Y:S01]  /*85f0*/  FMUL R3, R2, R156 ;  /* 0x0000009c02037220 */ /* 0x000fe20000400000 */
[----:B------:R-:W-:Y:S02]  /*8600*/  HADD2.F32 R32, -RZ, R27.H1_H1 ;  /* 0x3000001bff207230 */ /* 0x000fe40000004100 */
[----:B------:R-:W-:Y:S01]  /*8610*/  FFMA R25, R16, R0, R25 ;  /* 0x0000000010197223 */ /* 0x000fe20000000019 */
[----:B------:R-:W-:Y:S01]  /*8620*/  MOV R0, 0x437c0000 ;  /* 0x437c000000007802 */ /* 0x000fe20000000f00 */
[----:B------:R-:W-:Y:S01]  /*8630*/  FFMA.SAT R5, -R13, R4, 0.5 ;  /* 0x3f0000000d057423 */ /* 0x000fe20000002104 */
[----:B------:R-:W-:Y:S01]  /*8640*/  FMUL R33, R2, R154 ;  /* 0x0000009a02217220 */ /* 0x000fe20000400000 */
[----:B------:R-:W-:Y:S01]  /*8650*/  F2FP.F16.E4M3.UNPACK_B R30, R8.H1 ;  /* 0x00000008ff1e723e */ /* 0x000fe200030006ff */
[----:B------:R-:W-:Y:S01]  /*8660*/  FFMA R26, R16, R26, R3 ;  /* 0x0000001a101a7223 */ /* 0x000fe20000000003 */
[----:B------:R-:W-:Y:S01]  /*8670*/  FFMA.RM R5, R5, R0, 12582913 ;  /* 0x4b40000105057423 */ /* 0x000fe20000004000 */
[-C--:B------:R-:W-:Y:S01]  /*8680*/  FFMA.SAT R37, -R15, R4.reuse, 0.5 ;  /* 0x3f0000000f257423 */ /* 0x080fe20000002104 */
[----:B------:R-:W-:Y:S01]  /*8690*/  FFMA.SAT R3, -R14, R4, 0.5 ;  /* 0x3f0000000e037423 */ /* 0x000fe20000002104 */
[----:B------:R-:W-:Y:S01]  /*86a0*/  FFMA R33, R16, R32, R33 ;  /* 0x0000002010217223 */ /* 0x000fe20000000021 */
[----:B------:R-:W-:Y:S01]  /*86b0*/  FADD R28, R5, -12583039 ;  /* 0xcb40007f051c7421 */ /* 0x000fe20000000000 */
[----:B------:R-:W-:-:S02]  /*86c0*/  HADD2.F32 R32, -RZ, R30.H0_H0 ;  /* 0x2000001eff207230 */ /* 0x000fc40000004100 */
[----:B------:R-:W-:Y:S01]  /*86d0*/  FMUL R35, R2, R153 ;  /* 0x0000009902237220 */ /* 0x000fe20000400000 */
[----:B------:R-:W-:Y:S02]  /*86e0*/  HADD2.F32 R29, -RZ, R27.H0_H0 ;  /* 0x2000001bff1d7230 */ /* 0x000fe40000004100 */
[----:B------:R-:W-:Y:S01]  /*86f0*/  FFMA R28, -R13, 1.4426950216293334961, -R28 ;  /* 0x3fb8aa3b0d1c7823 */ /* 0x000fe2000000091c */
[----:B------:R-:W-:Y:S01]  /*8700*/  FFMA.SAT R39, -R20, R4, 0.5 ;  /* 0x3f00000014277423 */ /* 0x000fe20000002104 */
[----:B------:R-:W-:Y:S01]  /*8710*/  FMUL R27, R2, R155 ;  /* 0x0000009b021b7220 */ /* 0x000fe20000400000 */
[-C--:B------:R-:W-:Y:S01]  /*8720*/  FFMA.RM R3, R3, R0.reuse, 12582913 ;  /* 0x4b40000103037423 */ /* 0x080fe20000004000 */
[----:B------:R-:W-:Y:S01]  /*8730*/  FFMA R31, -R13, 1.925963033500011079e-08, R28 ;  /* 0x32a570600d1f7823 */ /* 0x000fe2000000011c */
[----:B------:R-:W-:Y:S01]  /*8740*/  FFMA.RM R28, R37, R0, 12582913 ;  /* 0x4b400001251c7423 */ /* 0x000fe20000004000 */
[----:B------:R-:W-:Y:S02]  /*8750*/  HADD2.F32 R36, -RZ, R30.H1_H1 ;  /* 0x3000001eff247230 */ /* 0x000fe40000004100 */
[C---:B------:R-:W-:Y:S01]  /*8760*/  FFMA R35, R16.reuse, R32, R35 ;  /* 0x0000002010237223 */ /* 0x040fe20000000023 */
[----:B------:R-:W-:Y:S01]  /*8770*/  FFMA.RM R30, R39, R0, 12582913 ;  /* 0x4b400001271e7423 */ /* 0x000fe20000004000 */
[----:B------:R-:W-:Y:S01]  /*8780*/  FFMA R27, R16, R29, R27 ;  /* 0x0000001d101b7223 */ /* 0x000fe2000000001b */
[----:B------:R-:W-:Y:S01]  /*8790*/  FADD R32, R28, -12583039 ;  /* 0xcb40007f1c207421 */ /* 0x000fe20000000000 */
[----:B------:R-:W-:Y:S01]  /*87a0*/  FMUL R39, R2, R152 ;  /* 0x0000009802277220 */ /* 0x000fe20000400000 */
[----:B------:R-:W-:Y:S01]  /*87b0*/  FADD R29, R3, -12583039 ;  /* 0xcb40007f031d7421 */ /* 0x000fe20000000000 */
[----:B------:R-:W-:Y:S01]  /*87c0*/  F2FP.F16.E4M3.UNPACK_B R44, R9 ;  /* 0x00000009ff2c723e */ /* 0x000fe200020006ff */
[C---:B------:R-:W-:Y:S01]  /*87d0*/  FFMA R32, -R15.reuse, 1.4426950216293334961, -R32 ;  /* 0x3fb8aa3b0f207823 */ /* 0x040fe20000000920 */
[----:B------:R-:W-:Y:S01]  /*87e0*/  FFMA R36, R16, R36, R39 ;  /* 0x0000002410247223 */ /* 0x000fe20000000027 */
[----:B------:R-:W-:Y:S01]  /*87f0*/  FFMA R29, -R14, 1.4426950216293334961, -R29 ;  /* 0x3fb8aa3b0e1d7823 */ /* 0x000fe2000000091d */
[----:B------:R-:W-:Y:S01]  /*8800*/  FFMA.SAT R39, -R24, R4, 0.5 ;  /* 0x3f00000018277423 */ /* 0x000fe20000002104 */
[----:B------:R-:W-:Y:S01]  /*8810*/  FFMA R34, -R15, 1.925963033500011079e-08, R32 ;  /* 0x32a570600f227823 */ /* 0x000fe20000000120 */
[----:B------:R-:W-:Y:S01]  /*8820*/  FADD R41, R30, -12583039 ;  /* 0xcb40007f1e297421 */ /* 0x000fe20000000000 */
[----:B------:R-:W-:Y:S01]  /*8830*/  FFMA R37, -R14, 1.925963033500011079e-08, R29 ;  /* 0x32a570600e257823 */ /* 0x000fe2000000011d */
[----:B------:R-:W-:Y:S01]  /*8840*/  FFMA.RM R32, R39, R0, 12582913 ;  /* 0x4b40000127207423 */ /* 0x000fe20000004000 */
[----:B------:R-:W-:Y:S01]  /*8850*/  FFMA.SAT R29, -R21, R4, 0.5 ;  /* 0x3f000000151d7423 */ /* 0x000fe20000002104 */
[----:B------:R-:W-:Y:S01]  /*8860*/  FFMA R43, -R20, 1.4426950216293334961, -R41 ;  /* 0x3fb8aa3b142b7823 */ /* 0x000fe20000000929 */
[----:B------:R-:W-:-:S02]  /*8870*/  HADD2.F32 R42, -RZ, R44.H0_H0 ;  /* 0x2000002cff2a7230 */ /* 0x000fc40000004100 */
[----:B------:R-:W-:Y:S01]  /*8880*/  FADD R39, R32, -12583039 ;  /* 0xcb40007f20277421 */ /* 0x000fe20000000000 */
[----:B------:R-:W-:Y:S01]  /*8890*/  FFMA.RM R29, R29, R0, 12582913 ;  /* 0x4b4000011d1d7423 */ /* 0x000fe20000004000 */
[----:B------:R-:W-:Y:S01]  /*88a0*/  FMUL R23, R2, R23 ;  /* 0x0000001702177220 */ /* 0x000fe20000400000 */
[-C--:B------:R-:W-:Y:S01]  /*88b0*/  FFMA.SAT R47, -R26, R4.reuse, 0.5 ;  /* 0x3f0000001a2f7423 */ /* 0x080fe20000002104 */
[----:B------:R-:W-:Y:S01]  /*88c0*/  FFMA.SAT R45, -R25, R4, 0.5 ;  /* 0x3f000000192d7423 */ /* 0x000fe20000002104 */
[----:B------:R-:W-:Y:S01]  /*88d0*/  FFMA R39, -R24, 1.4426950216293334961, -R39 ;  /* 0x3fb8aa3b18277823 */ /* 0x000fe20000000927 */
[----:B------:R-:W-:Y:S01]  /*88e0*/  FADD R38, R29, -12583039 ;  /* 0xcb40007f1d267421 */ /* 0x000fe20000000000 */
[----:B------:R-:W-:Y:S01]  /*88f0*/  FFMA R43, -R20, 1.925963033500011079e-08, R43 ;  /* 0x32a57060142b7823 */ /* 0x000fe2000000012b */
[----:B------:R-:W-:Y:S01]  /*8900*/  FFMA R23, R16, R42, R23 ;  /* 0x0000002a10177223 */ /* 0x000fe20000000017 */
[-C--:B------:R-:W-:Y:S01]  /*8910*/  FFMA.RM R47, R47, R0.reuse, 12582913 ;  /* 0x4b4000012f2f7423 */ /* 0x080fe20000004000 */
[----:B------:R1:W-:Y:S01]  /*8920*/  MUFU.EX2 R41, R34 ;  /* 0x0000002200297308 */ /* 0x0003e20000000800 */
[----:B------:R-:W-:Y:S01]  /*8930*/  FFMA.RM R42, R45, R0, 12582913 ;  /* 0x4b4000012d2a7423 */ /* 0x000fe20000004000 */
[----:B------:R-:W-:-:S02]  /*8940*/  HADD2.F32 R46, -RZ, R44.H1_H1 ;  /* 0x3000002cff2e7230 */ /* 0x000fc40000004100 */
[----:B------:R-:W-:Y:S01]  /*8950*/  FFMA R38, -R21, 1.4426950216293334961, -R38 ;  /* 0x3fb8aa3b15267823 */ /* 0x000fe20000000926 */
[----:B------:R-:W-:Y:S01]  /*8960*/  F2FP.F16.E4M3.UNPACK_B R52, R9.H1 ;  /* 0x00000009ff34723e */ /* 0x000fe200030006ff */
[----:B------:R-:W-:Y:S01]  /*8970*/  FADD R44, R42, -12583039 ;  /* 0xcb40007f2a2c7421 */ /* 0x000fe20000000000 */
[----:B------:R-:W-:Y:S01]  /*8980*/  FFMA.SAT R51, -R33, R4, 0.5 ;  /* 0x3f00000021337423 */ /* 0x000fe20000002104 */
[----:B------:R-:W-:Y:S01]  /*8990*/  FFMA R38, -R21, 1.925963033500011079e-08, R38 ;  /* 0x32a5706015267823 */ /* 0x000fe20000000126 */
[----:B------:R2:W-:Y:S01]  /*89a0*/  MUFU.EX2 R40, R43 ;  /* 0x0000002b00287308 */ /* 0x0005e20000000800 */
[----:B-1----:R-:W-:Y:S01]  /*89b0*/  FFMA R34, -R24, 1.925963033500011079e-08, R39 ;  /* 0x32a5706018227823 */ /* 0x002fe20000000127 */
[C---:B------:R-:W-:Y:S01]  /*89c0*/  FMUL R39, R2.reuse, R22 ;  /* 0x0000001602277220 */ /* 0x040fe20000400000 */
[C---:B------:R-:W-:Y:S01]  /*89d0*/  FFMA R44, -R25.reuse, 1.4426950216293334961, -R44 ;  /* 0x3fb8aa3b192c7823 */ /* 0x040fe2000000092c */
[--C-:B------:R-:W-:Y:S02]  /*89e0*/  HADD2.F32 R53, -RZ, R52.reuse.H0_H0 ;  /* 0x20000034ff357230 */ /* 0x100fe40000004100 */
[----:B------:R-:W-:Y:S01]  /*89f0*/  FMUL R19, R2, R19 ;  /* 0x0000001302137220 */ /* 0x000fe20000400000 */
[----:B------:R-:W-:Y:S01]  /*8a00*/  FFMA R22, R16, R46, R39 ;  /* 0x0000002e10167223 */ /* 0x000fe20000000027 */
[----:B------:R-:W-:Y:S01]  /*8a10*/  FFMA R44, -R25, 1.925963033500011079e-08, R44 ;  /* 0x32a57060192c7823 */ /* 0x000fe2000000012c */
[----:B------:R1:W-:Y:S01]  /*8a20*/  MUFU.EX2 R45, R38 ;  /* 0x00000026002d7308 */ /* 0x0003e20000000800 */
[----:B--2---:R-:W-:Y:S01]  /*8a30*/  FADD R43, R47, -12583039 ;  /* 0xcb40007f2f2b7421 */ /* 0x004fe20000000000 */
[----:B------:R-:W-:Y:S01]  /*8a40*/  FFMA.RM R50, R51, R0, 12582913 ;  /* 0x4b40000133327423 */ /* 0x000fe20000004000 */
[----:B------:R-:W-:Y:S01]  /*8a50*/  FFMA.SAT R55, -R36, R4, 0.5 ;  /* 0x3f00000024377423 */ /* 0x000fe20000002104 */
[----:B------:R-:W-:Y:S01]  /*8a60*/  FFMA R19, R16, R53, R19 ;  /* 0x0000003510137223 */ /* 0x000fe20000000013 */
[----:B------:R-:W-:Y:S01]  /*8a70*/  FFMA R39, -R26, 1.4426950216293334961, -R43 ;  /* 0x3fb8aa3b1a277823 */ /* 0x000fe2000000092b */
[----:B------:R-:W-:-:S02]  /*8a80*/  HADD2.F32 R52, -RZ, R52.H1_H1 ;  /* 0x30000034ff347230 */ /* 0x000fc40000004100 */
[-C--:B------:R-:W-:Y:S01]  /*8a90*/  FFMA.SAT R49, -R27, R4.reuse, 0.5 ;  /* 0x3f0000001b317423 */ /* 0x080fe20000002104 */
[----:B------:R2:W-:Y:S01]  /*8aa0*/  MUFU.EX2 R43, R44 ;  /* 0x0000002c002b7308 */ /* 0x0005e20000000800 */
[----:B-1----:R-:W-:Y:S01]  /*8ab0*/  FFMA R38, -R26, 1.925963033500011079e-08, R39 ;  /* 0x32a570601a267823 */ /* 0x002fe20000000127 */
[----:B------:R-:W-:Y:S01]  /*8ac0*/  FFMA.SAT R39, -R35, R4, 0.5 ;  /* 0x3f00000023277423 */ /* 0x000fe20000002104 */
[-C--:B------:R-:W-:Y:S01]  /*8ad0*/  FFMA.RM R55, R55, R0.reuse, 12582913 ;  /* 0x4b40000137377423 */ /* 0x080fe20000004000 */
[----:B------:R-:W-:Y:S01]  /*8ae0*/  FFMA.RM R49, R49, R0, 12582913 ;  /* 0x4b40000131317423 */ /* 0x000fe20000004000 */
[----:B------:R-:W-:Y:S01]  /*8af0*/  FFMA.SAT R59, -R22, R4, 0.5 ;  /* 0x3f000000163b7423 */ /* 0x000fe20000002104 */
[----:B------:R-:W-:Y:S01]  /*8b00*/  FFMA.RM R53, R39, R0, 12582913 ;  /* 0x4b40000127357423 */ /* 0x000fe20000004000 */
[----:B------:R-:W-:Y:S01]  /*8b10*/  FMUL R39, R2, R18 ;  /* 0x0000001202277220 */ /* 0x000fe20000400000 */
[----:B------:R-:W1:Y:S01]  /*8b20*/  MUFU.EX2 R37, R37 ;  /* 0x0000002500257308 */ /* 0x000e620000000800 */
[----:B--2---:R-:W-:Y:S01]  /*8b30*/  FADD R44, R50, -12583039 ;  /* 0xcb40007f322c7421 */ /* 0x004fe20000000000 */
[----:B------:R-:W-:Y:S01]  /*8b40*/  FADD R46, R49, -12583039 ;  /* 0xcb40007f312e7421 */ /* 0x000fe20000000000 */
[----:B------:R-:W-:Y:S01]  /*8b50*/  FFMA R18, R16, R52, R39 ;  /* 0x0000003410127223 */ /* 0x000fe20000000027 */
[----:B------:R-:W-:Y:S01]  /*8b60*/  FADD R39, R55, -12583039 ;  /* 0xcb40007f37277421 */ /* 0x000fe20000000000 */
[----:B------:R-:W-:Y:S01]  /*8b70*/  FFMA R44, -R33, 1.4426950216293334961, -R44 ;  /* 0x3fb8aa3b212c7823 */ /* 0x000fe2000000092c */
[-C--:B------:R-:W-:Y:S01]  /*8b80*/  FFMA.SAT R57, -R23, R4.reuse, 0.5 ;  /* 0x3f00000017397423 */ /* 0x080fe20000002104 */
[-C--:B------:R-:W-:Y:S01]  /*8b90*/  FFMA.SAT R61, -R19, R4.reuse, 0.5 ;  /* 0x3f000000133d7423 */ /* 0x080fe20000002104 */
[----:B------:R-:W2:Y:S01]  /*8ba0*/  MUFU.EX2 R31, R31 ;  /* 0x0000001f001f7308 */ /* 0x000ea20000000800 */
[----:B------:R-:W-:Y:S01]  /*8bb0*/  FFMA R44, -R33, 1.925963033500011079e-08, R44 ;  /* 0x32a57060212c7823 */ /* 0x000fe2000000012c */
[----:B------:R-:W-:Y:S01]  /*8bc0*/  FFMA R39, -R36, 1.4426950216293334961, -R39 ;  /* 0x3fb8aa3b24277823 */ /* 0x000fe20000000927 */
[----:B------:R-:W-:Y:S01]  /*8bd0*/  FFMA.SAT R63, -R18, R4, 0.5 ;  /* 0x3f000000123f7423 */ /* 0x000fe20000002104 */
[-C--:B------:R-:W-:Y:S01]  /*8be0*/  FFMA.RM R59, R59, R0.reuse, 12582913 ;  /* 0x4b4000013b3b7423 */ /* 0x080fe20000004000 */
[----:B------:R-:W-:Y:S01]  /*8bf0*/  FFMA R48, -R27, 1.4426950216293334961, -R46 ;  /* 0x3fb8aa3b1b307823 */ /* 0x000fe2000000092e */
[-C--:B------:R-:W-:Y:S01]  /*8c00*/  FFMA.RM R57, R57, R0.reuse, 12582913 ;  /* 0x4b40000139397423 */ /* 0x080fe20000004000 */
[----:B------:R-:W-:Y:S01]  /*8c10*/  SHF.L.U32 R4, R5, 0x17, RZ ;  /* 0x0000001705047819 */ /* 0x000fe200000006ff */
[----:B------:R3:W4:Y:S01]  /*8c20*/  MUFU.EX2 R52, R44 ;  /* 0x0000002c00347308 */ /* 0x0007220000000800 */
[-C--:B------:R-:W-:Y:S01]  /*8c30*/  FFMA.RM R61, R61, R0.reuse, 12582913 ;  /* 0x4b4000013d3d7423 */ /* 0x080fe20000004000 */
[----:B------:R-:W-:Y:S01]  /*8c40*/  FFMA.RM R63, R63, R0, 12582913 ;  /* 0x4b4000013f3f7423 */ /* 0x000fe20000004000 */
[----:B------:R-:W-:Y:S01]  /*8c50*/  FADD R5, R59, -12583039 ;  /* 0xcb40007f3b057421 */ /* 0x000fe20000000000 */
[----:B------:R-:W-:Y:S01]  /*8c60*/  SHF.L.U32 R0, R3, 0x17, RZ ;  /* 0x0000001703007819 */ /* 0x000fe200000006ff */
[----:B------:R-:W-:Y:S01]  /*8c70*/  FFMA R48, -R27, 1.925963033500011079e-08, R48 ;  /* 0x32a570601b307823 */ /* 0x000fe20000000130 */
[----:B------:R-:W-:Y:S01]  /*8c80*/  FADD R54, R57, -12583039 ;  /* 0xcb40007f39367421 */ /* 0x000fe20000000000 */
[----:B------:R-:W-:Y:S01]  /*8c90*/  FFMA R5, -R22, 1.4426950216293334961, -R5 ;  /* 0x3fb8aa3b16057823 */ /* 0x000fe20000000905 */
[----:B------:R5:W4:Y:S01]  /*8ca0*/  MUFU.EX2 R46, R38 ;  /* 0x00000026002e7308 */ /* 0x000b220000000800 */
[----:B---3--:R-:W-:Y:S01]  /*8cb0*/  FFMA R44, -R36, 1.925963033500011079e-08, R39 ;  /* 0x32a57060242c7823 */ /* 0x008fe20000000127 */
[----:B------:R-:W-:Y:S01]  /*8cc0*/  SHF.L.U32 R39, R30, 0x17, RZ ;  /* 0x000000171e277819 */ /* 0x000fe200000006ff */
[----:B-1----:R-:W-:Y:S01]  /*8cd0*/  FFMA R37, R0, R37, 1 ;  /* 0x3f80000000257423 */ /* 0x002fe20000000025 */
[----:B------:R-:W-:Y:S01]  /*8ce0*/  FADD R0, R61, -12583039 ;  /* 0xcb40007f3d007421 */ /* 0x000fe20000000000 */
[----:B--2---:R-:W-:Y:S01]  /*8cf0*/  FFMA R65, R4, R31, 1 ;  /* 0x3f80000004417423 */ /* 0x004fe2000000001f */
[----:B------:R-:W-:Y:S01]  /*8d00*/  FFMA R5, -R22, 1.925963033500011079e-08, R5 ;  /* 0x32a5706016057823 */ /* 0x000fe20000000105 */
[----:B------:R-:W-:Y:S01]  /*8d10*/  FFMA R39, R39, R40, 1 ;  /* 0x3f80000027277423 */ /* 0x000fe20000000028 */
[----:B------:R-:W-:Y:S01]  /*8d20*/  SHF.L.U32 R40, R29, 0x17, RZ ;  /* 0x000000171d287819 */ /* 0x000fe200000006ff */
[----:B-----5:R-:W-:Y:S01]  /*8d30*/  FADD R38, R53, -12583039 ;  /* 0xcb40007f35267421 */ /* 0x020fe20000000000 */
[----:B------:R-:W-:Y:S01]  /*8d40*/  FADD R29, R63, -12583039 ;  /* 0xcb40007f3f1d7421 */ /* 0x000fe20000000000 */
[----:B------:R-:W-:Y:S01]  /*8d50*/  FFMA R56, -R23, 1.4426950216293334961, -R54 ;  /* 0x3fb8aa3b17387823 */ /* 0x000fe20000000936 */
[----:B------:R-:W-:Y:S01]  /*8d60*/  FFMA R4, -R19, 1.4426950216293334961, -R0 ;  /* 0x3fb8aa3b13047823 */ /* 0x000fe20000000900 */
[----:B------:R-:W-:Y:S01]  /*8d70*/  FFMA R38, -R35, 1.4426950216293334961, -R38 ;  /* 0x3fb8aa3b23267823 */ /* 0x000fe20000000926 */
[C---:B------:R-:W-:Y:S01]  /*8d80*/  FFMA R31, -R18.reuse, 1.4426950216293334961, -R29 ;  /* 0x3fb8aa3b121f7823 */ /* 0x040fe2000000091d */
[----:B------:R-:W-:Y:S01]  /*8d90*/  MUFU.EX2 R51, R48 ;  /* 0x0000003000337308 */ /* 0x000fe20000000800 */
[----:B------:R-:W-:Y:S01]  /*8da0*/  FFMA R56, -R23, 1.925963033500011079e-08, R56 ;  /* 0x32a5706017387823 */ /* 0x000fe20000000138 */
[----:B------:R-:W-:Y:S01]  /*8db0*/  FFMA R38, -R35, 1.925963033500011079e-08, R38 ;  /* 0x32a5706023267823 */ /* 0x000fe20000000126 */
[----:B------:R-:W-:Y:S01]  /*8dc0*/  FFMA R4, -R19, 1.925963033500011079e-08, R4 ;  /* 0x32a5706013047823 */ /* 0x000fe20000000104 */
[----:B------:R-:W-:Y:S01]  /*8dd0*/  FFMA R31, -R18, 1.925963033500011079e-08, R31 ;  /* 0x32a57060121f7823 */ /* 0x000fe2000000011f */
[----:B------:R-:W-:Y:S01]  /*8de0*/  SHF.L.U32 R42, R42, 0x17, RZ ;  /* 0x000000172a2a7819 */ /* 0x000fe200000006ff */
[----:B------:R-:W-:Y:S01]  /*8df0*/  FFMA R40, R40, R45, 1 ;  /* 0x3f80000028287423 */ /* 0x000fe2000000002d */
[----:B------:R-:W-:Y:S01]  /*8e00*/  SHF.L.U32 R53, R53, 0x17, RZ ;  /* 0x0000001735357819 */ /* 0x000fe200000006ff */
[----:B------:R1:W-:Y:S01]  /*8e10*/  MUFU.EX2 R0, R5 ;  /* 0x0000000500007308 */ /* 0x0003e20000000800 */
[----:B------:R-:W-:Y:S01]  /*8e20*/  SHF.L.U32 R45, R50, 0x17, RZ ;  /* 0x00000017322d7819 */ /* 0x000fe200000006ff */
[----:B------:R-:W-:Y:S01]  /*8e30*/  FFMA R42, R42, R43, 1 ;  /* 0x3f8000002a2a7423 */ /* 0x000fe2000000002b */
[----:B------:R-:W-:Y:S01]  /*8e40*/  SHF.L.U32 R43, R47, 0x17, RZ ;  /* 0x000000172f2b7819 */ /* 0x000fe200000006ff */
[----:B------:R-:W-:Y:S01]  /*8e50*/  BSSY B1, `(.L_x_114) ;  /* 0x0000027000017945 */ /* 0x000fe20003800000 */
[----:B------:R-:W-:Y:S01]  /*8e60*/  SHF.L.U32 R47, R55, 0x17, RZ ;  /* 0x00000017372f7819 */ /* 0x000fe200000006ff */
[----:B----4-:R-:W-:Y:S01]  /*8e70*/  FFMA R45, R45, R52, 1 ;  /* 0x3f8000002d2d7423 */ /* 0x010fe20000000034 */
[----:B------:R-:W-:Y:S01]  /*8e80*/  SHF.L.U32 R50, R61, 0x17, RZ ;  /* 0x000000173d327819 */ /* 0x000fe200000006ff */
[----:B------:R2:W3:Y:S01]  /*8e90*/  MUFU.EX2 R48, R38 ;  /* 0x0000002600307308 */ /* 0x0004e20000000800 */
[----:B-1----:R-:W-:Y:S01]  /*8ea0*/  IADD3 R5, R65, 0x1800000, RZ ;  /* 0x0180000041057810 */ /* 0x002fe20007ffe0ff */
[----:B------:R-:W-:-:S03]  /*8eb0*/  FFMA R43, R43, R46, 1 ;  /* 0x3f8000002b2b7423 */ /* 0x000fc6000000002e */
[----:B------:R-:W-:-:S03]  /*8ec0*/  LOP3.LUT R5, R5, 0x7f800000, RZ, 0xc0, !PT ;  /* 0x7f80000005057812 */ /* 0x000fc600078ec0ff */
[----:B------:R-:W1:Y:S01]  /*8ed0*/  MUFU.EX2 R34, R34 ;  /* 0x0000002200227308 */ /* 0x000e620000000800 */
[----:B--2---:R-:W-:Y:S02]  /*8ee0*/  SHF.L.U32 R38, R28, 0x17, RZ ;  /* 0x000000171c267819 */ /* 0x004fe400000006ff */
[----:B------:R-:W-:-:S03]  /*8ef0*/  ISETP.GT.U32.AND P2, PT, R5, 0x1ffffff, PT ;  /* 0x01ffffff0500780c */ /* 0x000fc60003f44070 */
[----:B------:R-:W-:Y:S01]  /*8f00*/  FFMA R38, R38, R41, 1 ;  /* 0x3f80000026267423 */ /* 0x000fe20000000029 */
[----:B------:R-:W-:Y:S01]  /*8f10*/  SHF.L.U32 R41, R32, 0x17, RZ ;  /* 0x0000001720297819 */ /* 0x000fe200000006ff */
[----:B------:R2:W4:Y:S01]  /*8f20*/  MUFU.EX2 R54, R44 ;  /* 0x0000002c00367308 */ /* 0x0005220000000800 */
[----:B---3--:R-:W-:Y:S01]  /*8f30*/  FFMA R46, R53, R48, 1 ;  /* 0x3f800000352e7423 */ /* 0x008fe20000000030 */
[----:B------:R-:W-:-:S06]  /*8f40*/  SHF.L.U32 R48, R57, 0x17, RZ ;  /* 0x0000001739307819 */ /* 0x000fcc00000006ff */
[----:B------:R-:W3:Y:S01]  /*8f50*/  MUFU.EX2 R3, R56 ;  /* 0x0000003800037308 */ /* 0x000ee20000000800 */
[----:B--2---:R-:W-:Y:S01]  /*8f60*/  SHF.L.U32 R44, R49, 0x17, RZ ;  /* 0x00000017312c7819 */ /* 0x004fe200000006ff */
[----:B-1----:R-:W-:Y:S01]  /*8f70*/  FFMA R41, R41, R34, 1 ;  /* 0x3f80000029297423 */ /* 0x002fe20000000022 */
[----:B------:R-:W-:-:S03]  /*8f80*/  SHF.L.U32 R49, R59, 0x17, RZ ;  /* 0x000000173b317819 */ /* 0x000fc600000006ff */
[----:B------:R-:W-:Y:S01]  /*8f90*/  FFMA R44, R44, R51, 1 ;  /* 0x3f8000002c2c7423 */ /* 0x000fe20000000033 */
[----:B------:R-:W-:Y:S01]  /*8fa0*/  SHF.L.U32 R51, R63, 0x17, RZ ;  /* 0x000000173f337819 */ /* 0x000fe200000006ff */
[----:B------:R-:W1:Y:S01]  /*8fb0*/  MUFU.EX2 R29, R4 ;  /* 0x00000004001d7308 */ /* 0x000e620000000800 */
[----:B----4-:R-:W-:Y:S01]  /*8fc0*/  FFMA R47, R47, R54, 1 ;  /* 0x3f8000002f2f7423 */ /* 0x010fe20000000036 */
[----:B------:R-:W-:-:S06]  /*8fd0*/  FFMA R49, R49, R0, 1 ;  /* 0x3f80000031317423 */ /* 0x000fcc0000000000 */
[----:B------:R-:W2:Y:S01]  /*8fe0*/  MUFU.EX2 R28, R31 ;  /* 0x0000001f001c7308 */ /* 0x000ea20000000800 */
[----:B---3--:R-:W-:Y:S01]  /*8ff0*/  FFMA R48, R48, R3, 1 ;  /* 0x3f80000030307423 */ /* 0x008fe20000000003 */
[----:B-1----:R-:W-:Y:S01]  /*9000*/  FFMA R50, R50, R29, 1 ;  /* 0x3f80000032327423 */ /* 0x002fe2000000001d */
[----:B--2---:R-:W-:Y:S01]  /*9010*/  FFMA R51, R51, R28, 1 ;  /* 0x3f80000033337423 */ /* 0x004fe2000000001c */
[----:B------:R-:W-:Y:S06]  /*9020*/  @P2 BRA `(.L_x_115) ;  /* 0x0000000000142947 */ /* 0x000fec0003800000 */
[----:B------:R-:W-:Y:S02]  /*9030*/  MOV R0, R65 ;  /* 0x0000004100007202 */ /* 0x000fe40000000f00 */
[----:B------:R-:W-:-:S07]  /*9040*/  MOV R4, 0x9060 ;  /* 0x0000906000047802 */ /* 0x000fce0000000f00 */
[----:B------:R-:W-:Y:S05]  /*9050*/  CALL.REL.NOINC `($__internal_0_$__cuda_sm20_rcp_rn_f32_slowpath) ;  /* 0x0000012000c07944 */ /* 0x000fea0003c00000 */
[----:B------:R-:W-:Y:S01]  /*9060*/  MOV R52, R0 ;  /* 0x0000000000347202 */ /* 0x000fe20000000f00 */
[----:B------:R-:W-:Y:S06]  /*9070*/  BRA `(.L_x_116) ;  /* 0x0000000000107947 */ /* 0x000fec0003800000 */
.L_x_115:
[----:B------:R-:W1:Y:S02]  /*9080*/  MUFU.RCP R52, R65 ;  /* 0x0000004100347308 */ /* 0x000e640000001000 */
[----:B-1----:R-:W-:-:S04]  /*9090*/  FFMA R0, R65, R52, -1 ;  /* 0xbf80000041007423 */ /* 0x002fc80000000034 */
[----:B------:R-:W-:-:S04]  /*90a0*/  FADD.FTZ R3, -R0, -RZ ;  /* 0x800000ff00037221 */ /* 0x000fc80000010100 */
[----:B------:R-:W-:-:S07]  /*90b0*/  FFMA R52, R52, R3, R52 ;  /* 0x0000000334347223 */ /* 0x000fce0000000034 */
.L_x_116:
[----:B------:R-:W-:Y:S05]  /*90c0*/  BSYNC B1 ;  /* 0x0000000000017941 */ /* 0x000fea0003800000 */
.L_x_114:
        /* <DEDUP_REMOVED lines=10> */
.L_x_118:
[----:B------:R-:W1:Y:S02]  /*9170*/  MUFU.RCP R0, R37 ;  /* 0x0000002500007308 */ /* 0x000e640000001000 */
[----:B-1----:R-:W-:-:S04]  /*9180*/  FFMA R3, R37, R0, -1 ;  /* 0xbf80000025037423 */ /* 0x002fc80000000000 */
[----:B------:R-:W-:-:S04]  /*9190*/  FADD.FTZ R3, -R3, -RZ ;  /* 0x800000ff03037221 */ /* 0x000fc80000010100 */
[----:B------:R-:W-:-:S07]  /*91a0*/  FFMA R53, R0, R3, R0 ;  /* 0x0000000300357223 */ /* 0x000fce0000000000 */
.L_x_119:
[----:B------:R-:W-:Y:S05]  /*91b0*/  BSYNC B1 ;  /* 0x0000000000017941 */ /* 0x000fea0003800000 */
.L_x_117:
        /* <DEDUP_REMOVED lines=10> */
.L_x_121:
[----:B------:R-:W1:Y:S02]  /*9260*/  MUFU.RCP R3, R38 ;  /* 0x0000002600037308 */ /* 0x000e640000001000 */
[----:B-1----:R-:W-:-:S04]  /*9270*/  FFMA R0, R38, R3, -1 ;  /* 0xbf80000026007423 */ /* 0x002fc80000000003 */
[----:B------:R-:W-:-:S04]  /*9280*/  FADD.FTZ R0, -R0, -RZ ;  /* 0x800000ff00007221 */ /* 0x000fc80000010100 */
[----:B------:R-:W-:-:S07]  /*9290*/  FFMA R54, R3, R0, R3 ;  /* 0x0000000003367223 */ /* 0x000fce0000000003 */
.L_x_122:
[----:B------:R-:W-:Y:S05]  /*92a0*/  BSYNC B1 ;  /* 0x0000000000017941 */ /* 0x000fea0003800000 */
.L_x_120:
        /* <DEDUP_REMOVED lines=10> */
.L_x_124:
[----:B------:R-:W1:Y:S02]  /*9350*/  MUFU.RCP R0, R39 ;  /* 0x0000002700007308 */ /* 0x000e640000001000 */
[----:B-1----:R-:W-:-:S04]  /*9360*/  FFMA R3, R39, R0, -1 ;  /* 0xbf80000027037423 */ /* 0x002fc80000000000 */
[----:B------:R-:W-:-:S04]  /*9370*/  FADD.FTZ R3, -R3, -RZ ;  /* 0x800000ff03037221 */ /* 0x000fc80000010100 */
[----:B------:R-:W-:-:S07]  /*9380*/  FFMA R37, R0, R3, R0 ;  /* 0x0000000300257223 */ /* 0x000fce0000000000 */
.L_x_125:
[----:B------:R-:W-:Y:S05]  /*9390*/  BSYNC B1 ;  /* 0x0000000000017941 */ /* 0x000fea0003800000 */
.L_x_123:
        /* <DEDUP_REMOVED lines=10> */
.L_x_127:
[----:B------:R-:W1:Y:S02]  /*9440*/  MUFU.RCP R3, R40 ;  /* 0x0000002800037308 */ /* 0x000e640000001000 */
[----:B-1----:R-:W-:-:S04]  /*9450*/  FFMA R0, R40, R3, -1 ;  /* 0xbf80000028007423 */ /* 0x002fc80000000003 */
[----:B------:R-:W-:-:S04]  /*9460*/  FADD.FTZ R0, -R0, -RZ ;  /* 0x800000ff00007221 */ /* 0x000fc80000010100 */
[----:B------:R-:W-:-:S07]  /*9470*/  FFMA R38, R3, R0, R3 ;  /* 0x0000000003267223 */ /* 0x000fce0000000003 */
.L_x_128:
[----:B------:R-:W-:Y:S05]  /*9480*/  BSYNC B1 ;  /* 0x0000000000017941 */ /* 0x000fea0003800000 */
.L_x_126:
        /* <DEDUP_REMOVED lines=10> */
.L_x_130:
[----:B------:R-:W1:Y:S02]  /*9530*/  MUFU.RCP R0, R41 ;  /* 0x0000002900007308 */ /* 0x000e640000001000 */
[----:B-1----:R-:W-:-:S04]  /*9540*/  FFMA R3, R41, R0, -1 ;  /* 0xbf80000029037423 */ /* 0x002fc80000000000 */
[----:B------:R-:W-:-:S04]  /*9550*/  FADD.FTZ R3, -R3, -RZ ;  /* 0x800000ff03037221 */ /* 0x000fc80000010100 */
[----:B------:R-:W-:-:S07]  /*9560*/  FFMA R39, R0, R3, R0 ;  /* 0x0000000300277223 */ /* 0x000fce0000000000 */
.L_x_131:
[----:B------:R-:W-:Y:S05]  /*9570*/  BSYNC B1 ;  /* 0x0000000000017941 */ /* 0x000fea0003800000 */
.L_x_129:
        /* <DEDUP_REMOVED lines=10> */
.L_x_133:
[----:B------:R-:W1:Y:S02]  /*9620*/  MUFU.RCP R3, R42 ;  /* 0x0000002a00037308 */ /* 0x000e640000001000 */
[----:B-1----:R-:W-:-:S04]  /*9630*/  FFMA R0, R42, R3, -1 ;  /* 0xbf8000002a007423 */ /* 0x002fc80000000003 */
[----:B------:R-:W-:-:S04]  /*9640*/  FADD.FTZ R0, -R0, -RZ ;  /* 0x800000ff00007221 */ /* 0x000fc80000010100 */
[----:B------:R-:W-:-:S07]  /*9650*/  FFMA R40, R3, R0, R3 ;  /* 0x0000000003287223 */ /* 0x000fce0000000003 */
.L_x_134:
[----:B------:R-:W-:Y:S05]  /*9660*/  BSYNC B1 ;  /* 0x0000000000017941 */ /* 0x000fea0003800000 */
.L_x_132:
        /* <DEDUP_REMOVED lines=10> */
.L_x_136:
[----:B------:R-:W1:Y:S02]  /*9710*/  MUFU.RCP R0, R43 ;  /* 0x0000002b00007308 */ /* 0x000e640000001000 */
[----:B-1----:R-:W-:-:S04]  /*9720*/  FFMA R3, R43, R0, -1 ;  /* 0xbf8000002b037423 */ /* 0x002fc80000000000 */
[----:B------:R-:W-:-:S04]  /*9730*/  FADD.FTZ R3, -R3, -RZ ;  /* 0x800000ff03037221 */ /* 0x000fc80000010100 */
[----:B------:R-:W-:-:S07]  /*9740*/  FFMA R41, R0, R3, R0 ;  /* 0x0000000300297223 */ /* 0x000fce0000000000 */
.L_x_137:
[----:B------:R-:W-:Y:S05]  /*9750*/  BSYNC B1 ;  /* 0x0000000000017941 */ /* 0x000fea0003800000 */
.L_x_135:
        /* <DEDUP_REMOVED lines=10> */
.L_x_139:
[----:B------:R-:W1:Y:S02]  /*9800*/  MUFU.RCP R3, R44 ;  /* 0x0000002c00037308 */ /* 0x000e640000001000 */
[----:B-1----:R-:W-:-:S04]  /*9810*/  FFMA R0, R44, R3, -1 ;  /* 0xbf8000002c007423 */ /* 0x002fc80000000003 */
[----:B------:R-:W-:-:S04]  /*9820*/  FADD.FTZ R0, -R0, -RZ ;  /* 0x800000ff00007221 */ /* 0x000fc80000010100 */
[----:B------:R-:W-:-:S07]  /*9830*/  FFMA R42, R3, R0, R3 ;  /* 0x00000000032a7223 */ /* 0x000fce0000000003 */
.L_x_140:
[----:B------:R-:W-:Y:S05]  /*9840*/  BSYNC B1 ;  /* 0x0000000000017941 */ /* 0x000fea0003800000 */
.L_x_138:
        /* <DEDUP_REMOVED lines=10> */
.L_x_142:
[----:B------:R-:W1:Y:S02]  /*98f0*/  MUFU.RCP R44, R45 ;  /* 0x0000002d002c7308 */ /* 0x000e640000001000 */
[----:B-1----:R-:W-:-:S04]  /*9900*/  FFMA R0, R45, R44, -1 ;  /* 0xbf8000002d007423 */ /* 0x002fc8000000002c */
[----:B------:R-:W-:-:S04]  /*9910*/  FADD.FTZ R3, -R0, -RZ ;  /* 0x800000ff00037221 */ /* 0x000fc80000010100 */
[----:B------:R-:W-:-:S07]  /*9920*/  FFMA R44, R44, R3, R44 ;  /* 0x000000032c2c7223 */ /* 0x000fce000000002c */
.L_x_143:
[----:B------:R-:W-:Y:S05]  /*9930*/  BSYNC B1 ;  /* 0x0000000000017941 */ /* 0x000fea0003800000 */
.L_x_141:
        /* <DEDUP_REMOVED lines=10> */
.L_x_145:
[----:B------:R-:W1:Y:S02]  /*99e0*/  MUFU.RCP R3, R46 ;  /* 0x0000002e00037308 */ /* 0x000e640000001000 */
[----:B-1----:R-:W-:-:S04]  /*99f0*/  FFMA R0, R46, R3, -1 ;  /* 0xbf8000002e007423 */ /* 0x002fc80000000003 */
[----:B------:R-:W-:-:S04]  /*9a00*/  FADD.FTZ R0, -R0, -RZ ;  /* 0x800000ff00007221 */ /* 0x000fc80000010100 */
[----:B------:R-:W-:-:S07]  /*9a10*/  FFMA R56, R3, R0, R3 ;  /* 0x0000000003387223 */ /* 0x000fce0000000003 */
.L_x_146:
[----:B------:R-:W-:Y:S05]  /*9a20*/  BSYNC B1 ;  /* 0x0000000000017941 */ /* 0x000fea0003800000 */
.L_x_144:
        /* <DEDUP_REMOVED lines=10> */
.L_x_148:
[----:B------:R-:W1:Y:S02]  /*9ad0*/  MUFU.RCP R0, R47 ;  /* 0x0000002f00007308 */ /* 0x000e640000001000 */
[----:B-1----:R-:W-:-:S04]  /*9ae0*/  FFMA R3, R47, R0, -1 ;  /* 0xbf8000002f037423 */ /* 0x002fc80000000000 */
[----:B------:R-:W-:-:S04]  /*9af0*/  FADD.FTZ R3, -R3, -RZ ;  /* 0x800000ff03037221 */ /* 0x000fc80000010100 */
[----:B------:R-:W-:-:S07]  /*9b00*/  FFMA R43, R0, R3, R0 ;  /* 0x00000003002b7223 */ /* 0x000fce0000000000 */
.L_x_149:
[----:B------:R-:W-:Y:S05]  /*9b10*/  BSYNC B1 ;  /* 0x0000000000017941 */ /* 0x000fea0003800000 */
.L_x_147:
        /* <DEDUP_REMOVED lines=10> */
.L_x_151:
[----:B------:R-:W1:Y:S02]  /*9bc0*/  MUFU.RCP R3, R48 ;  /* 0x0000003000037308 */ /* 0x000e640000001000 */
[----:B-1----:R-:W-:-:S04]  /*9bd0*/  FFMA R0, R48, R3, -1 ;  /* 0xbf80000030007423 */ /* 0x002fc80000000003 */
[----:B------:R-:W-:-:S04]  /*9be0*/  FADD.FTZ R0, -R0, -RZ ;  /* 0x800000ff00007221 */ /* 0x000fc80000010100 */
[----:B------:R-:W-:-:S07]  /*9bf0*/  FFMA R46, R3, R0, R3 ;  /* 0x00000000032e7223 */ /* 0x000fce0000000003 */
.L_x_152:
[----:B------:R-:W-:Y:S05]  /*9c00*/  BSYNC B1 ;  /* 0x0000000000017941 */ /* 0x000fea0003800000 */
.L_x_150:
        /* <DEDUP_REMOVED lines=10> */
.L_x_154:
[----:B------:R-:W1:Y:S02]  /*9cb0*/  MUFU.RCP R0, R49 ;  /* 0x0000003100007308 */ /* 0x000e640000001000 */
[----:B-1----:R-:W-:-:S04]  /*9cc0*/  FFMA R3, R49, R0, -1 ;  /* 0xbf80000031037423 */ /* 0x002fc80000000000 */
[----:B------:R-:W-:-:S04]  /*9cd0*/  FADD.FTZ R3, -R3, -RZ ;  /* 0x800000ff03037221 */ /* 0x000fc80000010100 */
[----:B------:R-:W-:-:S07]  /*9ce0*/  FFMA R45, R0, R3, R0 ;  /* 0x00000003002d7223 */ /* 0x000fce0000000000 */
.L_x_155:
[----:B------:R-:W-:Y:S05]  /*9cf0*/  BSYNC B1 ;  /* 0x0000000000017941 */ /* 0x000fea0003800000 */
.L_x_153:
        /* <DEDUP_REMOVED lines=10> */
.L_x_157:
[----:B------:R-:W1:Y:S02]  /*9da0*/  MUFU.RCP R3, R50 ;  /* 0x0000003200037308 */ /* 0x000e640000001000 */
[----:B-1----:R-:W-:-:S04]  /*9db0*/  FFMA R0, R50, R3, -1 ;  /* 0xbf80000032007423 */ /* 0x002fc80000000003 */
[----:B------:R-:W-:-:S04]  /*9dc0*/  FADD.FTZ R0, -R0, -RZ ;  /* 0x800000ff00007221 */ /* 0x000fc80000010100 */
[----:B------:R-:W-:-:S07]  /*9dd0*/  FFMA R48, R3, R0, R3 ;  /* 0x0000000003307223 */ /* 0x000fce0000000003 */
.L_x_158:
[----:B------:R-:W-:Y:S05]  /*9de0*/  BSYNC B1 ;  /* 0x0000000000017941 */ /* 0x000fea0003800000 */
.L_x_156:
        /* <DEDUP_REMOVED lines=9> */
.L_x_160:
[----:B------:R-:W1:Y:S02]  /*9e80*/  MUFU.RCP R0, R51 ;  /* 0x0000003300007308 */ /* 0x000e640000001000 */
[----:B-1----:R-:W-:-:S04]  /*9e90*/  FFMA R3, R51, R0, -1 ;  /* 0xbf80000033037423 */ /* 0x002fc80000000000 */
[----:B------:R-:W-:-:S04]  /*9ea0*/  FADD.FTZ R3, -R3, -RZ ;  /* 0x800000ff03037221 */ /* 0x000fc80000010100 */
[----:B------:R-:W-:-:S07]  /*9eb0*/  FFMA R0, R0, R3, R0 ;  /* 0x0000000300007223 */ /* 0x000fce0000000000 */
.L_x_161:
[----:B------:R-:W-:Y:S05]  /*9ec0*/  BSYNC B1 ;  /* 0x0000000000017941 */ /* 0x000fea0003800000 */
.L_x_159:
        /* <DEDUP_REMOVED lines=16> */
[----:B------:R-:W-:-:S02]  /*9fd0*/  F2FP.SATFINITE.E4M3.F32.PACK_AB_MERGE_C R53, R53, R52, RZ ;  /* 0x000000343535723e */ /* 0x000fc400048070ff */
[----:B------:R-:W-:Y:S02]  /*9fe0*/  F2FP.SATFINITE.E4M3.F32.PACK_AB_MERGE_C R37, R37, R54, RZ ;  /* 0x000000362525723e */ /* 0x000fe400048070ff */
[----:B------:R-:W-:Y:S02]  /*9ff0*/  F2FP.SATFINITE.E4M3.F32.PACK_AB_MERGE_C R39, R39, R38, RZ ;  /* 0x000000262727723e */ /* 0x000fe400048070ff */
[----:B------:R-:W-:Y:S02]  /*a000*/  F2FP.SATFINITE.E4M3.F32.PACK_AB_MERGE_C R41, R41, R40, RZ ;  /* 0x000000282929723e */ /* 0x000fe400048070ff */
[----:B------:R-:W-:Y:S02]  /*a010*/  F2FP.SATFINITE.E4M3.F32.PACK_AB_MERGE_C R33, R33, R42, RZ ;  /* 0x0000002a2121723e */ /* 0x000fe400048070ff */
[----:B------:R-:W-:Y:S02]  /*a020*/  F2FP.SATFINITE.E4M3.F32.PACK_AB_MERGE_C R43, R43, R56, RZ ;  /* 0x000000382b2b723e */ /* 0x000fe400048070ff */
[----:B------:R-:W-:-:S02]  /*a030*/  F2FP.SATFINITE.E4M3.F32.PACK_AB_MERGE_C R45, R45, R46, RZ ;  /* 0x0000002e2d2d723e */ /* 0x000fc400048070ff */
[----:B------:R-:W-:Y:S01]  /*a040*/  F2FP.SATFINITE.E4M3.F32.PACK_AB_MERGE_C R3, R3, R48, RZ ;  /* 0x000000300303723e */ /* 0x000fe200048070ff */
[----:B------:R-:W-:Y:S06]  /*a050*/  @P5 BRA `(.L_x_162) ;  /* 0x0000000000045947 */ /* 0x000fec0003800000 */
[----:B------:R-:W-:-:S04]  /*a060*/  DEPBAR.LE SB0, 0x1 ;  /* 0x000080400000791a */ /* 0x000fc80000000000 */
.L_x_162:
[----:B------:R-:W-:Y:S05]  /*a070*/  WARPSYNC.ALL ;  /* 0x0000000000007948 */ /* 0x000fea0003800000 */
[----:B------:R-:W-:Y:S06]  /*a080*/  BAR.SYNC.DEFER_BLOCKING 0x1, 0x100 ;  /* 0x0044000000007b1d */ /* 0x000fec0000010000 */
        /* <DEDUP_REMOVED lines=19> */
[----:B------:R-:W-:Y:S02]  /*a1c0*/  UIADD3 UR4, UR47, 0x5100, URZ ;  /* 0x000051002f047890 */ /* 0x000fe4000fffe03f */
[----:B------:R-:W-:Y:S01]  /*a1d0*/  UIADD3.X UR9, URZ, UR45, URZ, UP0, !UPT ;  /* 0x0000002d3f097290 */ /* 0x000fe200087fe43f */
[----:B------:R-:W-:Y:S01]  /*a1e0*/  UMOV UR5, UR49 ;  /* 0x0000003100057c82 */ /* 0x000fe20008000000 */
[----:B------:R-:W-:-:S07]  /*a1f0*/  UMOV UR7, UR51 ;  /* 0x0000003300077c82 */ /* 0x000fce0008000000 */
[----:B------:R1:W-:Y:S02]  /*a200*/  UTMASTG.3D [UR4], [UR8] ;  /* 0x00000004080073b5 */ /* 0x0003e40008010000 */
[----:B-1----:R0:W-:Y:S02]  /*a210*/  UTMACMDFLUSH ;  /* 0x00000000000079b7 */ /* 0x0021e40000000000 */
.L_x_164:
[----:B------:R-:W-:Y:S05]  /*a220*/  BSYNC B0 ;  /* 0x0000000000007941 */ /* 0x000fea0003800000 */
.L_x_163:
[----:B------:R-:W2:Y:S04]  /*a230*/  LDL R3, [R1+0xb4] ;  /* 0x0000b40001037983 */ /* 0x000ea80000100800 */
[----:B------:R-:W3:Y:S01]  /*a240*/  LDL R0, [R1+0xb8] ;  /* 0x0000b80001007983 */ /* 0x000ee20000100800 */
[----:B------:R-:W-:Y:S01]  /*a250*/  BSSY B0, `(.L_x_165) ;  /* 0x0000036000007945 */ /* 0x000fe20003800000 */
[----:B--2---:R-:W-:Y:S02]  /*a260*/  MOV R14, R3 ;  /* 0x00000003000e7202 */ /* 0x004fe40000000f00 */
[----:B---3--:R-:W-:Y:S01]  /*a270*/  MOV R13, R0 ;  /* 0x00000000000d7202 */ /* 0x008fe20000000f00 */
[----:B------:R-:W-:Y:S06]  /*a280*/  @P0 BRA `(.L_x_166) ;  /* 0x0000000000c80947 */ /* 0x000fec0003800000 */
[----:B------:R-:W2:Y:S02]  /*a290*/  LDL R4, [R1+0xcc] ;  /* 0x0000cc0001047983 */ /* 0x000ea40000100800 */
[----:B--2---:R-:W-:-:S13]  /*a2a0*/  ISETP.NE.AND P3, PT, R4, 0x3, PT ;  /* 0x000000030400780c */ /* 0x004fda0003f65270 */
[----:B------:R-:W-:Y:S05]  /*a2b0*/  @!P3 BRA `(.L_x_167) ;  /* 0x000000000004b947 */ /* 0x000fea0003800000 */
[----:B------:R-:W-:Y:S01]  /*a2c0*/  BPT.TRAP 0x1 ;  /* 0x000000040000795c */ /* 0x000fe20000300000 */
.L_x_167:
[----:B------:R-:W-:Y:S01]  /*a2d0*/  LEA R13, R3, UR47, 0x3 ;  /* 0x0000002f030d7c11 */ /* 0x000fe2000f8e18ff */
[----:B------:R-:W-:Y:S01]  /*a2e0*/  BSSY B1, `(.L_x_168) ;  /* 0x0000004000017945 */ /* 0x000fe20003800000 */
[----:B------:R-:W-:-:S04]  /*a2f0*/  SHF.L.U32 R0, R0, 0x1f, RZ ;  /* 0x0000001f00007819 */ /* 0x000fc800000006ff */
[----:B------:R-:W1:Y:S02]  /*a300*/  SYNCS.PHASECHK.TRANS64.TRYWAIT P2, [R13+URZ+0x80], R0 ;  /* 0x000080000d0075a7 */ /* 0x000e64000804017f */
[----:B-1----:R-:W-:Y:S05]  /*a310*/  @!P2 BRA `(.L_x_169) ;  /* 0x0000010400a4a947 */ /* 0x002fea0003800000 */
.L_x_625:
[----:B------:R-:W-:Y:S05]  /*a320*/  BSYNC B1 ;  /* 0x0000000000017941 */ /* 0x000fea0003800000 */
.L_x_168:
[----:B------:R-:W-:Y:S04]  /*a330*/  BSSY B1, `(.L_x_170) ;  /* 0x0000012000017945 */ /* 0x000fe80003800000 */
[----:B------:R-:W-:Y:S05]  /*a340*/  @P1 BRA `(.L_x_171) ;  /* 0x0000000000401947 */ /* 0x000fea0003800000 */
[----:B------:R-:W2:Y:S02]  /*a350*/  LDL R3, [R1+0xb4] ;  /* 0x0000b40001037983 */ /* 0x000ea40000100800 */
[----:B--2---:R-:W-:-:S04]  /*a360*/  LEA R14, R3, R12, 0xc ;  /* 0x0000000c030e7211 */ /* 0x004fc800078e60ff */
[----:B-1----:R-:W-:Y:S01]  /*a370*/  IADD3 R0, R14, UR47, RZ ;  /* 0x0000002f0e007c10 */ /* 0x002fe2000fffe0ff */
[----:B------:R-:W-:Y:S03]  /*a380*/  LDS.U16 R6, [R14+UR47+0x200] ;  /* 0x0002002f0e067984 */ /* 0x000fe60008000400 */
[----:B------:R-:W-:Y:S01]  /*a390*/  IADD3 R15, R0, R11, RZ ;  /* 0x0000000b000f7210 */ /* 0x000fe20007ffe0ff */
[----:B------:R-:W1:Y:S04]  /*a3a0*/  LDS.U16 R3, [R14+UR47+0x100] ;  /* 0x0001002f0e037984 */ /* 0x000e680008000400 */
        /* <DEDUP_REMOVED lines=10> */
.L_x_171:
[----:B------:R-:W-:Y:S05]  /*a450*/  BSYNC B1 ;  /* 0x0000000000017941 */ /* 0x000fea0003800000 */
.L_x_170:
        /* <DEDUP_REMOVED lines=8> */
.L_x_172:
[----:B------:R-:W3:Y:S04]  /*a4e0*/  LDL.LU R5, [R1+0xb4] ;  /* 0x0000b40001057983 */ /* 0x000ee80000300800 */
[----:B------:R-:W4:Y:S01]  /*a4f0*/  LDL.LU R4, [R1+0xb8] ;  /* 0x0000b80001047983 */ /* 0x000f220000300800 */
[----:B-1----:R-:W-:Y:S01]  /*a500*/  IADD3 R0, R13, 0xa0, RZ ;  /* 0x000000a00d007810 */ /* 0x002fe20007ffe0ff */
[----:B------:R-:W1:Y:S03]  /*a510*/  S2R R3, SR_CgaCtaId ;  /* 0x0000000000037919 */ /* 0x000e660000008800 */
[----:B-1----:R-:W-:-:S04]  /*a520*/  PRMT R0, R3, 0x654, R0 ;  /* 0x0000065403007816 */ /* 0x002fc80000000000 */
[----:B--2---:R1:W-:Y:S01]  /*a530*/  SYNCS.ARRIVE.TRANS64.RED.A1T0 RZ, [R0+URZ], RZ ;  /* 0x000000ff00ff79a7 */ /* 0x0043e2000810043f */
[----:B---3--:R-:W-:-:S04]  /*a540*/  IADD3 R14, R5, 0x1, RZ ;  /* 0x00000001050e7810 */ /* 0x008fc80007ffe0ff */
[----:B------:R-:W-:-:S04]  /*a550*/  ISETP.NE.AND P2, PT, R14, 0x4, PT ;  /* 0x000000040e00780c */ /* 0x000fc80003f45270 */
[----:B------:R-:W-:Y:S02]  /*a560*/  SEL R13, RZ, 0x1, P2 ;  /* 0x00000001ff0d7807 */ /* 0x000fe40001000000 */
[----:B------:R-:W-:Y:S02]  /*a570*/  SEL R14, R14, RZ, P2 ;  /* 0x000000ff0e0e7207 */ /* 0x000fe40001000000 */
[----:B----4-:R-:W-:-:S03]  /*a580*/  LOP3.LUT R13, R4, R13, RZ, 0x3c, !PT ;  /* 0x0000000d040d7212 */ /* 0x010fc600078e3cff */
[----:B------:R1:W-:Y:S04]  /*a590*/  STL [R1+0xb4], R14 ;  /* 0x0000b40e01007387 */ /* 0x0003e80000100800 */
[----:B------:R1:W-:Y:S02]  /*a5a0*/  STL [R1+0xb8], R13 ;  /* 0x0000b80d01007387 */ /* 0x0003e40000100800 */
.L_x_166:
[----:B------:R-:W-:Y:S05]  /*a5b0*/  BSYNC B0 ;  /* 0x0000000000007941 */ /* 0x000fea0003800000 */
.L_x_165:
        /* <DEDUP_REMOVED lines=16> */
[----:B------:R-:W-:Y:S01]  /*a6c0*/  FMUL R5, R2, R206 ;  /* 0x000000ce02057220 */ /* 0x000fe20000400000 */
[----:B------:R-:W-:Y:S01]  /*a6d0*/  FFMA R21, R16, R22, R21 ;  /* 0x0000001610157223 */ /* 0x000fe20000000015 */
[----:B------:R-:W-:Y:S01]  /*a6e0*/  FMUL R19, R2, R209 ;  /* 0x000000d102137220 */ /* 0x000fe20000400000 */
[----:B------:R-:W-:Y:S01]  /*a6f0*/  MOV R60, 0x3bbb989d ;  /* 0x3bbb989d003c7802 */ /* 0x000fe20000000f00 */
[C---:B------:R-:W-:Y:S01]  /*a700*/  FFMA R20, R16.reuse, R0, R3 ;  /* 0x0000000010147223 */ /* 0x040fe20000000003 */
[----:B------:R-:W-:Y:S01]  /*a710*/  FFMA R22, R16, R24, R5 ;  /* 0x0000001810167223 */ /* 0x000fe20000000005 */
[----:B------:R-:W-:-:S02]  /*a720*/  HADD2.F32 R0, -RZ, R23.H0_H0 ;  /* 0x20000017ff007230 */ /* 0x000fc40000004100 */
[C---:B------:R-:W-:Y:S01]  /*a730*/  FMUL R3, R2.reuse, R204 ;  /* 0x000000cc02037220 */ /* 0x040fe20000400000 */
[----:B------:R-:W-:Y:S02]  /*a740*/  HADD2.F32 R24, -RZ, R23.H1_H1 ;  /* 0x30000017ff187230 */ /* 0x000fe40000004100 */
[----:B------:R-:W-:Y:S01]  /*a750*/  FMUL R23, R2, R205 ;  /* 0x000000cd02177220 */ /* 0x000fe20000400000 */
[----:B------:R-:W-:Y:S01]  /*a760*/  FFMA R19, R16, R4, R19 ;  /* 0x0000000410137223 */ /* 0x000fe20000000013 */
[----:B------:R-:W-:Y:S01]  /*a770*/  F2FP.F16.E4M3.UNPACK_B R4, R8 ;  /* 0x00000008ff04723e */ /* 0x000fe200020006ff */
[----:B------:R-:W-:Y:S01]  /*a780*/  FFMA.SAT R5, -R18, R60, 0.5 ;  /* 0x3f00000012057423 */ /* 0x000fe2000000213c */
[C---:B------:R-:W-:Y:S01]  /*a790*/  FFMA R23, R16.reuse, R0, R23 ;  /* 0x0000000010177223 */ /* 0x040fe20000000017 */
[----:B------:R-:W-:Y:S01]  /*a7a0*/  FFMA R24, R16, R24, R3 ;  /* 0x0000001810187223 */ /* 0x000fe20000000003 */
[----:B------:R-:W-:Y:S01]  /*a7b0*/  MOV R0, 0x437c0000 ;  /* 0x437c000000007802 */ /* 0x000fe20000000f00 */
[----:B------:R-:W-:Y:S01]  /*a7c0*/  FFMA.SAT R3, -R15, R60, 0.5 ;  /* 0x3f0000000f037423 */ /* 0x000fe2000000213c */
[----:B------:R-:W-:-:S02]  /*a7d0*/  HADD2.F32 R26, -RZ, R4.H0_H0 ;  /* 0x20000004ff1a7230 */ /* 0x000fc40000004100 */
[C---:B------:R-:W-:Y:S01]  /*a7e0*/  FMUL R25, R2.reuse, R203 ;  /* 0x000000cb02197220 */ /* 0x040fe20000400000 */
[----:B------:R-:W-:Y:S02]  /*a7f0*/  HADD2.F32 R30, -RZ, R4.H1_H1 ;  /* 0x30000004ff1e7230 */ /* 0x000fe40000004100 */
[----:B------:R-:W-:Y:S01]  /*a800*/  FFMA.RM R4, R3, R0, 12582913 ;  /* 0x4b40000103047423 */ /* 0x000fe20000004000 */
[----:B------:R-:W-:Y:S01]  /*a810*/  FMUL R3, R2, R202 ;  /* 0x000000ca02037220 */ /* 0x000fe20000400000 */
[----:B------:R-:W-:Y:S01]  /*a820*/  F2FP.F16.E4M3.UNPACK_B R32, R8.H1 ;  /* 0x00000008ff20723e */ /* 0x000fe200030006ff */
[----:B------:R-:W-:Y:S01]  /*a830*/  FFMA.RM R29, R5, R0, 12582913 ;  /* 0x4b400001051d7423 */ /* 0x000fe20000004000 */
[----:B------:R-:W-:Y:S01]  /*a840*/  FADD R28, R4, -12583039 ;  /* 0xcb40007f041c7421 */ /* 0x000fe20000000000 */
[----:B------:R-:W-:Y:S01]  /*a850*/  FFMA.SAT R33, -R20, R60, 0.5 ;  /* 0x3f00000014217423 */ /* 0x000fe2000000213c */
[C---:B------:R-:W-:Y:S01]  /*a860*/  FFMA R25, R16.reuse, R26, R25 ;  /* 0x0000001a10197223 */ /* 0x040fe20000000019 */
[----:B------:R-:W-:Y:S01]  /*a870*/  FFMA.SAT R5, -R19, R60, 0.5 ;  /* 0x3f00000013057423 */ /* 0x000fe2000000213c */
[----:B------:R-:W-:Y:S01]  /*a880*/  FFMA R26, R16, R30, R3 ;  /* 0x0000001e101a7223 */ /* 0x000fe20000000003 */
[----:B------:R-:W-:Y:S01]  /*a890*/  FFMA.SAT R37, -R21, R60, 0.5 ;  /* 0x3f00000015257423 */ /* 0x000fe2000000213c */
[----:B------:R-:W-:Y:S01]  /*a8a0*/  FFMA R28, -R15, 1.4426950216293334961, -R28 ;  /* 0x3fb8aa3b0f1c7823 */ /* 0x000fe2000000091c */
[----:B------:R-:W-:-:S02]  /*a8b0*/  HADD2.F32 R30, -RZ, R32.H0_H0 ;  /* 0x20000020ff1e7230 */ /* 0x000fc40000004100 */
[----:B------:R-:W-:Y:S01]  /*a8c0*/  FADD R3, R29, -12583039 ;  /* 0xcb40007f1d037421 */ /* 0x000fe20000000000 */
[----:B------:R-:W-:Y:S01]  /*a8d0*/  FMUL R27, R2, R201 ;  /* 0x000000c9021b7220 */ /* 0x000fe20000400000 */
[-C--:B------:R-:W-:Y:S01]  /*a8e0*/  FFMA.RM R34, R33, R0.reuse, 12582913 ;  /* 0x4b40000121227423 */ /* 0x080fe20000004000 */
[-C--:B------:R-:W-:Y:S01]  /*a8f0*/  FFMA.RM R31, R5, R0.reuse, 12582913 ;  /* 0x4b400001051f7423 */ /* 0x080fe20000004000 */
[----:B------:R-:W-:Y:S01]  /*a900*/  FFMA.RM R40, R37, R0, 12582913 ;  /* 0x4b40000125287423 */ /* 0x000fe20000004000 */
[----:B------:R-:W-:Y:S01]  /*a910*/  FFMA R28, -R15, 1.925963033500011079e-08, R28 ;  /* 0x32a570600f1c7823 */ /* 0x000fe2000000011c */
[----:B------:R-:W-:Y:S01]  /*a920*/  FFMA R3, -R18, 1.4426950216293334961, -R3 ;  /* 0x3fb8aa3b12037823 */ /* 0x000fe20000000903 */
[----:B------:R-:W-:Y:S01]  /*a930*/  FFMA.SAT R37, -R22, R60, 0.5 ;  /* 0x3f00000016257423 */ /* 0x000fe2000000213c */
[----:B------:R-:W-:Y:S01]  /*a940*/  FFMA R27, R16, R30, R27 ;  /* 0x0000001e101b7223 */ /* 0x000fe2000000001b */
[----:B------:R-:W-:Y:S01]  /*a950*/  FADD R35, R34, -12583039 ;  /* 0xcb40007f22237421 */ /* 0x000fe20000000000 */
[----:B------:R-:W-:Y:S01]  /*a960*/  FADD R30, R31, -12583039 ;  /* 0xcb40007f1f1e7421 */ /* 0x000fe20000000000 */
[----:B------:R-:W-:Y:S01]  /*a970*/  HADD2.F32 R36, -RZ, R32.H1_H1 ;  /* 0x30000020ff247230 */ /* 0x000fe20000004100 */
[----:B------:R1:W2:Y:S01]  /*a980*/  MUFU.EX2 R5, R28 ;  /* 0x0000001c00057308 */ /* 0x0002a20000000800 */
[----:B------:R-:W-:Y:S01]  /*a990*/  FFMA R3, -R18, 1.925963033500011079e-08, R3 ;  /* 0x32a5706012037823 */ /* 0x000fe20000000103 */
[----:B------:R-:W-:Y:S01]  /*a9a0*/  FMUL R33, R2, R200 ;  /* 0x000000c802217220 */ /* 0x000fe20000400000 */
[----:B------:R-:W-:Y:S01]  /*a9b0*/  FFMA.RM R42, R37, R0, 12582913 ;  /* 0x4b400001252a7423 */ /* 0x000fe20000004000 */
[----:B------:R-:W-:Y:S01]  /*a9c0*/  FFMA R35, -R20, 1.4426950216293334961, -R35 ;  /* 0x3fb8aa3b14237823 */ /* 0x000fe20000000923 */
[----:B------:R-:W-:Y:S01]  /*a9d0*/  F2FP.F16.E4M3.UNPACK_B R38, R9 ;  /* 0x00000009ff26723e */ /* 0x000fe200020006ff */
[----:B------:R-:W-:Y:S01]  /*a9e0*/  FFMA R32, -R19, 1.4426950216293334961, -R30 ;  /* 0x3fb8aa3b13207823 */ /* 0x000fe2000000091e */
[----:B------:R-:W-:Y:S01]  /*a9f0*/  FFMA R33, R16, R36, R33 ;  /* 0x0000002410217223 */ /* 0x000fe20000000021 */
[----:B------:R3:W-:Y:S01]  /*aa00*/  MUFU.EX2 R30, R3 ;  /* 0x00000003001e7308 */ /* 0x0007e20000000800 */
[----:B-1----:R-:W-:Y:S01]  /*aa10*/  FADD R28, R40, -12583039 ;  /* 0xcb40007f281c7421 */ /* 0x002fe20000000000 */
[----:B------:R-:W-:Y:S01]  /*aa20*/  FADD R37, R42, -12583039 ;  /* 0xcb40007f2a257421 */ /* 0x000fe20000000000 */
[----:B------:R-:W-:Y:S01]  /*aa30*/  FFMA.SAT R39, -R23, R60, 0.5 ;  /* 0x3f00000017277423 */ /* 0x000fe2000000213c */
[----:B------:R-:W-:-:S02]  /*aa40*/  HADD2.F32 R41, -RZ, R38.H0_H0 ;  /* 0x20000026ff297230 */ /* 0x000fc40000004100 */
[----:B------:R-:W-:Y:S01]  /*aa50*/  FFMA R36, -R21, 1.4426950216293334961, -R28 ;  /* 0x3fb8aa3b15247823 */ /* 0x000fe2000000091c */
[----:B------:R-:W-:Y:S01]  /*aa60*/  FFMA R37, -R22, 1.4426950216293334961, -R37 ;  /* 0x3fb8aa3b16257823 */ /* 0x000fe20000000925 */
[----:B------:R-:W-:Y:S02]  /*aa70*/  HADD2.F32 R47, -RZ, R38.H1_H1 ;  /* 0x30000026ff2f7230 */ /* 0x000fe40000004100 */
[----:B------:R-:W-:Y:S01]  /*aa80*/  FFMA.RM R44, R39, R0, 12582913 ;  /* 0x4b400001272c7423 */ /* 0x000fe20000004000 */
[----:B---3--:R-:W-:Y:S01]  /*aa90*/  FFMA R3, -R20, 1.925963033500011079e-08, R35 ;  /* 0x32a5706014037823 */ /* 0x008fe20000000123 */
[----:B------:R-:W-:Y:S01]  /*aaa0*/  FMUL R35, R2, R199 ;  /* 0x000000c702237220 */ /* 0x000fe20000400000 */
[----:B------:R-:W-:Y:S01]  /*aab0*/  FFMA R36, -R21, 1.925963033500011079e-08, R36 ;  /* 0x32a5706015247823 */ /* 0x000fe20000000124 */
[----:B------:R-:W-:Y:S01]  /*aac0*/  F2FP.F16.E4M3.UNPACK_B R52, R9.H1 ;  /* 0x00000009ff34723e */ /* 0x000fe200030006ff */
[----:B------:R1:W3:Y:S01]  /*aad0*/  MUFU.EX2 R28, R3 ;  /* 0x00000003001c7308 */ /* 0x0002e20000000800 */
[----:B------:R-:W-:Y:S01]  /*aae0*/  FFMA R35, R16, R41, R35 ;  /* 0x0000002910237223 */ /* 0x000fe20000000023 */
[----:B------:R-:W-:Y:S01]  /*aaf0*/  FFMA R37, -R22, 1.925963033500011079e-08, R37 ;  /* 0x32a5706016257823 */ /* 0x000fe20000000125 */
[----:B------:R-:W-:Y:S01]  /*ab00*/  FADD R38, R44, -12583039 ;  /* 0xcb40007f2c267421 */ /* 0x000fe20000000000 */
[----:B------:R-:W-:Y:S01]  /*ab10*/  FFMA.SAT R39, -R24, R60, 0.5 ;  /* 0x3f00000018277423 */ /* 0x000fe2000000213c */
[----:B------:R-:W-:-:S02]  /*ab20*/  HADD2.F32 R49, -RZ, R52.H0_H0 ;  /* 0x20000034ff317230 */ /* 0x000fc40000004100 */
[----:B------:R-:W-:Y:S01]  /*ab30*/  FFMA.SAT R45, -R25, R60, 0.5 ;  /* 0x3f000000192d7423 */ /* 0x000fe2000000213c */
[----:B------:R-:W-:Y:S01]  /*ab40*/  FFMA R38, -R23, 1.4426950216293334961, -R38 ;  /* 0x3fb8aa3b17267823 */ /* 0x000fe20000000926 */
[----:B------:R4:W5:Y:S01]  /*ab50*/  MUFU.EX2 R41, R36 ;  /* 0x0000002400297308 */ /* 0x0009620000000800 */
[----:B-1----:R-:W-:Y:S01]  /*ab60*/  FMUL R3, R2, R198 ;  /* 0x000000c602037220 */ /* 0x002fe20000400000 */
[----:B------:R-:W-:Y:S01]  /*ab70*/  FFMA.RM R46, R39, R0, 12582913 ;  /* 0x4b400001272e7423 */ /* 0x000fe20000004000 */
[----:B------:R-:W-:Y:S01]  /*ab80*/  FFMA R38, -R23, 1.925963033500011079e-08, R38 ;  /* 0x32a5706017267823 */ /* 0x000fe20000000126 */
[-C--:B------:R-:W-:Y:S01]  /*ab90*/  FFMA.SAT R55, -R33, R60.reuse, 0.5 ;  /* 0x3f00000021377423 */ /* 0x080fe2000000213c */
[----:B------:R-:W-:Y:S01]  /*aba0*/  SHF.L.U32 R4, R4, 0x17, RZ ;  /* 0x0000001704047819 */ /* 0x000fe200000006ff */
[----:B------:R-:W-:Y:S01]  /*abb0*/  FADD R39, R46, -12583039 ;  /* 0xcb40007f2e277421 */ /* 0x000fe20000000000 */
[----:B------:R-:W-:Y:S01]  /*abc0*/  SHF.L.U32 R29, R29, 0x17, RZ ;  /* 0x000000171d1d7819 */ /* 0x000fe200000006ff */
[----:B------:R1:W5:Y:S01]  /*abd0*/  MUFU.EX2 R43, R37 ;  /* 0x00000025002b7308 */ /* 0x0003620000000800 */
[----:B----4-:R-:W-:Y:S01]  /*abe0*/  FFMA R36, R16, R47, R3 ;  /* 0x0000002f10247223 */ /* 0x010fe20000000003 */
[----:B------:R-:W-:Y:S01]  /*abf0*/  FFMA.SAT R3, -R26, R60, 0.5 ;  /* 0x3f0000001a037423 */ /* 0x000fe2000000213c */
[-C--:B------:R-:W-:Y:S01]  /*ac00*/  FFMA.RM R47, R45, R0.reuse, 12582913 ;  /* 0x4b4000012d2f7423 */ /* 0x080fe20000004000 */
[----:B------:R-:W-:Y:S01]  /*ac10*/  FFMA R39, -R24, 1.4426950216293334961, -R39 ;  /* 0x3fb8aa3b18277823 */ /* 0x000fe20000000927 */
[-C--:B------:R-:W-:Y:S01]  /*ac20*/  FFMA.RM R57, R55, R0.reuse, 12582913 ;  /* 0x4b40000137397423 */ /* 0x080fe20000004000 */
[----:B------:R-:W-:Y:S01]  /*ac30*/  FFMA.RM R51, R3, R0, 12582913 ;  /* 0x4b40000103337423 */ /* 0x000fe20000004000 */
[----:B------:R-:W-:Y:S01]  /*ac40*/  FADD R48, R47, -12583039 ;  /* 0xcb40007f2f307421 */ /* 0x000fe20000000000 */
[----:B------:R4:W5:Y:S01]  /*ac50*/  MUFU.EX2 R45, R38 ;  /* 0x00000026002d7308 */ /* 0x0009620000000800 */
[----:B-1----:R-:W-:Y:S01]  /*ac60*/  FMUL R37, R2, R197 ;  /* 0x000000c502257220 */ /* 0x002fe20000400000 */
[----:B------:R-:W-:Y:S01]  /*ac70*/  FADD R3, R51, -12583039 ;  /* 0xcb40007f33037421 */ /* 0x000fe20000000000 */
[----:B------:R-:W-:Y:S01]  /*ac80*/  FFMA R39, -R24, 1.925963033500011079e-08, R39 ;  /* 0x32a5706018277823 */ /* 0x000fe20000000127 */
[----:B------:R-:W-:Y:S01]  /*ac90*/  FFMA R50, -R25, 1.4426950216293334961, -R48 ;  /* 0x3fb8aa3b19327823 */ /* 0x000fe20000000930 */
[----:B------:R-:W-:Y:S01]  /*aca0*/  FFMA R37, R16, R49, R37 ;  /* 0x0000003110257223 */ /* 0x000fe20000000025 */
[----:B------:R-:W-:Y:S01]  /*acb0*/  FFMA.SAT R49, -R27, R60, 0.5 ;  /* 0x3f0000001b317423 */ /* 0x000fe2000000213c */
[----:B------:R-:W-:Y:S01]  /*acc0*/  FFMA R53, -R26, 1.4426950216293334961, -R3 ;  /* 0x3fb8aa3b1a357823 */ /* 0x000fe20000000903 */
[----:B------:R-:W-:Y:S01]  /*acd0*/  FMUL R3, R2, R196 ;  /* 0x000000c402037220 */ /* 0x000fe20000400000 */
[----:B----4-:R-:W-:-:S02]  /*ace0*/  HADD2.F32 R38, -RZ, R52.H1_H1 ;  /* 0x30000034ff267230 */ /* 0x010fc40000004100 */
[----:B------:R-:W-:Y:S01]  /*acf0*/  FFMA.RM R54, R49, R0, 12582913 ;  /* 0x4b40000131367423 */ /* 0x000fe20000004000 */
[----:B------:R-:W-:Y:S01]  /*ad00*/  FFMA R53, -R26, 1.925963033500011079e-08, R53 ;  /* 0x32a570601a357823 */ /* 0x000fe20000000135 */
[----:B------:R-:W-:Y:S01]  /*ad10*/  FFMA.SAT R55, -R37, R60, 0.5 ;  /* 0x3f00000025377423 */ /* 0x000fe2000000213c */
[----:B------:R1:W4:Y:S01]  /*ad20*/  MUFU.EX2 R48, R39 ;  /* 0x0000002700307308 */ /* 0x0003220000000800 */
[----:B------:R-:W-:Y:S01]  /*ad30*/  FADD R52, R54, -12583039 ;  /* 0xcb40007f36347421 */ /* 0x000fe20000000000 */
[----:B------:R-:W-:Y:S01]  /*ad40*/  FFMA R38, R16, R38, R3 ;  /* 0x0000002610267223 */ /* 0x000fe20000000003 */
[----:B------:R-:W-:Y:S01]  /*ad50*/  FFMA R50, -R25, 1.925963033500011079e-08, R50 ;  /* 0x32a5706019327823 */ /* 0x000fe20000000132 */
[-C--:B------:R-:W-:Y:S01]  /*ad60*/  FFMA.SAT R3, -R35, R60.reuse, 0.5 ;  /* 0x3f00000023037423 */ /* 0x080fe2000000213c */
[C---:B------:R-:W-:Y:S01]  /*ad70*/  FFMA R56, -R27.reuse, 1.4426950216293334961, -R52 ;  /* 0x3fb8aa3b1b387823 */ /* 0x040fe20000000934 */
[-C--:B------:R-:W-:Y:S01]  /*ad80*/  FFMA.SAT R61, -R38, R60.reuse, 0.5 ;  /* 0x3f000000263d7423 */ /* 0x080fe2000000213c */
[----:B--2---:R-:W-:Y:S01]  /*ad90*/  FFMA R63, R4, R5, 1 ;  /* 0x3f800000043f7423 */ /* 0x004fe20000000005 */
[----:B------:R2:W-:Y:S01]  /*ada0*/  MUFU.EX2 R52, R53 ;  /* 0x0000003500347308 */ /* 0x0005e20000000800 */
[----:B-1----:R-:W-:Y:S01]  /*adb0*/  FFMA.SAT R39, -R36, R60, 0.5 ;  /* 0x3f00000024277423 */ /* 0x002fe2000000213c */
[----:B------:R-:W-:Y:S01]  /*adc0*/  FFMA R56, -R27, 1.925963033500011079e-08, R56 ;  /* 0x32a570601b387823 */ /* 0x000fe20000000138 */
[-C--:B------:R-:W-:Y:S01]  /*add0*/  FFMA.RM R58, R3, R0.reuse, 12582913 ;  /* 0x4b400001033a7423 */ /* 0x080fe20000004000 */
[-C--:B------:R-:W-:Y:S01]  /*ade0*/  FFMA.RM R61, R61, R0.reuse, 12582913 ;  /* 0x4b4000013d3d7423 */ /* 0x080fe20000004000 */
[-C--:B------:R-:W-:Y:S01]  /*adf0*/  FFMA.RM R59, R39, R0.reuse, 12582913 ;  /* 0x4b400001273b7423 */ /* 0x080fe20000004000 */
[----:B------:R-:W-:Y:S01]  /*ae00*/  FFMA R32, -R19, 1.925963033500011079e-08, R32 ;  /* 0x32a5706013207823 */ /* 0x000fe20000000120 */
[----:B------:R-:W-:Y:S01]  /*ae10*/  FADD R60, R58, -12583039 ;  /* 0xcb40007f3a3c7421 */ /* 0x000fe20000000000 */
[----:B------:R1:W4:Y:S01]  /*ae20*/  MUFU.EX2 R49, R50 ;  /* 0x0000003200317308 */ /* 0x0003220000000800 */
[----:B--2---:R-:W-:Y:S01]  /*ae30*/  FFMA.RM R53, R55, R0, 12582913 ;  /* 0x4b40000137357423 */ /* 0x004fe20000004000 */
[----:B------:R-:W-:Y:S01]  /*ae40*/  FADD R5, R59, -12583039 ;  /* 0xcb40007f3b057421 */ /* 0x000fe20000000000 */
[----:B------:R-:W-:Y:S01]  /*ae50*/  SHF.L.U32 R55, R31, 0x17, RZ ;  /* 0x000000171f377819 */ /* 0x000fe200000006ff */
[----:B------:R-:W-:Y:S01]  /*ae60*/  FFMA R60, -R35, 1.4426950216293334961, -R60 ;  /* 0x3fb8aa3b233c7823 */ /* 0x000fe2000000093c */
[----:B------:R-:W-:Y:S01]  /*ae70*/  FADD R0, R53, -12583039 ;  /* 0xcb40007f35007421 */ /* 0x000fe20000000000 */
[----:B------:R-:W-:Y:S01]  /*ae80*/  FFMA R31, -R36, 1.4426950216293334961, -R5 ;  /* 0x3fb8aa3b241f7823 */ /* 0x000fe20000000905 */
[----:B------:R-:W-:Y:S01]  /*ae90*/  SHF.L.U32 R39, R34, 0x17, RZ ;  /* 0x0000001722277819 */ /* 0x000fe200000006ff */
[----:B------:R2:W-:Y:S01]  /*aea0*/  MUFU.EX2 R3, R56 ;  /* 0x0000003800037308 */ /* 0x0005e20000000800 */
[----:B-1----:R-:W-:Y:S01]  /*aeb0*/  FADD R50, R57, -12583039 ;  /* 0xcb40007f39327421 */ /* 0x002fe20000000000 */
[----:B------:R-:W-:Y:S01]  /*aec0*/  FFMA R4, -R37, 1.4426950216293334961, -R0 ;  /* 0x3fb8aa3b25047823 */ /* 0x000fe20000000900 */
[----:B------:R-:W-:Y:S01]  /*aed0*/  FFMA R60, -R35, 1.925963033500011079e-08, R60 ;  /* 0x32a57060233c7823 */ /* 0x000fe2000000013c */
[----:B------:R-:W-:Y:S01]  /*aee0*/  FFMA R31, -R36, 1.925963033500011079e-08, R31 ;  /* 0x32a57060241f7823 */ /* 0x000fe2000000011f */
[----:B------:R-:W-:Y:S01]  /*aef0*/  FFMA R50, -R33, 1.4426950216293334961, -R50 ;  /* 0x3fb8aa3b21327823 */ /* 0x000fe20000000932 */
[----:B------:R-:W-:Y:S01]  /*af00*/  FFMA R4, -R37, 1.925963033500011079e-08, R4 ;  /* 0x32a5706025047823 */ /* 0x000fe20000000104 */
[----:B------:R-:W-:Y:S01]  /*af10*/  SHF.L.U32 R40, R40, 0x17, RZ ;  /* 0x0000001728287819 */ /* 0x000fe200000006ff */
[----:B---3--:R-:W-:Y:S01]  /*af20*/  FFMA R39, R39, R28, 1 ;  /* 0x3f80000027277423 */ /* 0x008fe2000000001c */
[----:B--2---:R-:W-:Y:S01]  /*af30*/  FFMA R56, R29, R30, 1 ;  /* 0x3f8000001d387423 */ /* 0x004fe2000000001e */
[----:B------:R-:W-:Y:S01]  /*af40*/  FADD R29, R61, -12583039 ;  /* 0xcb40007f3d1d7421 */ /* 0x000fe20000000000 */
[----:B------:R-:W-:Y:S01]  /*af50*/  FFMA R50, -R33, 1.925963033500011079e-08, R50 ;  /* 0x32a5706021327823 */ /* 0x000fe20000000132 */
[----:B------:R-:W-:Y:S01]  /*af60*/  IADD3 R30, R63, 0x1800000, RZ ;  /* 0x018000003f1e7810 */ /* 0x000fe20007ffe0ff */
[----:B------:R-:W1:Y:S01]  /*af70*/  MUFU.EX2 R32, R32 ;  /* 0x0000002000207308 */ /* 0x000e620000000800 */
[----:B------:R-:W-:Y:S01]  /*af80*/  FFMA R29, -R38, 1.4426950216293334961, -R29 ;  /* 0x3fb8aa3b261d7823 */ /* 0x000fe2000000091d */
[----:B------:R-:W-:Y:S01]  /*af90*/  SHF.L.U32 R42, R42, 0x17, RZ ;  /* 0x000000172a2a7819 */ /* 0x000fe200000006ff */
[----:B-----5:R-:W-:Y:S01]  /*afa0*/  FFMA R40, R40, R41, 1 ;  /* 0x3f80000028287423 */ /* 0x020fe20000000029 */
[----:B------:R-:W-:Y:S01]  /*afb0*/  LOP3.LUT R30, R30, 0x7f800000, RZ, 0xc0, !PT ;  /* 0x7f8000001e1e7812 */ /* 0x000fe200078ec0ff */
[----:B------:R-:W-:Y:S01]  /*afc0*/  FFMA R29, -R38, 1.925963033500011079e-08, R29 ;  /* 0x32a57060261d7823 */ /* 0x000fe2000000011d */
[----:B------:R-:W-:Y:S01]  /*afd0*/  SHF.L.U32 R44, R44, 0x17, RZ ;  /* 0x000000172c2c7819 */ /* 0x000fe200000006ff */
[----:B------:R-:W-:Y:S01]  /*afe0*/  FFMA R41, R42, R43, 1 ;  /* 0x3f8000002a297423 */ /* 0x000fe2000000002b */
[----:B------:R-:W2:Y:S01]  /*aff0*/  MUFU.EX2 R50, R50 ;  /* 0x0000003200327308 */ /* 0x000ea20000000800 */
[----:B------:R-:W-:Y:S01]  /*b000*/  ISETP.GT.U32.AND P2, PT, R30, 0x1ffffff, PT ;  /* 0x01ffffff1e00780c */ /* 0x000fe20003f44070 */
[----:B------:R-:W-:Y:S01]  /*b010*/  BSSY B1, `(.L_x_173) ;  /* 0x0000023000017945 */ /* 0x000fe20003800000 */
[----:B------:R-:W-:Y:S01]  /*b020*/  FFMA R42, R44, R45, 1 ;  /* 0x3f8000002c2a7423 */ /* 0x000fe2000000002d */
[----:B------:R-:W-:-:S02]  /*b030*/  SHF.L.U32 R43, R46, 0x17, RZ ;  /* 0x000000172e2b7819 */ /* 0x000fc400000006ff */
[----:B------:R-:W-:Y:S02]  /*b040*/  SHF.L.U32 R44, R47, 0x17, RZ ;  /* 0x000000172f2c7819 */ /* 0x000fe400000006ff */
[----:B------:R-:W3:Y:S01]  /*b050*/  MUFU.EX2 R5, R60 ;  /* 0x0000003c00057308 */ /* 0x000ee20000000800 */
[----:B------:R-:W-:Y:S01]  /*b060*/  SHF.L.U32 R45, R51, 0x17, RZ ;  /* 0x00000017332d7819 */ /* 0x000fe200000006ff */
[----:B----4-:R-:W-:Y:S01]  /*b070*/  FFMA R43, R43, R48, 1 ;  /* 0x3f8000002b2b7423 */ /* 0x010fe20000000030 */
[----:B------:R-:W-:Y:S01]  /*b080*/  FFMA R44, R44, R49, 1 ;  /* 0x3f8000002c2c7423 */ /* 0x000fe20000000031 */
[----:B------:R-:W-:Y:S01]  /*b090*/  SHF.L.U32 R47, R57, 0x17, RZ ;  /* 0x00000017392f7819 */ /* 0x000fe200000006ff */
[----:B-1----:R-:W-:Y:S01]  /*b0a0*/  FFMA R55, R55, R32, 1 ;  /* 0x3f80000037377423 */ /* 0x002fe20000000020 */
[----:B------:R-:W-:Y:S01]  /*b0b0*/  SHF.L.U32 R46, R54, 0x17, RZ ;  /* 0x00000017362e7819 */ /* 0x000fe200000006ff */
[----:B------:R-:W-:Y:S01]  /*b0c0*/  FFMA R45, R45, R52, 1 ;  /* 0x3f8000002d2d7423 */ /* 0x000fe20000000034 */
[----:B------:R-:W1:Y:S01]  /*b0d0*/  MUFU.EX2 R0, R31 ;  /* 0x0000001f00007308 */ /* 0x000e620000000800 */
[----:B------:R-:W-:Y:S01]  /*b0e0*/  SHF.L.U32 R48, R58, 0x17, RZ ;  /* 0x000000173a307819 */ /* 0x000fe200000006ff */
[----:B--2---:R-:W-:Y:S01]  /*b0f0*/  FFMA R47, R47, R50, 1 ;  /* 0x3f8000002f2f7423 */ /* 0x004fe20000000032 */
[----:B------:R-:W-:Y:S01]  /*b100*/  SHF.L.U32 R49, R59, 0x17, RZ ;  /* 0x000000173b317819 */ /* 0x000fe200000006ff */
[----:B------:R-:W-:Y:S01]  /*b110*/  FFMA R46, R46, R3, 1 ;  /* 0x3f8000002e2e7423 */ /* 0x000fe20000000003 */
[----:B------:R-:W-:-:S02]  /*b120*/  SHF.L.U32 R53, R53, 0x17, RZ ;  /* 0x0000001735357819 */ /* 0x000fc400000006ff */
[----:B------:R-:W-:Y:S01]  /*b130*/  SHF.L.U32 R51, R61, 0x17, RZ ;  /* 0x000000173d337819 */ /* 0x000fe200000006ff */
        /* <DEDUP_REMOVED lines=12> */
.L_x_174:
[----:B------:R-:W1:Y:S02]  /*b200*/  MUFU.RCP R52, R63 ;  /* 0x0000003f00347308 */ /* 0x000e640000001000 */
[----:B-1----:R-:W-:-:S04]  /*b210*/  FFMA R0, R63, R52, -1 ;  /* 0xbf8000003f007423 */ /* 0x002fc80000000034 */
[----:B------:R-:W-:-:S04]  /*b220*/  FADD.FTZ R3, -R0, -RZ ;  /* 0x800000ff00037221 */ /* 0x000fc80000010100 */
[----:B------:R-:W-:-:S07]  /*b230*/  FFMA R52, R52, R3, R52 ;  /* 0x0000000334347223 */ /* 0x000fce0000000034 */
.L_x_175:
[----:B------:R-:W-:Y:S05]  /*b240*/  BSYNC B1 ;  /* 0x0000000000017941 */ /* 0x000fea0003800000 */
.L_x_173:
        /* <DEDUP_REMOVED lines=10> */
.L_x_177:
[----:B------:R-:W1:Y:S02]  /*b2f0*/  MUFU.RCP R53, R56 ;  /* 0x0000003800357308 */ /* 0x000e640000001000 */
[----:B-1----:R-:W-:-:S04]  /*b300*/  FFMA R0, R56, R53, -1 ;  /* 0xbf80000038007423 */ /* 0x002fc80000000035 */
[----:B------:R-:W-:-:S04]  /*b310*/  FADD.FTZ R0, -R0, -RZ ;  /* 0x800000ff00007221 */ /* 0x000fc80000010100 */
[----:B------:R-:W-:-:S07]  /*b320*/  FFMA R53, R53, R0, R53 ;  /* 0x0000000035357223 */ /* 0x000fce0000000035 */
.L_x_178:
[----:B------:R-:W-:Y:S05]  /*b330*/  BSYNC B1 ;  /* 0x0000000000017941 */ /* 0x000fea0003800000 */
.L_x_176:
        /* <DEDUP_REMOVED lines=10> */
.L_x_180:
[----:B------:R-:W1:Y:S02]  /*b3e0*/  MUFU.RCP R54, R55 ;  /* 0x0000003700367308 */ /* 0x000e640000001000 */
[----:B-1----:R-:W-:-:S04]  /*b3f0*/  FFMA R0, R55, R54, -1 ;  /* 0xbf80000037007423 */ /* 0x002fc80000000036 */
[----:B------:R-:W-:-:S04]  /*b400*/  FADD.FTZ R3, -R0, -RZ ;  /* 0x800000ff00037221 */ /* 0x000fc80000010100 */
[----:B------:R-:W-:-:S07]  /*b410*/  FFMA R54, R54, R3, R54 ;  /* 0x0000000336367223 */ /* 0x000fce0000000036 */
.L_x_181:
[----:B------:R-:W-:Y:S05]  /*b420*/  BSYNC B1 ;  /* 0x0000000000017941 */ /* 0x000fea0003800000 */
.L_x_179:
        /* <DEDUP_REMOVED lines=10> */
.L_x_183:
[----:B------:R-:W1:Y:S02]  /*b4d0*/  MUFU.RCP R0, R39 ;  /* 0x0000002700007308 */ /* 0x000e640000001000 */
[----:B-1----:R-:W-:-:S04]  /*b4e0*/  FFMA R3, R39, R0, -1 ;  /* 0xbf80000027037423 */ /* 0x002fc80000000000 */
[----:B------:R-:W-:-:S04]  /*b4f0*/  FADD.FTZ R3, -R3, -RZ ;  /* 0x800000ff03037221 */ /* 0x000fc80000010100 */
[----:B------:R-:W-:-:S07]  /*b500*/  FFMA R55, R0, R3, R0 ;  /* 0x0000000300377223 */ /* 0x000fce0000000000 */
.L_x_184:
[----:B------:R-:W-:Y:S05]  /*b510*/  BSYNC B1 ;  /* 0x0000000000017941 */ /* 0x000fea0003800000 */
.L_x_182:
        /* <DEDUP_REMOVED lines=10> */
.L_x_186:
[----:B------:R-:W1:Y:S02]  /*b5c0*/  MUFU.RCP R3, R40 ;  /* 0x0000002800037308 */ /* 0x000e640000001000 */
[----:B-1----:R-:W-:-:S04]  /*b5d0*/  FFMA R0, R40, R3, -1 ;  /* 0xbf80000028007423 */ /* 0x002fc80000000003 */
[----:B------:R-:W-:-:S04]  /*b5e0*/  FADD.FTZ R0, -R0, -RZ ;  /* 0x800000ff00007221 */ /* 0x000fc80000010100 */
[----:B------:R-:W-:-:S07]  /*b5f0*/  FFMA R56, R3, R0, R3 ;  /* 0x0000000003387223 */ /* 0x000fce0000000003 */
.L_x_187:
[----:B------:R-:W-:Y:S05]  /*b600*/  BSYNC B1 ;  /* 0x0000000000017941 */ /* 0x000fea0003800000 */
.L_x_185:
        /* <DEDUP_REMOVED lines=10> */
.L_x_189:
[----:B------:R-:W1:Y:S02]  /*b6b0*/  MUFU.RCP R0, R41 ;  /* 0x0000002900007308 */ /* 0x000e640000001000 */
[----:B-1----:R-:W-:-:S04]  /*b6c0*/  FFMA R3, R41, R0, -1 ;  /* 0xbf80000029037423 */ /* 0x002fc80000000000 */
[----:B------:R-:W-:-:S04]  /*b6d0*/  FADD.FTZ R3, -R3, -RZ ;  /* 0x800000ff03037221 */ /* 0x000fc80000010100 */
[----:B------:R-:W-:-:S07]  /*b6e0*/  FFMA R39, R0, R3, R0 ;  /* 0x0000000300277223 */ /* 0x000fce0000000000 */
.L_x_190:
[----:B------:R-:W-:Y:S05]  /*b6f0*/  BSYNC B1 ;  /* 0x0000000000017941 */ /* 0x000fea0003800000 */
.L_x_188:
        /* <DEDUP_REMOVED lines=10> */
.L_x_192:
[----:B------:R-:W1:Y:S02]  /*b7a0*/  MUFU.RCP R3, R42 ;  /* 0x0000002a00037308 */ /* 0x000e640000001000 */
[----:B-1----:R-:W-:-:S04]  /*b7b0*/  FFMA R0, R42, R3, -1 ;  /* 0xbf8000002a007423 */ /* 0x002fc80000000003 */
[----:B------:R-:W-:-:S04]  /*b7c0*/  FADD.FTZ R0, -R0, -RZ ;  /* 0x800000ff00007221 */ /* 0x000fc80000010100 */
[----:B------:R-:W-:-:S07]  /*b7d0*/  FFMA R40, R3, R0, R3 ;  /* 0x0000000003287223 */ /* 0x000fce0000000003 */
.L_x_193:
[----:B------:R-:W-:Y:S05]  /*b7e0*/  BSYNC B1 ;  /* 0x0000000000017941 */ /* 0x000fea0003800000 */
.L_x_191:
        /* <DEDUP_REMOVED lines=10> */
.L_x_195:
[----:B------:R-:W1:Y:S02]  /*b890*/  MUFU.RCP R0, R43 ;  /* 0x0000002b00007308 */ /* 0x000e640000001000 */
[----:B-1----:R-:W-:-:S04]  /*b8a0*/  FFMA R3, R43, R0, -1 ;  /* 0xbf8000002b037423 */ /* 0x002fc80000000000 */
[----:B------:R-:W-:-:S04]  /*b8b0*/  FADD.FTZ R3, -R3, -RZ ;  /* 0x800000ff03037221 */ /* 0x000fc80000010100 */
[----:B------:R-:W-:-:S07]  /*b8c0*/  FFMA R41, R0, R3, R0 ;  /* 0x0000000300297223 */ /* 0x000fce0000000000 */
.L_x_196:
[----:B------:R-:W-:Y:S05]  /*b8d0*/  BSYNC B1 ;  /* 0x0000000000017941 */ /* 0x000fea0003800000 */
.L_x_194:
        /* <DEDUP_REMOVED lines=10> */
.L_x_198:
[----:B------:R-:W1:Y:S02]  /*b980*/  MUFU.RCP R3, R44 ;  /* 0x0000002c00037308 */ /* 0x000e640000001000 */
[----:B-1----:R-:W-:-:S04]  /*b990*/  FFMA R0, R44, R3, -1 ;  /* 0xbf8000002c007423 */ /* 0x002fc80000000003 */
[----:B------:R-:W-:-:S04]  /*b9a0*/  FADD.FTZ R0, -R0, -RZ ;  /* 0x800000ff00007221 */ /* 0x000fc80000010100 */
[----:B------:R-:W-:-:S07]  /*b9b0*/  FFMA R42, R3, R0, R3 ;  /* 0x00000000032a7223 */ /* 0x000fce0000000003 */
.L_x_199:
[----:B------:R-:W-:Y:S05]  /*b9c0*/  BSYNC B1 ;  /* 0x0000000000017941 */ /* 0x000fea0003800000 */
.L_x_197:
        /* <DEDUP_REMOVED lines=10> */
.L_x_201:
[----:B------:R-:W1:Y:S02]  /*ba70*/  MUFU.RCP R0, R45 ;  /* 0x0000002d00007308 */ /* 0x000e640000001000 */
[----:B-1----:R-:W-:-:S04]  /*ba80*/  FFMA R3, R45, R0, -1 ;  /* 0xbf8000002d037423 */ /* 0x002fc80000000000 */
[----:B------:R-:W-:-:S04]  /*ba90*/  FADD.FTZ R3, -R3, -RZ ;  /* 0x800000ff03037221 */ /* 0x000fc80000010100 */
[----:B------:R-:W-:-:S07]  /*baa0*/  FFMA R43, R0, R3, R0 ;  /* 0x00000003002b7223 */ /* 0x000fce0000000000 */
.L_x_202:
[----:B------:R-:W-:Y:S05]  /*bab0*/  BSYNC B1 ;  /* 0x0000000000017941 */ /* 0x000fea0003800000 */
.L_x_200:
        /* <DEDUP_REMOVED lines=10> */
.L_x_204:
[----:B------:R-:W1:Y:S02]  /*bb60*/  MUFU.RCP R3, R46 ;  /* 0x0000002e00037308 */ /* 0x000e640000001000 */
[----:B-1----:R-:W-:-:S04]  /*bb70*/  FFMA R0, R46, R3, -1 ;  /* 0xbf8000002e007423 */ /* 0x002fc80000000003 */
[----:B------:R-:W-:-:S04]  /*bb80*/  FADD.FTZ R0, -R0, -RZ ;  /* 0x800000ff00007221 */ /* 0x000fc80000010100 */
[----:B------:R-:W-:-:S07]  /*bb90*/  FFMA R44, R3, R0, R3 ;  /* 0x00000000032c7223 */ /* 0x000fce0000000003 */
.L_x_205:
[----:B------:R-:W-:Y:S05]  /*bba0*/  BSYNC B1 ;  /* 0x0000000000017941 */ /* 0x000fea0003800000 */
.L_x_203:
        /* <DEDUP_REMOVED lines=10> */
.L_x_207:
[----:B------:R-:W1:Y:S02]  /*bc50*/  MUFU.RCP R46, R47 ;  /* 0x0000002f002e7308 */ /* 0x000e640000001000 */
[----:B-1----:R-:W-:-:S04]  /*bc60*/  FFMA R0, R47, R46, -1 ;  /* 0xbf8000002f007423 */ /* 0x002fc8000000002e */
[----:B------:R-:W-:-:S04]  /*bc70*/  FADD.FTZ R3, -R0, -RZ ;  /* 0x800000ff00037221 */ /* 0x000fc80000010100 */
[----:B------:R-:W-:-:S07]  /*bc80*/  FFMA R46, R46, R3, R46 ;  /* 0x000000032e2e7223 */ /* 0x000fce000000002e */
.L_x_208:
[----:B------:R-:W-:Y:S05]  /*bc90*/  BSYNC B1 ;  /* 0x0000000000017941 */ /* 0x000fea0003800000 */
.L_x_206:
        /* <DEDUP_REMOVED lines=10> */
.L_x_210:
[----:B------:R-:W1:Y:S02]  /*bd40*/  MUFU.RCP R3, R48 ;  /* 0x0000003000037308 */ /* 0x000e640000001000 */
[----:B-1----:R-:W-:-:S04]  /*bd50*/  FFMA R0, R48, R3, -1 ;  /* 0xbf80000030007423 */ /* 0x002fc80000000003 */
[----:B------:R-:W-:-:S04]  /*bd60*/  FADD.FTZ R0, -R0, -RZ ;  /* 0x800000ff00007221 */ /* 0x000fc80000010100 */
[----:B------:R-:W-:-:S07]  /*bd70*/  FFMA R58, R3, R0, R3 ;  /* 0x00000000033a7223 */ /* 0x000fce0000000003 */
.L_x_211:
[----:B------:R-:W-:Y:S05]  /*bd80*/  BSYNC B1 ;  /* 0x0000000000017941 */ /* 0x000fea0003800000 */
.L_x_209:
        /* <DEDUP_REMOVED lines=10> */
.L_x_213:
[----:B------:R-:W1:Y:S02]  /*be30*/  MUFU.RCP R0, R49 ;  /* 0x0000003100007308 */ /* 0x000e640000001000 */
[----:B-1----:R-:W-:-:S04]  /*be40*/  FFMA R3, R49, R0, -1 ;  /* 0xbf80000031037423 */ /* 0x002fc80000000000 */
[----:B------:R-:W-:-:S04]  /*be50*/  FADD.FTZ R3, -R3, -RZ ;  /* 0x800000ff03037221 */ /* 0x000fc80000010100 */
[----:B------:R-:W-:-:S07]  /*be60*/  FFMA R45, R0, R3, R0 ;  /* 0x00000003002d7223 */ /* 0x000fce0000000000 */
.L_x_214:
[----:B------:R-:W-:Y:S05]  /*be70*/  BSYNC B1 ;  /* 0x0000000000017941 */ /* 0x000fea0003800000 */
.L_x_212:
        /* <DEDUP_REMOVED lines=10> */
.L_x_216:
[----:B------:R-:W1:Y:S02]  /*bf20*/  MUFU.RCP R3, R50 ;  /* 0x0000003200037308 */ /* 0x000e640000001000 */
[----:B-1----:R-:W-:-:S04]  /*bf30*/  FFMA R0, R50, R3, -1 ;  /* 0xbf80000032007423 */ /* 0x002fc80000000003 */
[----:B------:R-:W-:-:S04]  /*bf40*/  FADD.FTZ R0, -R0, -RZ ;  /* 0x800000ff00007221 */ /* 0x000fc80000010100 */
[----:B------:R-:W-:-:S07]  /*bf50*/  FFMA R48, R3, R0, R3 ;  /* 0x0000000003307223 */ /* 0x000fce0000000003 */
.L_x_217:
[----:B------:R-:W-:Y:S05]  /*bf60*/  BSYNC B1 ;  /* 0x0000000000017941 */ /* 0x000fea0003800000 */
.L_x_215:
        /* <DEDUP_REMOVED lines=9> */
.L_x_219:
[----:B------:R-:W1:Y:S02]  /*c000*/  MUFU.RCP R0, R51 ;  /* 0x0000003300007308 */ /* 0x000e640000001000 */
[----:B-1----:R-:W-:-:S04]  /*c010*/  FFMA R3, R51, R0, -1 ;  /* 0xbf80000033037423 */ /* 0x002fc80000000000 */
[----:B------:R-:W-:-:S04]  /*c020*/  FADD.FTZ R3, -R3, -RZ ;  /* 0x800000ff03037221 */ /* 0x000fc80000010100 */
[----:B------:R-:W-:-:S07]  /*c030*/  FFMA R0, R0, R3, R0 ;  /* 0x0000000300007223 */ /* 0x000fce0000000000 */
.L_x_220:
[----:B------:R-:W-:Y:S05]  /*c040*/  BSYNC B1 ;  /* 0x0000000000017941 */ /* 0x000fea0003800000 */
.L_x_218:
        /* <DEDUP_REMOVED lines=26> */
.L_x_221:
        /* <DEDUP_REMOVED lines=27> */
.L_x_223:
[----:B------:R-:W-:Y:S05]  /*c3a0*/  BSYNC B0 ;  /* 0x0000000000007941 */ /* 0x000fea0003800000 */
.L_x_222:
[----:B------:R-:W-:Y:S04]  /*c3b0*/  BSSY B0, `(.L_x_224) ;  /* 0x000003c000007945 */ /* 0x000fe80003800000 */
[----:B------:R-:W-:Y:S05]  /*c3c0*/  @P0 BRA `(.L_x_225) ;  /* 0x0000000000e80947 */ /* 0x000fea0003800000 */
[----:B------:R-:W2:Y:S02]  /*c3d0*/  LDL R0, [R1+0xcc] ;  /* 0x0000cc0001007983 */ /* 0x000ea40000100800 */
[----:B--2---:R-:W-:-:S13]  /*c3e0*/  ISETP.NE.AND P3, PT, R0, 0x3, PT ;  /* 0x000000030000780c */ /* 0x004fda0003f65270 */
[----:B------:R-:W-:Y:S05]  /*c3f0*/  @!P3 BRA `(.L_x_226) ;  /* 0x000000000004b947 */ /* 0x000fea0003800000 */
[----:B------:R-:W-:Y:S01]  /*c400*/  BPT.TRAP 0x1 ;  /* 0x000000040000795c */ /* 0x000fe20000300000 */
.L_x_226:
[----:B------:R-:W2:Y:S04]  /*c410*/  LDL R0, [R1+0xb4] ;  /* 0x0000b40001007983 */ /* 0x000ea80000100800 */
[----:B------:R-:W3:Y:S01]  /*c420*/  LDL R3, [R1+0xb8] ;  /* 0x0000b80001037983 */ /* 0x000ee20000100800 */
[----:B------:R-:W-:Y:S01]  /*c430*/  BSSY B1, `(.L_x_227) ;  /* 0x0000005000017945 */ /* 0x000fe20003800000 */
[----:B--2---:R-:W-:Y:S02]  /*c440*/  LEA R0, R0, UR47, 0x3 ;  /* 0x0000002f00007c11 */ /* 0x004fe4000f8e18ff */
[----:B---3--:R-:W-:-:S04]  /*c450*/  SHF.L.U32 R3, R3, 0x1f, RZ ;  /* 0x0000001f03037819 */ /* 0x008fc800000006ff */
[----:B------:R-:W1:Y:S02]  /*c460*/  SYNCS.PHASECHK.TRANS64.TRYWAIT P2, [R0+URZ+0x80], R3 ;  /* 0x00008003000075a7 */ /* 0x000e64000804017f */
[----:B-1----:R-:W-:Y:S05]  /*c470*/  @!P2 BRA `(.L_x_228) ;  /* 0x000000e40060a947 */ /* 0x002fea0003800000 */
.L_x_626:
[----:B------:R-:W-:Y:S05]  /*c480*/  BSYNC B1 ;  /* 0x0000000000017941 */ /* 0x000fea0003800000 */
.L_x_227:
        /* <DEDUP_REMOVED lines=18> */
.L_x_230:
[----:B------:R-:W-:Y:S05]  /*c5b0*/  BSYNC B1 ;  /* 0x0000000000017941 */ /* 0x000fea0003800000 */
.L_x_229:
        /* <DEDUP_REMOVED lines=8> */
.L_x_231:
[----:B------:R-:W3:Y:S04]  /*c640*/  LDL.LU R4, [R1+0xb4] ;  /* 0x0000b40001047983 */ /* 0x000ee80000300800 */
[----:B------:R-:W4:Y:S01]  /*c650*/  LDL.LU R5, [R1+0xb8] ;  /* 0x0000b80001057983 */ /* 0x000f220000300800 */
[C---:B-1----:R-:W-:Y:S02]  /*c660*/  LEA R0, R14.reuse, UR47, 0x3 ;  /* 0x0000002f0e007c11 */ /* 0x042fe4000f8e18ff */
[----:B------:R-:W-:Y:S01]  /*c670*/  IADD3 R14, R14, 0x1, RZ ;  /* 0x000000010e0e7810 */ /* 0x000fe20007ffe0ff */
[----:B------:R-:W1:Y:S01]  /*c680*/  S2R R3, SR_CgaCtaId ;  /* 0x0000000000037919 */ /* 0x000e620000008800 */
[----:B------:R-:W-:Y:S02]  /*c690*/  IADD3 R0, R0, 0xa0, RZ ;  /* 0x000000a000007810 */ /* 0x000fe40007ffe0ff */
[----:B------:R-:W-:-:S04]  /*c6a0*/  ISETP.NE.AND P2, PT, R14, 0x4, PT ;  /* 0x000000040e00780c */ /* 0x000fc80003f45270 */
[----:B------:R-:W-:Y:S02]  /*c6b0*/  SEL R14, R14, RZ, P2 ;  /* 0x000000ff0e0e7207 */ /* 0x000fe40001000000 */
[----:B-1----:R-:W-:-:S04]  /*c6c0*/  PRMT R0, R3, 0x654, R0 ;  /* 0x0000065403007816 */ /* 0x002fc80000000000 */
[----:B--2---:R1:W-:Y:S02]  /*c6d0*/  SYNCS.ARRIVE.TRANS64.RED.A1T0 RZ, [R0+URZ], RZ ;  /* 0x000000ff00ff79a7 */ /* 0x0043e4000810043f */
[----:B-1----:R-:W-:-:S04]  /*c6e0*/  SEL R0, RZ, 0x1, P2 ;  /* 0x00000001ff007807 */ /* 0x002fc80001000000 */
[----:B------:R-:W-:Y:S02]  /*c6f0*/  LOP3.LUT R13, R13, R0, RZ, 0x3c, !PT ;  /* 0x000000000d0d7212 */ /* 0x000fe400078e3cff */
[----:B---3--:R-:W-:-:S04]  /*c700*/  IADD3 R3, R4, 0x1, RZ ;  /* 0x0000000104037810 */ /* 0x008fc80007ffe0ff */
[----:B------:R-:W-:-:S04]  /*c710*/  ISETP.NE.AND P3, PT, R3, 0x4, PT ;  /* 0x000000040300780c */ /* 0x000fc80003f65270 */
[----:B------:R-:W-:Y:S02]  /*c720*/  SEL R4, RZ, 0x1, P3 ;  /* 0x00000001ff047807 */ /* 0x000fe40001800000 */
[----:B------:R-:W-:Y:S02]  /*c730*/  SEL R0, R3, RZ, P3 ;  /* 0x000000ff03007207 */ /* 0x000fe40001800000 */
[----:B----4-:R-:W-:-:S03]  /*c740*/  LOP3.LUT R5, R5, R4, RZ, 0x3c, !PT ;  /* 0x0000000405057212 */ /* 0x010fc600078e3cff */
[----:B------:R1:W-:Y:S04]  /*c750*/  STL [R1+0xb4], R0 ;  /* 0x0000b40001007387 */ /* 0x0003e80000100800 */
[----:B------:R1:W-:Y:S02]  /*c760*/  STL [R1+0xb8], R5 ;  /* 0x0000b80501007387 */ /* 0x0003e40000100800 */
.L_x_225:
[----:B------:R-:W-:Y:S05]  /*c770*/  BSYNC B0 ;  /* 0x0000000000007941 */ /* 0x000fea0003800000 */
.L_x_224:
[----:B------:R-:W2:Y:S04]  /*c780*/  LDL.LU R19, [R1] ;  /* 0x0000000001137983 */ /* 0x000ea80000300800 */
[----:B------:R-:W3:Y:S04]  /*c790*/  LDL.LU R26, [R1+0x4] ;  /* 0x00000400011a7983 */ /* 0x000ee80000300800 */
[----:B------:R-:W4:Y:S04]  /*c7a0*/  LDL.LU R21, [R1+0x8] ;  /* 0x0000080001157983 */ /* 0x000f280000300800 */
[----:B------:R-:W5:Y:S04]  /*c7b0*/  LDL.LU R24, [R1+0xc] ;  /* 0x00000c0001187983 */ /* 0x000f680000300800 */
[----:B------:R-:W5:Y:S04]  /*c7c0*/  LDL.LU R23, [R1+0x10] ;  /* 0x0000100001177983 */ /* 0x000f680000300800 */
[----:B------:R-:W5:Y:S04]  /*c7d0*/  LDL.LU R27, [R1+0x14] ;  /* 0x00001400011b7983 */ /* 0x000f680000300800 */
[----:B------:R-:W5:Y:S01]  /*c7e0*/  LDL.LU R25, [R1+0x18] ;  /* 0x0000180001197983 */ /* 0x000f620000300800 */
[----:B-1----:R-:W-:Y:S01]  /*c7f0*/  F2FP.F16.E4M3.UNPACK_B R0, R6 ;  /* 0x00000006ff00723e */ /* 0x002fe200020006ff */
[C---:B------:R-:W-:Y:S01]  /*c800*/  FMUL R15, R2.reuse, R17 ;  /* 0x00000011020f7220 */ /* 0x040fe20000400000 */
[----:B------:R-:W-:Y:S01]  /*c810*/  F2FP.F16.E4M3.UNPACK_B R5, R7 ;  /* 0x00000007ff05723e */ /* 0x000fe200020006ff */
[----:B------:R-:W5:Y:S01]  /*c820*/  LDL.LU R30, [R1+0x1c] ;  /* 0x00001c00011e7983 */ /* 0x000f620000300800 */
[----:B------:R-:W-:Y:S01]  /*c830*/  FMUL R17, R2, R228 ;  /* 0x000000e402117220 */ /* 0x000fe20000400000 */
[----:B------:R-:W-:-:S02]  /*c840*/  HADD2.F32 R3, -RZ, R0.H0_H0 ;  /* 0x20000000ff037230 */ /* 0x000fc40000004100 */
[----:B------:R-:W-:Y:S01]  /*c850*/  FMUL R229, R2, R229 ;  /* 0x000000e502e57220 */ /* 0x000fe20000400000 */
[----:B------:R-:W5:Y:S01]  /*c860*/  LDL.LU R33, [R1+0x20] ;  /* 0x0000200001217983 */ /* 0x000f620000300800 */
[----:B------:R-:W-:Y:S01]  /*c870*/  HADD2.F32 R4, -RZ, R0.H1_H1 ;  /* 0x30000000ff047230 */ /* 0x000fe20000004100 */
[----:B------:R-:W-:Y:S01]  /*c880*/  MOV R58, 0x3bbb989d ;  /* 0x3bbb989d003a7802 */ /* 0x000fe20000000f00 */
[C---:B------:R-:W-:Y:S01]  /*c890*/  FFMA R15, R16.reuse, R3, R15 ;  /* 0x00000003100f7223 */ /* 0x040fe2000000000f */
[----:B------:R-:W5:Y:S01]  /*c8a0*/  LDL.LU R36, [R1+0x24] ;  /* 0x0000240001247983 */ /* 0x000f620000300800 */
[--C-:B------:R-:W-:Y:S02]  /*c8b0*/  HADD2.F32 R20, -RZ, R5.reuse.H0_H0 ;  /* 0x20000005ff147230 */ /* 0x100fe40000004100 */
[----:B------:R-:W-:Y:S01]  /*c8c0*/  FFMA R17, R16, R4, R17 ;  /* 0x0000000410117223 */ /* 0x000fe20000000011 */
[----:B------:R-:W-:Y:S01]  /*c8d0*/  HADD2.F32 R22, -RZ, R5.H1_H1 ;  /* 0x30000005ff167230 */ /* 0x000fe20000004100 */
[----:B------:R-:W5:Y:S01]  /*c8e0*/  LDL.LU R43, [R1+0x28] ;  /* 0x00002800012b7983 */ /* 0x000f620000300800 */
[----:B------:R-:W-:-:S03]  /*c8f0*/  F2FP.F16.E4M3.UNPACK_B R0, R6.H1 ;  /* 0x00000006ff00723e */ /* 0x000fc600030006ff */
[----:B------:R-:W5:Y:S01]  /*c900*/  LDL.LU R49, [R1+0x2c] ;  /* 0x00002c0001317983 */ /* 0x000f620000300800 */
[----:B------:R-:W-:Y:S01]  /*c910*/  F2FP.F16.E4M3.UNPACK_B R4, R7.H1 ;  /* 0x00000007ff04723e */ /* 0x000fe200030006ff */
[--C-:B------:R-:W-:Y:S02]  /*c920*/  HADD2.F32 R18, -RZ, R0.reuse.H0_H0 ;  /* 0x20000000ff127230 */ /* 0x100fe40000004100 */
[----:B------:R-:W5:Y:S01]  /*c930*/  LDL.LU R51, [R1+0x30] ;  /* 0x0000300001337983 */ /* 0x000f620000300800 */
[-C--:B------:R-:W-:Y:S01]  /*c940*/  F2FP.F16.E4M3.UNPACK_B R5, R8.reuse ;  /* 0x00000008ff05723e */ /* 0x080fe200020006ff */
[----:B------:R-:W-:Y:S01]  /*c950*/  HADD2.F32 R0, -RZ, R0.H1_H1 ;  /* 0x30000000ff007230 */ /* 0x000fe20000004100 */
[----:B------:R-:W-:Y:S02]  /*c960*/  MOV R60, 0x437c0000 ;  /* 0x437c0000003c7802 */ /* 0x000fe40000000f00 */
[----:B------:R-:W-:Y:S01]  /*c970*/  F2FP.F16.E4M3.UNPACK_B R29, R8.H1 ;  /* 0x00000008ff1d723e */ /* 0x000fe200030006ff */
[----:B------:R-:W-:-:S04]  /*c980*/  FFMA R18, R16, R18, R229 ;  /* 0x0000001210127223 */ /* 0x000fc800000000e5 */
[----:B------:R-:W-:Y:S01]  /*c990*/  HADD2.F32 R35, -RZ, R29.H1_H1 ;  /* 0x3000001dff237230 */ /* 0x000fe20000004100 */
[----:B------:R-:W-:-:S05]  /*c9a0*/  F2FP.F16.E4M3.UNPACK_B R42, R9 ;  /* 0x00000009ff2a723e */ /* 0x000fca00020006ff */
[--C-:B------:R-:W-:Y:S02]  /*c9b0*/  HADD2.F32 R40, -RZ, R42.reuse.H0_H0 ;  /* 0x2000002aff287230 */ /* 0x100fe40000004100 */
[----:B------:R-:W-:Y:S01]  /*c9c0*/  HADD2.F32 R45, -RZ, R42.H1_H1 ;  /* 0x3000002aff2d7230 */ /* 0x000fe20000004100 */
[----:B------:R-:W-:-:S05]  /*c9d0*/  F2FP.F16.E4M3.UNPACK_B R50, R9.H1 ;  /* 0x00000009ff32723e */ /* 0x000fca00030006ff */
[--C-:B------:R-:W-:Y:S02]  /*c9e0*/  HADD2.F32 R48, -RZ, R50.reuse.H0_H0 ;  /* 0x20000032ff307230 */ /* 0x100fe40000004100 */
[----:B------:R-:W-:Y:S01]  /*c9f0*/  HADD2.F32 R52, -RZ, R50.H1_H1 ;  /* 0x30000032ff347230 */ /* 0x000fe20000004100 */
[----:B------:R-:W-:Y:S01]  /*ca00*/  BSSY B1, `(.L_x_232) ;  /* 0x00000ad000017945 */ /* 0x000fe20003800000 */
[C---:B--2---:R-:W-:Y:S01]  /*ca10*/  FMUL R19, R2.reuse, R19 ;  /* 0x0000001302137220 */ /* 0x044fe20000400000 */
[C---:B---3--:R-:W-:Y:S01]  /*ca20*/  FMUL R3, R2.reuse, R26 ;  /* 0x0000001a02037220 */ /* 0x048fe20000400000 */
[----:B----4-:R-:W-:-:S03]  /*ca30*/  FMUL R21, R2, R21 ;  /* 0x0000001502157220 */ /* 0x010fc60000400000 */
[C---:B------:R-:W-:Y:S01]  /*ca40*/  FFMA R20, R16.reuse, R20, R3 ;  /* 0x0000001410147223 */ /* 0x040fe20000000003 */
[--C-:B------:R-:W-:Y:S02]  /*ca50*/  HADD2.F32 R26, -RZ, R5.reuse.H1_H1 ;  /* 0x30000005ff1a7230 */ /* 0x100fe40000004100 */
[----:B------:R-:W-:Y:S01]  /*ca60*/  FFMA R21, R16, R22, R21 ;  /* 0x0000001610157223 */ /* 0x000fe20000000015 */
[----:B------:R-:W-:Y:S02]  /*ca70*/  HADD2.F32 R22, -RZ, R4.H0_H0 ;  /* 0x20000004ff167230 */ /* 0x000fe40000004100 */
[----:B-----5:R-:W-:Y:S01]  /*ca80*/  FMUL R3, R2, R24 ;  /* 0x0000001802037220 */ /* 0x020fe20000400000 */
[----:B------:R-:W-:Y:S02]  /*ca90*/  HADD2.F32 R24, -RZ, R5.H0_H0 ;  /* 0x20000005ff187230 */ /* 0x000fe40000004100 */
[----:B------:R-:W-:Y:S01]  /*caa0*/  FFMA.SAT R5, -R17, R58, 0.5 ;  /* 0x3f00000011057423 */ /* 0x000fe2000000213a */
[----:B------:R-:W-:Y:S01]  /*cab0*/  FFMA R22, R16, R22, R3 ;  /* 0x0000001610167223 */ /* 0x000fe20000000003 */
[----:B------:R-:W-:-:S02]  /*cac0*/  FMUL R3, R2, R27 ;  /* 0x0000001b02037220 */ /* 0x000fc40000400000 */
[----:B------:R-:W-:Y:S01]  /*cad0*/  FFMA.RM R28, R5, R60, 12582913 ;  /* 0x4b400001051c7423 */ /* 0x000fe2000000403c */
[----:B------:R-:W-:Y:S01]  /*cae0*/  FMUL R25, R2, R25 ;  /* 0x0000001902197220 */ /* 0x000fe20000400000 */
[C---:B------:R-:W-:Y:S01]  /*caf0*/  FFMA R24, R16.reuse, R24, R3 ;  /* 0x0000001810187223 */ /* 0x040fe20000000003 */
[----:B------:R-:W-:Y:S02]  /*cb00*/  HADD2.F32 R27, -RZ, R29.H0_H0 ;  /* 0x2000001dff1b7230 */ /* 0x000fe40000004100 */
[----:B------:R-:W-:Y:S01]  /*cb10*/  FFMA R25, R16, R26, R25 ;  /* 0x0000001a10197223 */ /* 0x000fe20000000019 */
[----:B------:R-:W-:Y:S01]  /*cb20*/  FADD R26, R28, -12583039 ;  /* 0xcb40007f1c1a7421 */ /* 0x000fe20000000000 */
[----:B------:R-:W-:Y:S01]  /*cb30*/  FMUL R3, R2, R30 ;  /* 0x0000001e02037220 */ /* 0x000fe20000400000 */
[C---:B------:R-:W-:Y:S02]  /*cb40*/  FFMA R19, R16.reuse, R0, R19 ;  /* 0x0000000010137223 */ /* 0x040fe40000000013 */
[----:B------:R-:W-:Y:S01]  /*cb50*/  FFMA R30, -R17, 1.4426950216293334961, -R26 ;  /* 0x3fb8aa3b111e7823 */ /* 0x000fe2000000091a */
[----:B------:R-:W-:Y:S01]  /*cb60*/  FFMA R26, R16, R27, R3 ;  /* 0x0000001b101a7223 */ /* 0x000fe20000000003 */
[-C--:B------:R-:W-:Y:S01]  /*cb70*/  FFMA.SAT R27, -R19, R58.reuse, 0.5 ;  /* 0x3f000000131b7423 */ /* 0x080fe2000000213a */
[----:B------:R-:W-:Y:S01]  /*cb80*/  FFMA.SAT R0, -R15, R58, 0.5 ;  /* 0x3f0000000f007423 */ /* 0x000fe2000000213a */
[----:B------:R-:W-:-:S02]  /*cb90*/  HADD2.F32 R4, -RZ, R4.H1_H1 ;  /* 0x30000004ff047230 */ /* 0x000fc40000004100 */
[----:B------:R-:W-:Y:S01]  /*cba0*/  FFMA.RM R32, R27, R60, 12582913 ;  /* 0x4b4000011b207423 */ /* 0x000fe2000000403c */
[C---:B------:R-:W-:Y:S01]  /*cbb0*/  FMUL R27, R2.reuse, R33 ;  /* 0x00000021021b7220 */ /* 0x040fe20000400000 */
[----:B------:R-:W-:Y:S01]  /*cbc0*/  FMUL R23, R2, R23 ;  /* 0x0000001702177220 */ /* 0x000fe20000400000 */
[----:B------:R-:W-:Y:S01]  /*cbd0*/  FFMA.SAT R33, -R20, R58, 0.5 ;  /* 0x3f00000014217423 */ /* 0x000fe2000000213a */
[----:B------:R-:W-:Y:S01]  /*cbe0*/  FFMA.RM R0, R0, R60, 12582913 ;  /* 0x4b40000100007423 */ /* 0x000fe2000000403c */
[----:B------:R-:W-:Y:S01]  /*cbf0*/  FFMA.SAT R5, -R18, R58, 0.5 ;  /* 0x3f00000012057423 */ /* 0x000fe2000000213a */
[----:B------:R-:W-:Y:S01]  /*cc00*/  FFMA R23, R16, R4, R23 ;  /* 0x0000000410177223 */ /* 0x000fe20000000017 */
[----:B------:R-:W-:Y:S01]  /*cc10*/  FFMA.RM R38, R33, R60, 12582913 ;  /* 0x4b40000121267423 */ /* 0x000fe2000000403c */
[----:B------:R-:W-:Y:S01]  /*cc20*/  FADD R4, R0, -12583039 ;  /* 0xcb40007f00047421 */ /* 0x000fe20000000000 */
[----:B------:R-:W-:Y:S01]  /*cc30*/  FFMA R30, -R17, 1.925963033500011079e-08, R30 ;  /* 0x32a57060111e7823 */ /* 0x000fe2000000011e */
[----:B------:R-:W-:Y:S01]  /*cc40*/  FFMA R27, R16, R35, R27 ;  /* 0x00000023101b7223 */ /* 0x000fe2000000001b */
[----:B------:R-:W-:Y:S01]  /*cc50*/  FFMA.SAT R35, -R21, R58, 0.5 ;  /* 0x3f00000015237423 */ /* 0x000fe2000000213a */
[----:B------:R-:W-:Y:S01]  /*cc60*/  FADD R33, R38, -12583039 ;  /* 0xcb40007f26217421 */ /* 0x000fe20000000000 */
[----:B------:R-:W-:Y:S01]  /*cc70*/  FFMA R4, -R15, 1.4426950216293334961, -R4 ;  /* 0x3fb8aa3b0f047823 */ /* 0x000fe20000000904 */
[----:B------:R-:W-:Y:S01]  /*cc80*/  FFMA.RM R31, R5, R60, 12582913 ;  /* 0x4b400001051f7423 */ /* 0x000fe2000000403c */
[----:B------:R1:W-:Y:S01]  /*cc90*/  MUFU.EX2 R29, R30 ;  /* 0x0000001e001d7308 */ /* 0x0003e20000000800 */
[----:B------:R-:W-:Y:S01]  /*cca0*/  FFMA.SAT R37, -R22, R58, 0.5 ;  /* 0x3f00000016257423 */ /* 0x000fe2000000213a */
[----:B------:R-:W-:Y:S01]  /*ccb0*/  FFMA R4, -R15, 1.925963033500011079e-08, R4 ;  /* 0x32a570600f047823 */ /* 0x000fe20000000104 */
[----:B------:R-:W-:Y:S01]  /*ccc0*/  FADD R3, R31, -12583039 ;  /* 0xcb40007f1f037421 */ /* 0x000fe20000000000 */
[----:B-1----:R-:W-:Y:S01]  /*ccd0*/  FFMA.RM R30, R35, R60, 12582913 ;  /* 0x4b400001231e7423 */ /* 0x002fe2000000403c */
[----:B------:R-:W-:Y:S01]  /*cce0*/  FFMA R35, -R20, 1.4426950216293334961, -R33 ;  /* 0x3fb8aa3b14237823 */ /* 0x000fe20000000921 */
[----:B------:R-:W-:-:S02]  /*ccf0*/  FMUL R33, R2, R36 ;  /* 0x0000002402217220 */ /* 0x000fc40000400000 */
[----:B------:R1:W2:Y:S01]  /*cd00*/  MUFU.EX2 R5, R4 ;  /* 0x0000000400057308 */ /* 0x0002a20000000800 */
[----:B------:R-:W-:Y:S01]  /*cd10*/  FFMA R3, -R18, 1.4426950216293334961, -R3 ;  /* 0x3fb8aa3b12037823 */ /* 0x000fe20000000903 */
[----:B------:R-:W-:Y:S01]  /*cd20*/  FFMA R33, R16, R40, R33 ;  /* 0x0000002810217223 */ /* 0x000fe20000000021 */
[----:B------:R-:W-:Y:S02]  /*cd30*/  FFMA.RM R40, R37, R60, 12582913 ;  /* 0x4b40000125287423 */ /* 0x000fe4000000403c */
[----:B------:R-:W-:Y:S01]  /*cd40*/  FFMA R3, -R18, 1.925963033500011079e-08, R3 ;  /* 0x32a5706012037823 */ /* 0x000fe20000000103 */
[----:B-1----:R-:W-:Y:S01]  /*cd50*/  FADD R4, R32, -12583039 ;  /* 0xcb40007f20047421 */ /* 0x002fe20000000000 */
[----:B------:R-:W-:Y:S01]  /*cd60*/  FADD R36, R30, -12583039 ;  /* 0xcb40007f1e247421 */ /* 0x000fe20000000000 */
[----:B------:R-:W-:Y:S01]  /*cd70*/  FADD R37, R40, -12583039 ;  /* 0xcb40007f28257421 */ /* 0x000fe20000000000 */
[----:B------:R-:W-:Y:S01]  /*cd80*/  FFMA.SAT R42, -R23, R58, 0.5 ;  /* 0x3f000000172a7423 */ /* 0x000fe2000000213a */
[----:B------:R-:W-:Y:S01]  /*cd90*/  FFMA R34, -R19, 1.4426950216293334961, -R4 ;  /* 0x3fb8aa3b13227823 */ /* 0x000fe20000000904 */
[----:B------:R-:W-:Y:S01]  /*cda0*/  FFMA R36, -R21, 1.4426950216293334961, -R36 ;  /* 0x3fb8aa3b15247823 */ /* 0x000fe20000000924 */
[----:B------:R1:W3:Y:S01]  /*cdb0*/  MUFU.EX2 R4, R3 ;  /* 0x0000000300047308 */ /* 0x0002e20000000800 */
[----:B------:R-:W-:Y:S01]  /*cdc0*/  FFMA R37, -R22, 1.4426950216293334961, -R37 ;  /* 0x3fb8aa3b16257823 */ /* 0x000fe20000000925 */
[----:B------:R-:W-:Y:S01]  /*cdd0*/  FFMA R34, -R19, 1.925963033500011079e-08, R34 ;  /* 0x32a5706013227823 */ /* 0x000fe20000000122 */
[----:B------:R-:W-:Y:S01]  /*cde0*/  FFMA.RM R42, R42, R60, 12582913 ;  /* 0x4b4000012a2a7423 */ /* 0x000fe2000000403c */
[----:B------:R-:W-:Y:S01]  /*cdf0*/  FFMA.SAT R44, -R24, R58, 0.5 ;  /* 0x3f000000182c7423 */ /* 0x000fe2000000213a */
[----:B------:R-:W-:Y:S01]  /*ce00*/  FFMA R36, -R21, 1.925963033500011079e-08, R36 ;  /* 0x32a5706015247823 */ /* 0x000fe20000000124 */
[----:B-1----:R-:W-:Y:S01]  /*ce10*/  FFMA R3, -R20, 1.925963033500011079e-08, R35 ;  /* 0x32a5706014037823 */ /* 0x002fe20000000123 */
[----:B------:R-:W-:Y:S01]  /*ce20*/  FMUL R35, R2, R43 ;  /* 0x0000002b02237220 */ /* 0x000fe20000400000 */
[----:B------:R1:W4:Y:S01]  /*ce30*/  MUFU.EX2 R39, R34 ;  /* 0x0000002200277308 */ /* 0x0003220000000800 */
[----:B------:R-:W-:Y:S01]  /*ce40*/  FFMA R37, -R22, 1.925963033500011079e-08, R37 ;  /* 0x32a5706016257823 */ /* 0x000fe20000000125 */
[----:B------:R-:W-:Y:S01]  /*ce50*/  FFMA.RM R44, R44, R60, 12582913 ;  /* 0x4b4000012c2c7423 */ /* 0x000fe2000000403c */
[----:B------:R-:W-:-:S05]  /*ce60*/  FFMA R35, R16, R45, R35 ;  /* 0x0000002d10237223 */ /* 0x000fca0000000023 */
[----:B------:R5:W4:Y:S01]  /*ce70*/  MUFU.EX2 R41, R3 ;  /* 0x0000000300297308 */ /* 0x000b220000000800 */
[----:B-1----:R-:W-:Y:S01]  /*ce80*/  FADD R34, R42, -12583039 ;  /* 0xcb40007f2a227421 */ /* 0x002fe20000000000 */
[----:B------:R-:W-:-:S03]  /*ce90*/  FADD R47, R44, -12583039 ;  /* 0xcb40007f2c2f7421 */ /* 0x000fc60000000000 */
[----:B------:R-:W-:Y:S01]  /*cea0*/  FFMA R34, -R23, 1.4426950216293334961, -R34 ;  /* 0x3fb8aa3b17227823 */ /* 0x000fe20000000922 */
[----:B-----5:R-:W-:Y:S02]  /*ceb0*/  FMUL R3, R2, R49 ;  /* 0x0000003102037220 */ /* 0x020fe40000400000 */
[----:B------:R1:W-:Y:S01]  /*cec0*/  MUFU.EX2 R43, R36 ;  /* 0x00000024002b7308 */ /* 0x0003e20000000800 */
[----:B------:R-:W-:Y:S01]  /*ced0*/  FFMA.SAT R46, -R25, R58, 0.5 ;  /* 0x3f000000192e7423 */ /* 0x000fe2000000213a */
[----:B------:R-:W-:-:S06]  /*cee0*/  FFMA R34, -R23, 1.925963033500011079e-08, R34 ;  /* 0x32a5706017227823 */ /* 0x000fcc0000000122 */
[----:B------:R5:W4:Y:S01]  /*cef0*/  MUFU.EX2 R45, R37 ;  /* 0x00000025002d7308 */ /* 0x000b220000000800 */
[----:B-1----:R-:W-:Y:S01]  /*cf00*/  FFMA R36, R16, R48, R3 ;  /* 0x0000003010247223 */ /* 0x002fe20000000003 */
[-C--:B------:R-:W-:Y:S01]  /*cf10*/  FFMA.SAT R3, -R26, R58.reuse, 0.5 ;  /* 0x3f0000001a037423 */ /* 0x080fe2000000213a */
[----:B-----5:R-:W-:Y:S01]  /*cf20*/  FMUL R37, R2, R51 ;  /* 0x0000003302257220 */ /* 0x020fe20000400000 */
[----:B------:R-:W-:Y:S02]  /*cf30*/  FFMA.SAT R51, -R27, R58, 0.5 ;  /* 0x3f0000001b337423 */ /* 0x000fe4000000213a */
[----:B------:R-:W-:Y:S01]  /*cf40*/  FFMA.RM R50, R3, R60, 12582913 ;  /* 0x4b40000103327423 */ /* 0x000fe2000000403c */
[----:B------:R-:W-:Y:S01]  /*cf50*/  FFMA R37, R16, R52, R37 ;  /* 0x0000003410257223 */ /* 0x000fe20000000025 */
[-C--:B------:R-:W-:Y:S01]  /*cf60*/  FFMA.RM R52, R51, R60.reuse, 12582913 ;  /* 0x4b40000133347423 */ /* 0x080fe2000000403c */
[----:B------:R-:W-:Y:S01]  /*cf70*/  FFMA R49, -R24, 1.4426950216293334961, -R47 ;  /* 0x3fb8aa3b18317823 */ /* 0x000fe2000000092f */
[----:B------:R-:W-:Y:S01]  /*cf80*/  FFMA.RM R46, R46, R60, 12582913 ;  /* 0x4b4000012e2e7423 */ /* 0x000fe2000000403c */
[----:B------:R1:W-:Y:S01]  /*cf90*/  MUFU.EX2 R47, R34 ;  /* 0x00000022002f7308 */ /* 0x0003e20000000800 */
[----:B------:R-:W-:-:S02]  /*cfa0*/  FADD R3, R50, -12583039 ;  /* 0xcb40007f32037421 */ /* 0x000fc40000000000 */
[----:B------:R-:W-:Y:S01]  /*cfb0*/  FADD R48, R46, -12583039 ;  /* 0xcb40007f2e307421 */ /* 0x000fe20000000000 */
[-C--:B------:R-:W-:Y:S01]  /*cfc0*/  FFMA.SAT R53, -R33, R58.reuse, 0.5 ;  /* 0x3f00000021357423 */ /* 0x080fe2000000213a */
[----:B------:R-:W-:Y:S01]  /*cfd0*/  FFMA R51, -R26, 1.4426950216293334961, -R3 ;  /* 0x3fb8aa3b1a337823 */ /* 0x000fe20000000903 */
[----:B-1----:R-:W-:Y:S01]  /*cfe0*/  FADD R34, R52, -12583039 ;  /* 0xcb40007f34227421 */ /* 0x002fe20000000000 */
[-C--:B------:R-:W-:Y:S01]  /*cff0*/  FFMA.SAT R56, -R35, R58.reuse, 0.5 ;  /* 0x3f00000023387423 */ /* 0x080fe2000000213a */
[-C--:B------:R-:W-:Y:S02]  /*d000*/  FFMA.SAT R57, -R36, R58.reuse, 0.5 ;  /* 0x3f00000024397423 */ /* 0x080fe4000000213a */
[----:B------:R-:W-:Y:S01]  /*d010*/  FFMA R54, -R27, 1.4426950216293334961, -R34 ;  /* 0x3fb8aa3b1b367823 */ /* 0x000fe20000000922 */
[----:B------:R-:W-:Y:S01]  /*d020*/  FFMA.SAT R58, -R37, R58, 0.5 ;  /* 0x3f000000253a7423 */ /* 0x000fe2000000213a */
[----:B------:R-:W-:Y:S01]  /*d030*/  FFMA R48, -R25, 1.4426950216293334961, -R48 ;  /* 0x3fb8aa3b19307823 */ /* 0x000fe20000000930 */
[----:B------:R-:W-:Y:S01]  /*d040*/  FFMA R51, -R26, 1.925963033500011079e-08, R51 ;  /* 0x32a570601a337823 */ /* 0x000fe20000000133 */
[----:B------:R-:W-:Y:S01]  /*d050*/  FFMA R54, -R27, 1.925963033500011079e-08, R54 ;  /* 0x32a570601b367823 */ /* 0x000fe20000000136 */
[----:B------:R-:W-:-:S02]  /*d060*/  SHF.L.U32 R0, R0, 0x17, RZ ;  /* 0x0000001700007819 */ /* 0x000fc400000006ff */
[----:B------:R-:W-:Y:S02]  /*d070*/  SHF.L.U32 R28, R28, 0x17, RZ ;  /* 0x000000171c1c7819 */ /* 0x000fe400000006ff */
[----:B------:R-:W-:Y:S01]  /*d080*/  SHF.L.U32 R31, R31, 0x17, RZ ;  /* 0x000000171f1f7819 */ /* 0x000fe200000006ff */
[-C--:B------:R-:W-:Y:S01]  /*d090*/  FFMA.RM R56, R56, R60.reuse, 12582913 ;  /* 0x4b40000138387423 */ /* 0x080fe2000000403c */
[-C--:B------:R-:W-:Y:S01]  /*d0a0*/  FFMA.RM R57, R57, R60.reuse, 12582913 ;  /* 0x4b40000139397423 */ /* 0x080fe2000000403c */
[-C--:B------:R-:W-:Y:S01]  /*d0b0*/  FFMA.RM R58, R58, R60.reuse, 12582913 ;  /* 0x4b4000013a3a7423 */ /* 0x080fe2000000403c */
[----:B------:R-:W-:Y:S01]  /*d0c0*/  FFMA R48, -R25, 1.925963033500011079e-08, R48 ;  /* 0x32a5706019307823 */ /* 0x000fe20000000130 */
[----:B------:R-:W-:Y:S01]  /*d0d0*/  FFMA.RM R55, R53, R60, 12582913 ;  /* 0x4b40000135377423 */ /* 0x000fe2000000403c */
[----:B------:R1:W-:Y:S01]  /*d0e0*/  MUFU.EX2 R34, R51 ;  /* 0x0000003300227308 */ /* 0x0003e20000000800 */
[----:B--2---:R-:W-:Y:S01]  /*d0f0*/  FFMA R59, R0, R5, 1 ;  /* 0x3f800000003b7423 */ /* 0x004fe20000000005 */
[----:B------:R-:W-:Y:S01]  /*d100*/  FADD R0, R56, -12583039 ;  /* 0xcb40007f38007421 */ /* 0x000fe20000000000 */
[----:B------:R-:W-:-:S05]  /*d110*/  FFMA R49, -R24, 1.925963033500011079e-08, R49 ;  /* 0x32a5706018317823 */ /* 0x000fca0000000131 */
[----:B------:R3:W-:Y:S01]  /*d120*/  MUFU.EX2 R53, R54 ;  /* 0x0000003600357308 */ /* 0x0007e20000000800 */
[----:B-1----:R-:W-:Y:S01]  /*d130*/  FFMA R51, R28, R29, 1 ;  /* 0x3f8000001c337423 */ /* 0x002fe2000000001d */
[----:B------:R-:W-:Y:S01]  /*d140*/  FADD R29, R57, -12583039 ;  /* 0xcb40007f391d7421 */ /* 0x000fe20000000000 */
[----:B------:R-:W-:Y:S01]  /*d150*/  FFMA R0, -R35, 1.4426950216293334961, -R0 ;  /* 0x3fb8aa3b23007823 */ /* 0x000fe20000000900 */
[----:B---3--:R-:W-:Y:S01]  /*d160*/  FFMA R54, R31, R4, 1 ;  /* 0x3f8000001f367423 */ /* 0x008fe20000000004 */
[----:B------:R-:W-:-:S03]  /*d170*/  FADD R4, R58, -12583039 ;  /* 0xcb40007f3a047421 */ /* 0x000fc60000000000 */
[----:B------:R1:W-:Y:S01]  /*d180*/  MUFU.EX2 R3, R48 ;  /* 0x0000003000037308 */ /* 0x0003e20000000800 */
[----:B------:R-:W-:Y:S01]  /*d190*/  FFMA R29, -R36, 1.4426950216293334961, -R29 ;  /* 0x3fb8aa3b241d7823 */ /* 0x000fe2000000091d */
[----:B------:R-:W-:Y:S01]  /*d1a0*/  FFMA R4, -R37, 1.4426950216293334961, -R4 ;  /* 0x3fb8aa3b25047823 */ /* 0x000fe20000000904 */
[----:B-1----:R-:W-:-:S05]  /*d1b0*/  FADD R48, R55, -12583039 ;  /* 0xcb40007f37307421 */ /* 0x002fca0000000000 */
[----:B------:R-:W1:Y:S01]  /*d1c0*/  MUFU.EX2 R49, R49 ;  /* 0x0000003100317308 */ /* 0x000e620000000800 */
[----:B------:R-:W-:Y:S01]  /*d1d0*/  FFMA R0, -R35, 1.925963033500011079e-08, R0 ;  /* 0x32a5706023007823 */ /* 0x000fe20000000100 */
[----:B------:R-:W-:Y:S01]  /*d1e0*/  FFMA R48, -R33, 1.4426950216293334961, -R48 ;  /* 0x3fb8aa3b21307823 */ /* 0x000fe20000000930 */
[----:B------:R-:W-:Y:S01]  /*d1f0*/  FFMA R29, -R36, 1.925963033500011079e-08, R29 ;  /* 0x32a57060241d7823 */ /* 0x000fe2000000011d */
[----:B------:R-:W-:Y:S01]  /*d200*/  FFMA R4, -R37, 1.925963033500011079e-08, R4 ;  /* 0x32a5706025047823 */ /* 0x000fe20000000104 */
[----:B------:R-:W-:Y:S01]  /*d210*/  IADD3 R28, R59, 0x1800000, RZ ;  /* 0x018000003b1c7810 */ /* 0x000fe20007ffe0ff */
[----:B------:R-:W-:Y:S02]  /*d220*/  FFMA R48, -R33, 1.925963033500011079e-08, R48 ;  /* 0x32a5706021307823 */ /* 0x000fe40000000130 */
[----:B------:R-:W-:Y:S01]  /*d230*/  MUFU.EX2 R0, R0 ;  /* 0x0000000000007308 */ /* 0x000fe20000000800 */
[----:B------:R-:W-:-:S04]  /*d240*/  LOP3.LUT R28, R28, 0x7f800000, RZ, 0xc0, !PT ;  /* 0x7f8000001c1c7812 */ /* 0x000fc800078ec0ff */
[----:B------:R-:W-:-:S03]  /*d250*/  ISETP.GT.U32.AND P2, PT, R28, 0x1ffffff, PT ;  /* 0x01ffffff1c00780c */ /* 0x000fc60003f44070 */
[----:B------:R2:W3:Y:S01]  /*d260*/  MUFU.EX2 R5, R48 ;  /* 0x0000003000057308 */ /* 0x0004e20000000800 */
[----:B------:R-:W-:-:S07]  /*d270*/  SHF.L.U32 R32, R32, 0x17, RZ ;  /* 0x0000001720207819 */ /* 0x000fce00000006ff */
[----:B------:R-:W5:Y:S01]  /*d280*/  MUFU.EX2 R29, R29 ;  /* 0x0000001d001d7308 */ /* 0x000f620000000800 */
[----:B------:R-:W-:-:S07]  /*d290*/  SHF.L.U32 R38, R38, 0x17, RZ ;  /* 0x0000001726267819 */ /* 0x000fce00000006ff */
[----:B------:R-:W5:Y:S01]  /*d2a0*/  MUFU.EX2 R4, R4 ;  /* 0x0000000400047308 */ /* 0x000f620000000800 */
[----:B------:R-:W-:Y:S02]  /*d2b0*/  SHF.L.U32 R40, R40, 0x17, RZ ;  /* 0x0000001728287819 */ /* 0x000fe400000006ff */
[----:B------:R-:W-:Y:S01]  /*d2c0*/  SHF.L.U32 R44, R44, 0x17, RZ ;  /* 0x000000172c2c7819 */ /* 0x000fe200000006ff */
[----:B----4-:R-:W-:Y:S01]  /*d2d0*/  FFMA R61, R32, R39, 1 ;  /* 0x3f800000203d7423 */ /* 0x010fe20000000027 */
[----:B--2---:R-:W-:Y:S01]  /*d2e0*/  FFMA R48, R38, R41, 1 ;  /* 0x3f80000026307423 */ /* 0x004fe20000000029 */
[----:B------:R-:W-:Y:S01]  /*d2f0*/  FFMA R60, R40, R45, 1 ;  /* 0x3f800000283c7423 */ /* 0x000fe2000000002d */
[----:B------:R-:W-:Y:S01]  /*d300*/  SHF.L.U32 R30, R30, 0x17, RZ ;  /* 0x000000171e1e7819 */ /* 0x000fe200000006ff */
[----:B-1----:R-:W-:Y:S01]  /*d310*/  FFMA R62, R44, R49, 1 ;  /* 0x3f8000002c3e7423 */ /* 0x002fe20000000031 */
[----:B------:R-:W-:Y:S02]  /*d320*/  SHF.L.U32 R42, R42, 0x17, RZ ;  /* 0x000000172a2a7819 */ /* 0x000fe400000006ff */
[----:B------:R-:W-:-:S02]  /*d330*/  SHF.L.U32 R46, R46, 0x17, RZ ;  /* 0x000000172e2e7819 */ /* 0x000fc400000006ff */
[----:B------:R-:W-:Y:S02]  /*d340*/  SHF.L.U32 R45, R50, 0x17, RZ ;  /* 0x00000017322d7819 */ /* 0x000fe400000006ff */
[----:B------:R-:W-:Y:S02]  /*d350*/  SHF.L.U32 R52, R52, 0x17, RZ ;  /* 0x0000001734347819 */ /* 0x000fe400000006ff */
[----:B------:R-:W-:Y:S02]  /*d360*/  SHF.L.U32 R44, R55, 0x17, RZ ;  /* 0x00000017372c7819 */ /* 0x000fe400000006ff */
[----:B------:R-:W-:Y:S02]  /*d370*/  SHF.L.U32 R41, R56, 0x17, RZ ;  /* 0x0000001738297819 */ /* 0x000fe400000006ff */
[----:B------:R-:W-:Y:S02]  /*d380*/  SHF.L.U32 R38, R57, 0x17, RZ ;  /* 0x0000001739267819 */ /* 0x000fe400000006ff */
[----:B------:R-:W-:Y:S01]  /*d390*/  SHF.L.U32 R39, R58, 0x17, RZ ;  /* 0x000000173a277819 */ /* 0x000fe200000006ff */
[----:B------:R-:W-:Y:S01]  /*d3a0*/  FFMA R63, R30, R43, 1 ;  /* 0x3f8000001e3f7423 */ /* 0x000fe2000000002b */
[----:B------:R-:W-:Y:S01]  /*d3b0*/  FFMA R65, R42, R47, 1 ;  /* 0x3f8000002a417423 */ /* 0x000fe2000000002f */
[----:B------:R-:W-:Y:S01]  /*d3c0*/  FFMA R67, R46, R3, 1 ;  /* 0x3f8000002e437423 */ /* 0x000fe20000000003 */
[----:B------:R-:W-:Y:S01]  /*d3d0*/  FFMA R45, R45, R34, 1 ;  /* 0x3f8000002d2d7423 */ /* 0x000fe20000000022 */
[----:B------:R-:W-:Y:S01]  /*d3e0*/  FFMA R55, R52, R53, 1 ;  /* 0x3f80000034377423 */ /* 0x000fe20000000035 */
[----:B---3--:R-:W-:Y:S01]  /*d3f0*/  FFMA R44, R44, R5, 1 ;  /* 0x3f8000002c2c7423 */ /* 0x008fe20000000005 */
[----:B------:R-:W-:Y:S01]  /*d400*/  FFMA R41, R41, R0, 1 ;  /* 0x3f80000029297423 */ /* 0x000fe20000000000 */
[----:B-----5:R-:W-:Y:S01]  /*d410*/  FFMA R38, R38, R29, 1 ;  /* 0x3f80000026267423 */ /* 0x020fe2000000001d */
[----:B------:R-:W-:Y:S01]  /*d420*/  FFMA R39, R39, R4, 1 ;  /* 0x3f80000027277423 */ /* 0x000fe20000000004 */
[----:B------:R-:W-:Y:S06]  /*d430*/  @P2 BRA `(.L_x_233) ;  /* 0x0000000000142947 */ /* 0x000fec0003800000 */
[----:B------:R-:W-:Y:S02]  /*d440*/  MOV R0, R59 ;  /* 0x0000003b00007202 */ /* 0x000fe40000000f00 */
[----:B------:R-:W-:-:S07]  /*d450*/  MOV R4, 0xd470 ;  /* 0x0000d47000047802 */ /* 0x000fce0000000f00 */
[----:B------:R-:W-:Y:S05]  /*d460*/  CALL.REL.NOINC `($__internal_0_$__cuda_sm20_rcp_rn_f32_slowpath) ;  /* 0x000000dc00bc7944 */ /* 0x000fea0003c00000 */
[----:B------:R-:W-:Y:S01]  /*d470*/  MOV R40, R0 ;  /* 0x0000000000287202 */ /* 0x000fe20000000f00 */
[----:B------:R-:W-:Y:S06]  /*d480*/  BRA `(.L_x_234) ;  /* 0x0000000000107947 */ /* 0x000fec0003800000 */
.L_x_233:
[----:B------:R-:W1:Y:S02]  /*d490*/  MUFU.RCP R40, R59 ;  /* 0x0000003b00287308 */ /* 0x000e640000001000 */
[----:B-1----:R-:W-:-:S04]  /*d4a0*/  FFMA R0, R59, R40, -1 ;  /* 0xbf8000003b007423 */ /* 0x002fc80000000028 */
[----:B------:R-:W-:-:S04]  /*d4b0*/  FADD.FTZ R3, -R0, -RZ ;  /* 0x800000ff00037221 */ /* 0x000fc80000010100 */
[----:B------:R-:W-:-:S07]  /*d4c0*/  FFMA R40, R40, R3, R40 ;  /* 0x0000000328287223 */ /* 0x000fce0000000028 */
.L_x_234:
[----:B------:R-:W-:Y:S05]  /*d4d0*/  BSYNC B1 ;  /* 0x0000000000017941 */ /* 0x000fea0003800000 */
.L_x_232:
        /* <DEDUP_REMOVED lines=10> */
.L_x_236:
[----:B------:R-:W1:Y:S02]  /*d580*/  MUFU.RCP R42, R51 ;  /* 0x00000033002a7308 */ /* 0x000e640000001000 */
[----:B-1----:R-:W-:-:S04]  /*d590*/  FFMA R0, R51, R42, -1 ;  /* 0xbf80000033007423 */ /* 0x002fc8000000002a */
[----:B------:R-:W-:-:S04]  /*d5a0*/  FADD.FTZ R3, -R0, -RZ ;  /* 0x800000ff00037221 */ /* 0x000fc80000010100 */
[----:B------:R-:W-:-:S07]  /*d5b0*/  FFMA R42, R42, R3, R42 ;  /* 0x000000032a2a7223 */ /* 0x000fce000000002a */
.L_x_237:
[----:B------:R-:W-:Y:S05]  /*d5c0*/  BSYNC B1 ;  /* 0x0000000000017941 */ /* 0x000fea0003800000 */
.L_x_235:
        /* <DEDUP_REMOVED lines=10> */
.L_x_239:
[----:B------:R-:W1:Y:S02]  /*d670*/  MUFU.RCP R43, R54 ;  /* 0x00000036002b7308 */ /* 0x000e640000001000 */
[----:B-1----:R-:W-:-:S04]  /*d680*/  FFMA R0, R54, R43, -1 ;  /* 0xbf80000036007423 */ /* 0x002fc8000000002b */
[----:B------:R-:W-:-:S04]  /*d690*/  FADD.FTZ R0, -R0, -RZ ;  /* 0x800000ff00007221 */ /* 0x000fc80000010100 */
[----:B------:R-:W-:-:S07]  /*d6a0*/  FFMA R43, R43, R0, R43 ;  /* 0x000000002b2b7223 */ /* 0x000fce000000002b */
.L_x_240:
[----:B------:R-:W-:Y:S05]  /*d6b0*/  BSYNC B1 ;  /* 0x0000000000017941 */ /* 0x000fea0003800000 */
.L_x_238:
        /* <DEDUP_REMOVED lines=10> */
.L_x_242:
[----:B------:R-:W1:Y:S02]  /*d760*/  MUFU.RCP R46, R61 ;  /* 0x0000003d002e7308 */ /* 0x000e640000001000 */
[----:B-1----:R-:W-:-:S04]  /*d770*/  FFMA R0, R61, R46, -1 ;  /* 0xbf8000003d007423 */ /* 0x002fc8000000002e */
[----:B------:R-:W-:-:S04]  /*d780*/  FADD.FTZ R3, -R0, -RZ ;  /* 0x800000ff00037221 */ /* 0x000fc80000010100 */
[----:B------:R-:W-:-:S07]  /*d790*/  FFMA R46, R46, R3, R46 ;  /* 0x000000032e2e7223 */ /* 0x000fce000000002e */
.L_x_243:
[----:B------:R-:W-:Y:S05]  /*d7a0*/  BSYNC B1 ;  /* 0x0000000000017941 */ /* 0x000fea0003800000 */
.L_x_241:
        /* <DEDUP_REMOVED lines=10> */
.L_x_245:
[----:B------:R-:W1:Y:S02]  /*d850*/  MUFU.RCP R47, R48 ;  /* 0x00000030002f7308 */ /* 0x000e640000001000 */
[----:B-1----:R-:W-:-:S04]  /*d860*/  FFMA R0, R48, R47, -1 ;  /* 0xbf80000030007423 */ /* 0x002fc8000000002f */
[----:B------:R-:W-:-:S04]  /*d870*/  FADD.FTZ R0, -R0, -RZ ;  /* 0x800000ff00007221 */ /* 0x000fc80000010100 */
[----:B------:R-:W-:-:S07]  /*d880*/  FFMA R47, R47, R0, R47 ;  /* 0x000000002f2f7223 */ /* 0x000fce000000002f */
.L_x_246:
[----:B------:R-:W-:Y:S05]  /*d890*/  BSYNC B1 ;  /* 0x0000000000017941 */ /* 0x000fea0003800000 */
.L_x_244:
        /* <DEDUP_REMOVED lines=10> */
.L_x_248:
[----:B------:R-:W1:Y:S02]  /*d940*/  MUFU.RCP R48, R63 ;  /* 0x0000003f00307308 */ /* 0x000e640000001000 */
[----:B-1----:R-:W-:-:S04]  /*d950*/  FFMA R0, R63, R48, -1 ;  /* 0xbf8000003f007423 */ /* 0x002fc80000000030 */
[----:B------:R-:W-:-:S04]  /*d960*/  FADD.FTZ R3, -R0, -RZ ;  /* 0x800000ff00037221 */ /* 0x000fc80000010100 */
[----:B------:R-:W-:-:S07]  /*d970*/  FFMA R48, R48, R3, R48 ;  /* 0x0000000330307223 */ /* 0x000fce0000000030 */
.L_x_249:
[----:B------:R-:W-:Y:S05]  /*d980*/  BSYNC B1 ;  /* 0x0000000000017941 */ /* 0x000fea0003800000 */
.L_x_247:
        /* <DEDUP_REMOVED lines=10> */
.L_x_251:
[----:B------:R-:W1:Y:S02]  /*da30*/  MUFU.RCP R49, R60 ;  /* 0x0000003c00317308 */ /* 0x000e640000001000 */
[----:B-1----:R-:W-:-:S04]  /*da40*/  FFMA R0, R60, R49, -1 ;  /* 0xbf8000003c007423 */ /* 0x002fc80000000031 */
[----:B------:R-:W-:-:S04]  /*da50*/  FADD.FTZ R0, -R0, -RZ ;  /* 0x800000ff00007221 */ /* 0x000fc80000010100 */
[----:B------:R-:W-:-:S07]  /*da60*/  FFMA R49, R49, R0, R49 ;  /* 0x0000000031317223 */ /* 0x000fce0000000031 */
.L_x_252:
[----:B------:R-:W-:Y:S05]  /*da70*/  BSYNC B1 ;  /* 0x0000000000017941 */ /* 0x000fea0003800000 */
.L_x_250:
        /* <DEDUP_REMOVED lines=10> */
.L_x_254:
[----:B------:R-:W1:Y:S02]  /*db20*/  MUFU.RCP R50, R65 ;  /* 0x0000004100327308 */ /* 0x000e640000001000 */
[----:B-1----:R-:W-:-:S04]  /*db30*/  FFMA R0, R65, R50, -1 ;  /* 0xbf80000041007423 */ /* 0x002fc80000000032 */
[----:B------:R-:W-:-:S04]  /*db40*/  FADD.FTZ R3, -R0, -RZ ;  /* 0x800000ff00037221 */ /* 0x000fc80000010100 */
[----:B------:R-:W-:-:S07]  /*db50*/  FFMA R50, R50, R3, R50 ;  /* 0x0000000332327223 */ /* 0x000fce0000000032 */
.L_x_255:
[----:B------:R-:W-:Y:S05]  /*db60*/  BSYNC B1 ;  /* 0x0000000000017941 */ /* 0x000fea0003800000 */
.L_x_253:
        /* <DEDUP_REMOVED lines=10> */
.L_x_257:
[----:B------:R-:W1:Y:S02]  /*dc10*/  MUFU.RCP R51, R62 ;  /* 0x0000003e00337308 */ /* 0x000e640000001000 */
[----:B-1----:R-:W-:-:S04]  /*dc20*/  FFMA R0, R62, R51, -1 ;  /* 0xbf8000003e007423 */ /* 0x002fc80000000033 */
[----:B------:R-:W-:-:S04]  /*dc30*/  FADD.FTZ R0, -R0, -RZ ;  /* 0x800000ff00007221 */ /* 0x000fc80000010100 */
[----:B------:R-:W-:-:S07]  /*dc40*/  FFMA R51, R51, R0, R51 ;  /* 0x0000000033337223 */ /* 0x000fce0000000033 */
.L_x_258:
[----:B------:R-:W-:Y:S05]  /*dc50*/  BSYNC B1 ;  /* 0x0000000000017941 */ /* 0x000fea0003800000 */
.L_x_256:
        /* <DEDUP_REMOVED lines=10> */
.L_x_260:
[----:B------:R-:W1:Y:S02]  /*dd00*/  MUFU.RCP R52, R67 ;  /* 0x0000004300347308 */ /* 0x000e640000001000 */
[----:B-1----:R-:W-:-:S04]  /*dd10*/  FFMA R0, R67, R52, -1 ;  /* 0xbf80000043007423 */ /* 0x002fc80000000034 */
[----:B------:R-:W-:-:S04]  /*dd20*/  FADD.FTZ R3, -R0, -RZ ;  /* 0x800000ff00037221 */ /* 0x000fc80000010100 */
[----:B------:R-:W-:-:S07]  /*dd30*/  FFMA R52, R52, R3, R52 ;  /* 0x0000000334347223 */ /* 0x000fce0000000034 */
.L_x_261:
[----:B------:R-:W-:Y:S05]  /*dd40*/  BSYNC B1 ;  /* 0x0000000000017941 */ /* 0x000fea0003800000 */
.L_x_259:
        /* <DEDUP_REMOVED lines=10> */
.L_x_263:
[----:B------:R-:W1:Y:S02]  /*ddf0*/  MUFU.RCP R0, R45 ;  /* 0x0000002d00007308 */ /* 0x000e640000001000 */
[----:B-1----:R-:W-:-:S04]  /*de00*/  FFMA R3, R45, R0, -1 ;  /* 0xbf8000002d037423 */ /* 0x002fc80000000000 */
[----:B------:R-:W-:-:S04]  /*de10*/  FADD.FTZ R3, -R3, -RZ ;  /* 0x800000ff03037221 */ /* 0x000fc80000010100 */
[----:B------:R-:W-:-:S07]  /*de20*/  FFMA R53, R0, R3, R0 ;  /* 0x0000000300357223 */ /* 0x000fce0000000000 */
.L_x_264:
[----:B------:R-:W-:Y:S05]  /*de30*/  BSYNC B1 ;  /* 0x0000000000017941 */ /* 0x000fea0003800000 */
.L_x_262:
        /* <DEDUP_REMOVED lines=10> */
.L_x_266:
[----:B------:R-:W1:Y:S02]  /*dee0*/  MUFU.RCP R54, R55 ;  /* 0x0000003700367308 */ /* 0x000e640000001000 */
[----:B-1----:R-:W-:-:S04]  /*def0*/  FFMA R0, R55, R54, -1 ;  /* 0xbf80000037007423 */ /* 0x002fc80000000036 */
[----:B------:R-:W-:-:S04]  /*df00*/  FADD.FTZ R3, -R0, -RZ ;  /* 0x800000ff00037221 */ /* 0x000fc80000010100 */
[----:B------:R-:W-:-:S07]  /*df10*/  FFMA R54, R54, R3, R54 ;  /* 0x0000000336367223 */ /* 0x000fce0000000036 */
.L_x_267:
[----:B------:R-:W-:Y:S05]  /*df20*/  BSYNC B1 ;  /* 0x0000000000017941 */ /* 0x000fea0003800000 */
.L_x_265:
        /* <DEDUP_REMOVED lines=10> */
.L_x_269:
[----:B------:R-:W1:Y:S02]  /*dfd0*/  MUFU.RCP R3, R44 ;  /* 0x0000002c00037308 */ /* 0x000e640000001000 */
[----:B-1----:R-:W-:-:S04]  /*dfe0*/  FFMA R0, R44, R3, -1 ;  /* 0xbf8000002c007423 */ /* 0x002fc80000000003 */
[----:B------:R-:W-:-:S04]  /*dff0*/  FADD.FTZ R0, -R0, -RZ ;  /* 0x800000ff00007221 */ /* 0x000fc80000010100 */
[----:B------:R-:W-:-:S07]  /*e000*/  FFMA R56, R3, R0, R3 ;  /* 0x0000000003387223 */ /* 0x000fce0000000003 */
.L_x_270:
[----:B------:R-:W-:Y:S05]  /*e010*/  BSYNC B1 ;  /* 0x0000000000017941 */ /* 0x000fea0003800000 */
.L_x_268:
        /* <DEDUP_REMOVED lines=10> */
.L_x_272:
[----:B------:R-:W1:Y:S02]  /*e0c0*/  MUFU.RCP R44, R41 ;  /* 0x00000029002c7308 */ /* 0x000e640000001000 */
[----:B-1----:R-:W-:-:S04]  /*e0d0*/  FFMA R0, R41, R44, -1 ;  /* 0xbf80000029007423 */ /* 0x002fc8000000002c */
[----:B------:R-:W-:-:S04]  /*e0e0*/  FADD.FTZ R3, -R0, -RZ ;  /* 0x800000ff00037221 */ /* 0x000fc80000010100 */
[----:B------:R-:W-:-:S07]  /*e0f0*/  FFMA R44, R44, R3, R44 ;  /* 0x000000032c2c7223 */ /* 0x000fce000000002c */
.L_x_273:
[----:B------:R-:W-:Y:S05]  /*e100*/  BSYNC B1 ;  /* 0x0000000000017941 */ /* 0x000fea0003800000 */
.L_x_271:
        /* <DEDUP_REMOVED lines=10> */
.L_x_275:
[----:B------:R-:W1:Y:S02]  /*e1b0*/  MUFU.RCP R41, R38 ;  /* 0x0000002600297308 */ /* 0x000e640000001000 */
[----:B-1----:R-:W-:-:S04]  /*e1c0*/  FFMA R0, R38, R41, -1 ;  /* 0xbf80000026007423 */ /* 0x002fc80000000029 */
[----:B------:R-:W-:-:S04]  /*e1d0*/  FADD.FTZ R0, -R0, -RZ ;  /* 0x800000ff00007221 */ /* 0x000fc80000010100 */
[----:B------:R-:W-:-:S07]  /*e1e0*/  FFMA R41, R41, R0, R41 ;  /* 0x0000000029297223 */ /* 0x000fce0000000029 */
.L_x_276:
[----:B------:R-:W-:Y:S05]  /*e1f0*/  BSYNC B1 ;  /* 0x0000000000017941 */ /* 0x000fea0003800000 */
.L_x_274:
        /* <DEDUP_REMOVED lines=9> */
.L_x_278:
[----:B------:R-:W1:Y:S02]  /*e290*/  MUFU.RCP R0, R39 ;  /* 0x0000002700007308 */ /* 0x000e640000001000 */
[----:B-1----:R-:W-:-:S04]  /*e2a0*/  FFMA R3, R39, R0, -1 ;  /* 0xbf80000027037423 */ /* 0x002fc80000000000 */
[----:B------:R-:W-:-:S04]  /*e2b0*/  FADD.FTZ R3, -R3, -RZ ;  /* 0x800000ff03037221 */ /* 0x000fc80000010100 */
[----:B------:R-:W-:-:S07]  /*e2c0*/  FFMA R0, R0, R3, R0 ;  /* 0x0000000300007223 */ /* 0x000fce0000000000 */
.L_x_279:
[----:B------:R-:W-:Y:S05]  /*e2d0*/  BSYNC B1 ;  /* 0x0000000000017941 */ /* 0x000fea0003800000 */
.L_x_277:
        /* <DEDUP_REMOVED lines=26> */
.L_x_280:
        /* <DEDUP_REMOVED lines=22> */
[----:B------:R-:W-:Y:S02]  /*e5e0*/  UIADD3 UR4, UR47, 0x5100, URZ ;  /* 0x000051002f047890 */ /* 0x000fe4000fffe03f */
[----:B------:R-:W-:Y:S01]  /*e5f0*/  UIADD3.X UR9, URZ, UR45, URZ, UP0, !UPT ;  /* 0x0000002d3f097290 */ /* 0x000fe200087fe43f */
[----:B------:R-:W-:-:S08]  /*e600*/  UMOV UR7, UR51 ;  /* 0x0000003300077c82 */ /* 0x000fd00008000000 */
[----:B------:R1:W-:Y:S02]  /*e610*/  UTMASTG.3D [UR4], [UR8] ;  /* 0x00000004080073b5 */ /* 0x0003e40008010000 */
[----:B-1----:R0:W-:Y:S02]  /*e620*/  UTMACMDFLUSH ;  /* 0x00000000000079b7 */ /* 0x0021e40000000000 */
.L_x_282:
[----:B------:R-:W-:Y:S05]  /*e630*/  BSYNC B0 ;  /* 0x0000000000007941 */ /* 0x000fea0003800000 */
.L_x_281:
[----:B------:R-:W-:Y:S04]  /*e640*/  BSSY B0, `(.L_x_283) ;  /* 0x000003c000007945 */ /* 0x000fe80003800000 */
[----:B------:R-:W-:Y:S05]  /*e650*/  @P0 BRA `(.L_x_284) ;  /* 0x0000000000e80947 */ /* 0x000fea0003800000 */
[----:B------:R-:W2:Y:S02]  /*e660*/  LDL R0, [R1+0xcc] ;  /* 0x0000cc0001007983 */ /* 0x000ea40000100800 */
[----:B--2---:R-:W-:-:S13]  /*e670*/  ISETP.NE.AND P3, PT, R0, 0x3, PT ;  /* 0x000000030000780c */ /* 0x004fda0003f65270 */
[----:B------:R-:W-:Y:S05]  /*e680*/  @!P3 BRA `(.L_x_285) ;  /* 0x000000000004b947 */ /* 0x000fea0003800000 */
[----:B------:R-:W-:Y:S01]  /*e690*/  BPT.TRAP 0x1 ;  /* 0x000000040000795c */ /* 0x000fe20000300000 */
.L_x_285:
[----:B------:R-:W2:Y:S04]  /*e6a0*/  LDL R0, [R1+0xb4] ;  /* 0x0000b40001007983 */ /* 0x000ea80000100800 */
[----:B------:R-:W3:Y:S01]  /*e6b0*/  LDL R3, [R1+0xb8] ;  /* 0x0000b80001037983 */ /* 0x000ee20000100800 */
[----:B------:R-:W-:Y:S01]  /*e6c0*/  BSSY B1, `(.L_x_286) ;  /* 0x0000005000017945 */ /* 0x000fe20003800000 */
[----:B--2---:R-:W-:Y:S02]  /*e6d0*/  LEA R0, R0, UR47, 0x3 ;  /* 0x0000002f00007c11 */ /* 0x004fe4000f8e18ff */
[----:B---3--:R-:W-:-:S04]  /*e6e0*/  SHF.L.U32 R3, R3, 0x1f, RZ ;  /* 0x0000001f03037819 */ /* 0x008fc800000006ff */
[----:B------:R-:W1:Y:S02]  /*e6f0*/  SYNCS.PHASECHK.TRANS64.TRYWAIT P2, [R0+URZ+0x80], R3 ;  /* 0x00008003000075a7 */ /* 0x000e64000804017f */
[----:B-1----:R-:W-:Y:S05]  /*e700*/  @!P2 BRA `(.L_x_287) ;  /* 0x000000c000d0a947 */ /* 0x002fea0003800000 */
.L_x_627:
[----:B------:R-:W-:Y:S05]  /*e710*/  BSYNC B1 ;  /* 0x0000000000017941 */ /* 0x000fea0003800000 */
.L_x_286:
        /* <DEDUP_REMOVED lines=18> */
.L_x_289:
[----:B------:R-:W-:Y:S05]  /*e840*/  BSYNC B1 ;  /* 0x0000000000017941 */ /* 0x000fea0003800000 */
.L_x_288:
        /* <DEDUP_REMOVED lines=8> */
.L_x_290:
        /* <DEDUP_REMOVED lines=19> */
.L_x_284:
[----:B------:R-:W-:Y:S05]  /*ea00*/  BSYNC B0 ;  /* 0x0000000000007941 */ /* 0x000fea0003800000 */
.L_x_283:
[----:B-1----:R-:W-:Y:S01]  /*ea10*/  F2FP.F16.E4M3.UNPACK_B R0, R6 ;  /* 0x00000006ff00723e */ /* 0x002fe200020006ff */
[C---:B------:R-:W-:Y:S01]  /*ea20*/  FMUL R15, R2.reuse, R195 ;  /* 0x000000c3020f7220 */ /* 0x040fe20000400000 */
[C---:B------:R-:W-:Y:S01]  /*ea30*/  FMUL R19, R2.reuse, R192 ;  /* 0x000000c002137220 */ /* 0x040fe20000400000 */
[C---:B------:R-:W-:Y:S01]  /*ea40*/  FMUL R17, R2.reuse, R194 ;  /* 0x000000c202117220 */ /* 0x040fe20000400000 */
[----:B------:R-:W-:Y:S01]  /*ea50*/  MOV R58, 0x3bbb989d ;  /* 0x3bbb989d003a7802 */ /* 0x000fe20000000f00 */
[--C-:B------:R-:W-:Y:S02]  /*ea60*/  HADD2.F32 R3, -RZ, R0.reuse.H0_H0 ;  /* 0x20000000ff037230 */ /* 0x100fe40000004100 */
[C---:B------:R-:W-:Y:S01]  /*ea70*/  FMUL R23, R2.reuse, R188 ;  /* 0x000000bc02177220 */ /* 0x040fe20000400000 */
[----:B------:R-:W-:Y:S01]  /*ea80*/  HADD2.F32 R4, -RZ, R0.H1_H1 ;  /* 0x30000000ff047230 */ /* 0x000fe20000004100 */
[----:B------:R-:W-:Y:S01]  /*ea90*/  F2FP.F16.E4M3.UNPACK_B R0, R6.H1 ;  /* 0x00000006ff00723e */ /* 0x000fe200030006ff */
[----:B------:R-:W-:Y:S01]  /*eaa0*/  FMUL R193, R2, R193 ;  /* 0x000000c102c17220 */ /* 0x000fe20000400000 */
[C---:B------:R-:W-:Y:S01]  /*eab0*/  FFMA R15, R16.reuse, R3, R15 ;  /* 0x00000003100f7223 */ /* 0x040fe2000000000f */
[-C--:B------:R-:W-:Y:S01]  /*eac0*/  F2FP.F16.E4M3.UNPACK_B R3, R7.reuse.H1 ;  /* 0x00000007ff03723e */ /* 0x080fe200030006ff */
[----:B------:R-:W-:Y:S01]  /*ead0*/  FFMA R17, R16, R4, R17 ;  /* 0x0000000410117223 */ /* 0x000fe20000000011 */
[--C-:B------:R-:W-:Y:S01]  /*eae0*/  HADD2.F32 R18, -RZ, R0.reuse.H0_H0 ;  /* 0x20000000ff127230 */ /* 0x100fe20000004100 */
[----:B------:R-:W-:Y:S01]  /*eaf0*/  F2FP.F16.E4M3.UNPACK_B R5, R7 ;  /* 0x00000007ff05723e */ /* 0x000fe200020006ff */
[----:B------:R-:W-:Y:S01]  /*eb00*/  HADD2.F32 R0, -RZ, R0.H1_H1 ;  /* 0x30000000ff007230 */ /* 0x000fe20000004100 */
[----:B------:R-:W-:Y:S01]  /*eb10*/  MOV R60, 0x437c0000 ;  /* 0x437c0000003c7802 */ /* 0x000fe20000000f00 */
[----:B------:R-:W-:-:S02]  /*eb20*/  HADD2.F32 R22, -RZ, R3.H0_H0 ;  /* 0x20000003ff167230 */ /* 0x000fc40000004100 */
[C---:B------:R-:W-:Y:S01]  /*eb30*/  FFMA R18, R16.reuse, R18, R193 ;  /* 0x0000001210127223 */ /* 0x040fe200000000c1 */
[----:B------:R-:W-:Y:S02]  /*eb40*/  HADD2.F32 R20, -RZ, R5.H0_H0 ;  /* 0x20000005ff147230 */ /* 0x000fe40000004100 */
[----:B------:R-:W-:Y:S01]  /*eb50*/  FFMA R19, R16, R0, R19 ;  /* 0x0000000010137223 */ /* 0x000fe20000000013 */
[----:B------:R-:W-:Y:S01]  /*eb60*/  HADD2.F32 R0, -RZ, R3.H1_H1 ;  /* 0x30000003ff007230 */ /* 0x000fe20000004100 */
[----:B------:R-:W-:Y:S01]  /*eb70*/  F2FP.F16.E4M3.UNPACK_B R3, R8 ;  /* 0x00000008ff03723e */ /* 0x000fe200020006ff */
[----:B------:R-:W-:Y:S02]  /*eb80*/  HADD2.F32 R4, -RZ, R5.H1_H1 ;  /* 0x30000005ff047230 */ /* 0x000fe40000004100 */
[----:B------:R-:W-:Y:S01]  /*eb90*/  FMUL R25, R2, R186 ;  /* 0x000000ba02197220 */ /* 0x000fe20000400000 */
[----:B------:R-:W-:Y:S01]  /*eba0*/  F2FP.F16.E4M3.UNPACK_B R31, R8.H1 ;  /* 0x00000008ff1f723e */ /* 0x000fe200030006ff */
[----:B------:R-:W-:Y:S01]  /*ebb0*/  FFMA R23, R16, R0, R23 ;  /* 0x0000000010177223 */ /* 0x000fe20000000017 */
[----:B------:R-:W-:-:S02]  /*ebc0*/  HADD2.F32 R24, -RZ, R3.H0_H0 ;  /* 0x20000003ff187230 */ /* 0x000fc40000004100 */
[-C--:B------:R-:W-:Y:S01]  /*ebd0*/  FFMA.SAT R0, -R15, R58.reuse, 0.5 ;  /* 0x3f0000000f007423 */ /* 0x080fe2000000213a */
[----:B------:R-:W-:Y:S02]  /*ebe0*/  HADD2.F32 R26, -RZ, R3.H1_H1 ;  /* 0x30000003ff1a7230 */ /* 0x000fe40000004100 */
[----:B------:R-:W-:Y:S01]  /*ebf0*/  FFMA.SAT R3, -R17, R58, 0.5 ;  /* 0x3f00000011037423 */ /* 0x000fe2000000213a */
[----:B------:R-:W-:Y:S01]  /*ec00*/  FMUL R21, R2, R190 ;  /* 0x000000be02157220 */ /* 0x000fe20000400000 */
[-C--:B------:R-:W-:Y:S01]  /*ec10*/  FFMA.RM R0, R0, R60.reuse, 12582913 ;  /* 0x4b40000100007423 */ /* 0x080fe2000000403c */
[----:B------:R-:W-:Y:S01]  /*ec20*/  FMUL R191, R2, R191 ;  /* 0x000000bf02bf7220 */ /* 0x000fe20000400000 */
[----:B------:R-:W-:Y:S01]  /*ec30*/  FFMA.RM R5, R3, R60, 12582913 ;  /* 0x4b40000103057423 */ /* 0x000fe2000000403c */
[----:B------:R-:W-:Y:S01]  /*ec40*/  FFMA.SAT R3, -R18, R58, 0.5 ;  /* 0x3f00000012037423 */ /* 0x000fe2000000213a */
[C---:B------:R-:W-:Y:S01]  /*ec50*/  FFMA R25, R16.reuse, R26, R25 ;  /* 0x0000001a10197223 */ /* 0x040fe20000000019 */
[----:B------:R-:W-:Y:S01]  /*ec60*/  FFMA R21, R16, R4, R21 ;  /* 0x0000000410157223 */ /* 0x000fe20000000015 */
[----:B------:R-:W-:-:S02]  /*ec70*/  HADD2.F32 R27, -RZ, R31.H0_H0 ;  /* 0x2000001fff1b7230 */ /* 0x000fc40000004100 */
[----:B------:R-:W-:Y:S01]  /*ec80*/  FADD R26, R5, -12583039 ;  /* 0xcb40007f051a7421 */ /* 0x000fe20000000000 */
[----:B------:R-:W-:Y:S01]  /*ec90*/  FADD R4, R0, -12583039 ;  /* 0xcb40007f00047421 */ /* 0x000fe20000000000 */
[----:B------:R-:W-:Y:S01]  /*eca0*/  FMUL R185, R2, R185 ;  /* 0x000000b902b97220 */ /* 0x000fe20000400000 */
[----:B------:R-:W-:Y:S01]  /*ecb0*/  FFMA.RM R29, R3, R60, 12582913 ;  /* 0x4b400001031d7423 */ /* 0x000fe2000000403c */
[C---:B------:R-:W-:Y:S01]  /*ecc0*/  FFMA R20, R16.reuse, R20, R191 ;  /* 0x0000001410147223 */ /* 0x040fe200000000bf */
[----:B------:R-:W-:Y:S01]  /*ecd0*/  FFMA R28, -R17, 1.4426950216293334961, -R26 ;  /* 0x3fb8aa3b111c7823 */ /* 0x000fe2000000091a */
[----:B------:R-:W-:Y:S01]  /*ece0*/  FFMA R4, -R15, 1.4426950216293334961, -R4 ;  /* 0x3fb8aa3b0f047823 */ /* 0x000fe20000000904 */
[----:B------:R-:W-:Y:S01]  /*ecf0*/  FFMA R26, R16, R27, R185 ;  /* 0x0000001b101a7223 */ /* 0x000fe200000000b9 */
[-C--:B------:R-:W-:Y:S01]  /*ed00*/  FFMA.SAT R30, -R19, R58.reuse, 0.5 ;  /* 0x3f000000131e7423 */ /* 0x080fe2000000213a */
[----:B------:R-:W-:Y:S01]  /*ed10*/  FADD R27, R29, -12583039 ;  /* 0xcb40007f1d1b7421 */ /* 0x000fe20000000000 */
[----:B------:R-:W-:Y:S01]  /*ed20*/  FFMA.SAT R32, -R20, R58, 0.5 ;  /* 0x3f00000014207423 */ /* 0x000fe2000000213a */
[----:B------:R-:W-:Y:S01]  /*ed30*/  FFMA R4, -R15, 1.925963033500011079e-08, R4 ;  /* 0x32a570600f047823 */ /* 0x000fe20000000104 */
[----:B------:R-:W-:-:S02]  /*ed40*/  HADD2.F32 R33, -RZ, R31.H1_H1 ;  /* 0x3000001fff217230 */ /* 0x000fc40000004100 */
[----:B------:R-:W-:Y:S01]  /*ed50*/  FFMA.RM R30, R30, R60, 12582913 ;  /* 0x4b4000011e1e7423 */ /* 0x000fe2000000403c */
[----:B------:R-:W-:Y:S01]  /*ed60*/  FFMA R31, -R18, 1.4426950216293334961, -R27 ;  /* 0x3fb8aa3b121f7823 */ /* 0x000fe2000000091b */
[----:B------:R-:W-:Y:S01]  /*ed70*/  FMUL R27, R2, R184 ;  /* 0x000000b8021b7220 */ /* 0x000fe20000400000 */
[----:B------:R-:W-:Y:S01]  /*ed80*/  FFMA.RM R34, R32, R60, 12582913 ;  /* 0x4b40000120227423 */ /* 0x000fe2000000403c */
[----:B------:R1:W2:Y:S01]  /*ed90*/  MUFU.EX2 R3, R4 ;  /* 0x0000000400037308 */ /* 0x0002a20000000800 */
[----:B------:R-:W-:Y:S01]  /*eda0*/  FMUL R189, R2, R189 ;  /* 0x000000bd02bd7220 */ /* 0x000fe20000400000 */
[----:B------:R-:W-:Y:S01]  /*edb0*/  F2FP.F16.E4M3.UNPACK_B R41, R9 ;  /* 0x00000009ff29723e */ /* 0x000fe200020006ff */
[----:B------:R-:W-:Y:S01]  /*edc0*/  FFMA R27, R16, R33, R27 ;  /* 0x00000021101b7223 */ /* 0x000fe2000000001b */
[----:B------:R-:W-:Y:S01]  /*edd0*/  FFMA.SAT R35, -R21, R58, 0.5 ;  /* 0x3f00000015237423 */ /* 0x000fe2000000213a */
[----:B------:R-:W-:Y:S01]  /*ede0*/  FADD R33, R34, -12583039 ;  /* 0xcb40007f22217421 */ /* 0x000fe20000000000 */
[----:B------:R-:W-:Y:S01]  /*edf0*/  FFMA R22, R16, R22, R189 ;  /* 0x0000001610167223 */ /* 0x000fe200000000bd */
[----:B------:R-:W-:-:S02]  /*ee00*/  HADD2.F32 R40, -RZ, R41.H0_H0 ;  /* 0x20000029ff287230 */ /* 0x000fc40000004100 */
[----:B------:R-:W-:Y:S01]  /*ee10*/  FFMA.RM R38, R35, R60, 12582913 ;  /* 0x4b40000123267423 */ /* 0x000fe2000000403c */
[----:B-1----:R-:W-:Y:S01]  /*ee20*/  FADD R4, R30, -12583039 ;  /* 0xcb40007f1e047421 */ /* 0x002fe20000000000 */
[----:B------:R-:W-:Y:S01]  /*ee30*/  FFMA R35, -R20, 1.4426950216293334961, -R33 ;  /* 0x3fb8aa3b14237823 */ /* 0x000fe20000000921 */
[C---:B------:R-:W-:Y:S01]  /*ee40*/  FMUL R187, R2.reuse, R187 ;  /* 0x000000bb02bb7220 */ /* 0x040fe20000400000 */
[----:B------:R-:W-:Y:S01]  /*ee50*/  FMUL R33, R2, R183 ;  /* 0x000000b702217220 */ /* 0x000fe20000400000 */
[C---:B------:R-:W-:Y:S01]  /*ee60*/  FFMA R32, -R19.reuse, 1.4426950216293334961, -R4 ;  /* 0x3fb8aa3b13207823 */ /* 0x040fe20000000904 */
[----:B------:R-:W-:Y:S01]  /*ee70*/  FFMA R31, -R18, 1.925963033500011079e-08, R31 ;  /* 0x32a57060121f7823 */ /* 0x000fe2000000011f */
[-C--:B------:R-:W-:Y:S01]  /*ee80*/  FFMA.SAT R37, -R22, R58.reuse, 0.5 ;  /* 0x3f00000016257423 */ /* 0x080fe2000000213a */
[----:B------:R-:W-:Y:S02]  /*ee90*/  HADD2.F32 R44, -RZ, R41.H1_H1 ;  /* 0x30000029ff2c7230 */ /* 0x000fe40000004100 */
[----:B------:R-:W-:Y:S01]  /*eea0*/  FFMA R32, -R19, 1.925963033500011079e-08, R32 ;  /* 0x32a5706013207823 */ /* 0x000fe20000000120 */
[----:B------:R-:W-:Y:S01]  /*eeb0*/  FFMA.SAT R41, -R23, R58, 0.5 ;  /* 0x3f00000017297423 */ /* 0x000fe2000000213a */
[C---:B------:R-:W-:Y:S01]  /*eec0*/  FFMA R24, R16.reuse, R24, R187 ;  /* 0x0000001810187223 */ /* 0x040fe200000000bb */
[----:B------:R-:W-:Y:S01]  /*eed0*/  FFMA R33, R16, R40, R33 ;  /* 0x0000002810217223 */ /* 0x000fe20000000021 */
[----:B------:R1:W-:Y:S01]  /*eee0*/  MUFU.EX2 R4, R31 ;  /* 0x0000001f00047308 */ /* 0x0003e20000000800 */
[----:B------:R-:W-:Y:S01]  /*eef0*/  FFMA.RM R40, R37, R60, 12582913 ;  /* 0x4b40000125287423 */ /* 0x000fe2000000403c */
[-C--:B------:R-:W-:Y:S01]  /*ef00*/  FFMA.SAT R43, -R24, R58.reuse, 0.5 ;  /* 0x3f000000182b7423 */ /* 0x080fe2000000213a */
[----:B------:R-:W-:Y:S01]  /*ef10*/  FADD R36, R38, -12583039 ;  /* 0xcb40007f26247421 */ /* 0x000fe20000000000 */
[----:B------:R-:W-:Y:S01]  /*ef20*/  F2FP.F16.E4M3.UNPACK_B R50, R9.H1 ;  /* 0x00000009ff32723e */ /* 0x000fe200030006ff */
[----:B------:R-:W-:Y:S01]  /*ef30*/  FADD R37, R40, -12583039 ;  /* 0xcb40007f28257421 */ /* 0x000fe20000000000 */
[----:B------:R-:W-:Y:S01]  /*ef40*/  FFMA R28, -R17, 1.925963033500011079e-08, R28 ;  /* 0x32a57060111c7823 */ /* 0x000fe2000000011c */
[----:B------:R-:W-:Y:S01]  /*ef50*/  FFMA.SAT R51, -R27, R58, 0.5 ;  /* 0x3f0000001b337423 */ /* 0x000fe2000000213a */
[----:B------:R3:W-:Y:S01]  /*ef60*/  MUFU.EX2 R39, R32 ;  /* 0x0000002000277308 */ /* 0x0007e20000000800 */
[----:B-1----:R-:W-:Y:S01]  /*ef70*/  FFMA R31, -R20, 1.925963033500011079e-08, R35 ;  /* 0x32a57060141f7823 */ /* 0x002fe20000000123 */
[----:B------:R-:W-:Y:S01]  /*ef80*/  FMUL R35, R2, R182 ;  /* 0x000000b602237220 */ /* 0x000fe20000400000 */
[----:B------:R-:W-:Y:S01]  /*ef90*/  FFMA R37, -R22, 1.4426950216293334961, -R37 ;  /* 0x3fb8aa3b16257823 */ /* 0x000fe20000000925 */
[----:B------:R-:W-:Y:S01]  /*efa0*/  FFMA R36, -R21, 1.4426950216293334961, -R36 ;  /* 0x3fb8aa3b15247823 */ /* 0x000fe20000000924 */
[----:B------:R-:W-:-:S02]  /*efb0*/  HADD2.F32 R52, -RZ, R50.H1_H1 ;  /* 0x30000032ff347230 */ /* 0x000fc40000004100 */
[----:B------:R-:W-:Y:S01]  /*efc0*/  FFMA R35, R16, R44, R35 ;  /* 0x0000002c10237223 */ /* 0x000fe20000000023 */
[-C--:B------:R-:W-:Y:S01]  /*efd0*/  FFMA.RM R44, R43, R60.reuse, 12582913 ;  /* 0x4b4000012b2c7423 */ /* 0x080fe2000000403c */
[----:B------:R-:W-:Y:S01]  /*efe0*/  FFMA R37, -R22, 1.925963033500011079e-08, R37 ;  /* 0x32a5706016257823 */ /* 0x000fe20000000125 */
[----:B---3--:R-:W-:Y:S01]  /*eff0*/  FFMA.RM R32, R41, R60, 12582913 ;  /* 0x4b40000129207423 */ /* 0x008fe2000000403c */
[----:B------:R-:W-:Y:S01]  /*f000*/  FFMA.SAT R46, -R25, R58, 0.5 ;  /* 0x3f000000192e7423 */ /* 0x000fe2000000213a */
[----:B------:R-:W-:Y:S01]  /*f010*/  FADD R45, R44, -12583039 ;  /* 0xcb40007f2c2d7421 */ /* 0x000fe20000000000 */
[----:B------:R1:W-:Y:S01]  /*f020*/  MUFU.EX2 R43, R37 ;  /* 0x00000025002b7308 */ /* 0x0003e20000000800 */
[----:B------:R-:W-:Y:S01]  /*f030*/  FADD R42, R32, -12583039 ;  /* 0xcb40007f202a7421 */ /* 0x000fe20000000000 */
[----:B------:R-:W-:Y:S01]  /*f040*/  FFMA R36, -R21, 1.925963033500011079e-08, R36 ;  /* 0x32a5706015247823 */ /* 0x000fe20000000124 */
[----:B------:R-:W-:Y:S01]  /*f050*/  FFMA R47, -R24, 1.4426950216293334961, -R45 ;  /* 0x3fb8aa3b182f7823 */ /* 0x000fe2000000092d */
[----:B------:R-:W-:-:S02]  /*f060*/  HADD2.F32 R48, -RZ, R50.H0_H0 ;  /* 0x20000032ff307230 */ /* 0x000fc40000004100 */
[C---:B------:R-:W-:Y:S01]  /*f070*/  FFMA R42, -R23.reuse, 1.4426950216293334961, -R42 ;  /* 0x3fb8aa3b172a7823 */ /* 0x040fe2000000092a */
[----:B------:R-:W-:Y:S01]  /*f080*/  FMUL R181, R2, R181 ;  /* 0x000000b502b57220 */ /* 0x000fe20000400000 */
[----:B------:R-:W-:Y:S01]  /*f090*/  FFMA.RM R46, R46, R60, 12582913 ;  /* 0x4b4000012e2e7423 */ /* 0x000fe2000000403c */
[----:B------:R-:W3:Y:S01]  /*f0a0*/  MUFU.EX2 R28, R28 ;  /* 0x0000001c001c7308 */ /* 0x000ee20000000800 */
[----:B------:R-:W-:Y:S01]  /*f0b0*/  FFMA R42, -R23, 1.925963033500011079e-08, R42 ;  /* 0x32a57060172a7823 */ /* 0x000fe2000000012a */
[----:B-1----:R-:W-:Y:S01]  /*f0c0*/  FMUL R37, R2, R180 ;  /* 0x000000b402257220 */ /* 0x002fe20000400000 */
[-C--:B------:R-:W-:Y:S01]  /*f0d0*/  FFMA.SAT R49, -R26, R58.reuse, 0.5 ;  /* 0x3f0000001a317423 */ /* 0x080fe2000000213a */
[-C--:B------:R-:W-:Y:S01]  /*f0e0*/  FFMA.SAT R53, -R33, R58.reuse, 0.5 ;  /* 0x3f00000021357423 */ /* 0x080fe2000000213a */
[----:B------:R-:W-:Y:S01]  /*f0f0*/  FFMA.SAT R55, -R35, R58, 0.5 ;  /* 0x3f00000023377423 */ /* 0x000fe2000000213a */
[----:B------:R-:W-:Y:S01]  /*f100*/  FFMA R37, R16, R52, R37 ;  /* 0x0000003410257223 */ /* 0x000fe20000000025 */
[----:B------:R-:W-:Y:S01]  /*f110*/  FFMA.RM R50, R49, R60, 12582913 ;  /* 0x4b40000131327423 */ /* 0x000fe2000000403c */
[----:B------:R1:W-:Y:S01]  /*f120*/  MUFU.EX2 R45, R42 ;  /* 0x0000002a002d7308 */ /* 0x0003e20000000800 */
[----:B------:R-:W-:Y:S01]  /*f130*/  SHF.L.U32 R0, R0, 0x17, RZ ;  /* 0x0000001700007819 */ /* 0x000fe200000006ff */
[----:B------:R-:W-:Y:S01]  /*f140*/  FFMA.SAT R57, -R37, R58, 0.5 ;  /* 0x3f00000025397423 */ /* 0x000fe2000000213a */
[----:B------:R-:W-:Y:S01]  /*f150*/  SHF.L.U32 R5, R5, 0x17, RZ ;  /* 0x0000001705057819 */ /* 0x000fe200000006ff */
[----:B------:R-:W-:Y:S01]  /*f160*/  FADD R49, R50, -12583039 ;  /* 0xcb40007f32317421 */ /* 0x000fe20000000000 */
[----:B------:R-:W-:Y:S01]  /*f170*/  SHF.L.U32 R29, R29, 0x17, RZ ;  /* 0x000000171d1d7819 */ /* 0x000fe200000006ff */
[-C--:B------:R-:W-:Y:S01]  /*f180*/  FFMA.RM R55, R55, R60.reuse, 12582913 ;  /* 0x4b40000137377423 */ /* 0x080fe2000000403c */
[-C--:B------:R-:W-:Y:S01]  /*f190*/  FFMA.RM R57, R57, R60.reuse, 12582913 ;  /* 0x4b40000139397423 */ /* 0x080fe2000000403c */
[----:B------:R4:W5:Y:S01]  /*f1a0*/  MUFU.EX2 R41, R36 ;  /* 0x0000002400297308 */ /* 0x0009620000000800 */
[-C--:B-1----:R-:W-:Y:S01]  /*f1b0*/  FFMA.RM R42, R51, R60.reuse, 12582913 ;  /* 0x4b400001332a7423 */ /* 0x082fe2000000403c */
[----:B------:R-:W-:Y:S01]  /*f1c0*/  FFMA.RM R54, R53, R60, 12582913 ;  /* 0x4b40000135367423 */ /* 0x000fe2000000403c */
[----:B--2---:R-:W-:Y:S01]  /*f1d0*/  FFMA R59, R0, R3, 1 ;  /* 0x3f800000003b7423 */ /* 0x004fe20000000003 */
[----:B---3--:R-:W-:Y:S01]  /*f1e0*/  FFMA R61, R5, R28, 1 ;  /* 0x3f800000053d7423 */ /* 0x008fe2000000001c */
[----:B------:R-:W-:Y:S01]  /*f1f0*/  FADD R52, R42, -12583039 ;  /* 0xcb40007f2a347421 */ /* 0x000fe20000000000 */
[----:B------:R-:W-:Y:S01]  /*f200*/  FFMA R51, -R26, 1.4426950216293334961, -R49 ;  /* 0x3fb8aa3b1a337823 */ /* 0x000fe20000000931 */
[----:B------:R-:W-:Y:S01]  /*f210*/  FADD R0, R55, -12583039 ;  /* 0xcb40007f37007421 */ /* 0x000fe20000000000 */
[----:B------:R-:W-:Y:S01]  /*f220*/  FFMA R47, -R24, 1.925963033500011079e-08, R47 ;  /* 0x32a57060182f7823 */ /* 0x000fe2000000012f */
[----:B----4-:R-:W-:Y:S01]  /*f230*/  FFMA R36, R16, R48, R181 ;  /* 0x0000003010247223 */ /* 0x010fe200000000b5 */
[----:B------:R-:W-:Y:S01]  /*f240*/  FADD R48, R46, -12583039 ;  /* 0xcb40007f2e307421 */ /* 0x000fe20000000000 */
[----:B------:R-:W-:Y:S01]  /*f250*/  FFMA R52, -R27, 1.4426950216293334961, -R52 ;  /* 0x3fb8aa3b1b347823 */ /* 0x000fe20000000934 */
[----:B------:R-:W-:Y:S01]  /*f260*/  FFMA R0, -R35, 1.4426950216293334961, -R0 ;  /* 0x3fb8aa3b23007823 */ /* 0x000fe20000000900 */
[----:B------:R-:W-:Y:S01]  /*f270*/  FFMA.SAT R56, -R36, R58, 0.5 ;  /* 0x3f00000024387423 */ /* 0x000fe2000000213a */
[----:B------:R-:W-:Y:S01]  /*f280*/  FFMA R48, -R25, 1.4426950216293334961, -R48 ;  /* 0x3fb8aa3b19307823 */ /* 0x000fe20000000930 */
[----:B------:R-:W-:Y:S01]  /*f290*/  FFMA R52, -R27, 1.925963033500011079e-08, R52 ;  /* 0x32a570601b347823 */ /* 0x000fe20000000134 */
[----:B------:R-:W-:Y:S01]  /*f2a0*/  FFMA R51, -R26, 1.925963033500011079e-08, R51 ;  /* 0x32a570601a337823 */ /* 0x000fe20000000133 */
[----:B------:R-:W-:Y:S01]  /*f2b0*/  FFMA.RM R56, R56, R60, 12582913 ;  /* 0x4b40000138387423 */ /* 0x000fe2000000403c */
[----:B------:R-:W-:Y:S01]  /*f2c0*/  FFMA R48, -R25, 1.925963033500011079e-08, R48 ;  /* 0x32a5706019307823 */ /* 0x000fe20000000130 */
[----:B------:R1:W-:Y:S01]  /*f2d0*/  MUFU.EX2 R53, R52 ;  /* 0x0000003400357308 */ /* 0x0003e20000000800 */
[----:B------:R-:W-:Y:S01]  /*f2e0*/  FFMA R0, -R35, 1.925963033500011079e-08, R0 ;  /* 0x32a5706023007823 */ /* 0x000fe20000000100 */
[----:B------:R-:W-:Y:S01]  /*f2f0*/  FADD R5, R56, -12583039 ;  /* 0xcb40007f38057421 */ /* 0x000fe20000000000 */
[----:B------:R-:W-:Y:S01]  /*f300*/  IADD3 R28, R59, 0x1800000, RZ ;  /* 0x018000003b1c7810 */ /* 0x000fe20007ffe0ff */
[----:B------:R-:W-:Y:S01]  /*f310*/  BSSY B1, `(.L_x_291) ;  /* 0x0000038000017945 */ /* 0x000fe20003800000 */
[----:B------:R-:W-:Y:S01]  /*f320*/  SHF.L.U32 R50, R50, 0x17, RZ ;  /* 0x0000001732327819 */ /* 0x000fe200000006ff */
[----:B------:R-:W-:Y:S01]  /*f330*/  FFMA R5, -R36, 1.4426950216293334961, -R5 ;  /* 0x3fb8aa3b24057823 */ /* 0x000fe20000000905 */
[----:B------:R-:W-:Y:S01]  /*f340*/  LOP3.LUT R28, R28, 0x7f800000, RZ, 0xc0, !PT ;  /* 0x7f8000001c1c7812 */ /* 0x000fe200078ec0ff */
[----:B------:R2:W-:Y:S01]  /*f350*/  MUFU.EX2 R49, R48 ;  /* 0x0000003000317308 */ /* 0x0005e20000000800 */
[----:B-1----:R-:W-:Y:S01]  /*f360*/  FFMA R52, R29, R4, 1 ;  /* 0x3f8000001d347423 */ /* 0x002fe20000000004 */
[----:B------:R-:W-:Y:S01]  /*f370*/  FADD R4, R57, -12583039 ;  /* 0xcb40007f39047421 */ /* 0x000fe20000000000 */
[----:B------:R-:W-:Y:S01]  /*f380*/  FFMA R5, -R36, 1.925963033500011079e-08, R5 ;  /* 0x32a5706024057823 */ /* 0x000fe20000000105 */
[----:B------:R-:W-:-:S02]  /*f390*/  ISETP.GT.U32.AND P2, PT, R28, 0x1ffffff, PT ;  /* 0x01ffffff1c00780c */ /* 0x000fc40003f44070 */
[C---:B------:R-:W-:Y:S01]  /*f3a0*/  FFMA R4, -R37.reuse, 1.4426950216293334961, -R4 ;  /* 0x3fb8aa3b25047823 */ /* 0x040fe20000000904 */
[----:B------:R-:W-:Y:S01]  /*f3b0*/  SHF.L.U32 R30, R30, 0x17, RZ ;  /* 0x000000171e1e7819 */ /* 0x000fe200000006ff */
[----:B------:R-:W1:Y:S01]  /*f3c0*/  MUFU.EX2 R51, R51 ;  /* 0x0000003300337308 */ /* 0x000e620000000800 */
[----:B--2---:R-:W-:Y:S01]  /*f3d0*/  FADD R48, R54, -12583039 ;  /* 0xcb40007f36307421 */ /* 0x004fe20000000000 */
[----:B------:R-:W-:Y:S01]  /*f3e0*/  FFMA R4, -R37, 1.925963033500011079e-08, R4 ;  /* 0x32a5706025047823 */ /* 0x000fe20000000104 */
[----:B------:R-:W-:Y:S01]  /*f3f0*/  SHF.L.U32 R34, R34, 0x17, RZ ;  /* 0x0000001722227819 */ /* 0x000fe200000006ff */
[----:B------:R-:W-:Y:S01]  /*f400*/  FFMA R63, R30, R39, 1 ;  /* 0x3f8000001e3f7423 */ /* 0x000fe20000000027 */
[C---:B------:R-:W-:Y:S01]  /*f410*/  FFMA R48, -R33.reuse, 1.4426950216293334961, -R48 ;  /* 0x3fb8aa3b21307823 */ /* 0x040fe20000000930 */
[----:B------:R-:W-:Y:S02]  /*f420*/  SHF.L.U32 R38, R38, 0x17, RZ ;  /* 0x0000001726267819 */ /* 0x000fe400000006ff */
[----:B------:R-:W2:Y:S01]  /*f430*/  MUFU.EX2 R31, R31 ;  /* 0x0000001f001f7308 */ /* 0x000ea20000000800 */
[----:B------:R-:W-:Y:S01]  /*f440*/  FFMA R48, -R33, 1.925963033500011079e-08, R48 ;  /* 0x32a5706021307823 */ /* 0x000fe20000000130 */
[----:B------:R-:W-:Y:S01]  /*f450*/  SHF.L.U32 R40, R40, 0x17, RZ ;  /* 0x0000001728287819 */ /* 0x000fe200000006ff */
[----:B-----5:R-:W-:Y:S01]  /*f460*/  FFMA R65, R38, R41, 1 ;  /* 0x3f80000026417423 */ /* 0x020fe20000000029 */
[----:B------:R-:W-:-:S02]  /*f470*/  SHF.L.U32 R32, R32, 0x17, RZ ;  /* 0x0000001720207819 */ /* 0x000fc400000006ff */
[----:B------:R-:W-:Y:S01]  /*f480*/  SHF.L.U32 R44, R44, 0x17, RZ ;  /* 0x000000172c2c7819 */ /* 0x000fe200000006ff */
[----:B------:R-:W-:Y:S01]  /*f490*/  FFMA R58, R40, R43, 1 ;  /* 0x3f800000283a7423 */ /* 0x000fe2000000002b */
[----:B------:R-:W3:Y:S01]  /*f4a0*/  MUFU.EX2 R47, R47 ;  /* 0x0000002f002f7308 */ /* 0x000ee20000000800 */
[----:B------:R-:W-:Y:S01]  /*f4b0*/  SHF.L.U32 R46, R46, 0x17, RZ ;  /* 0x000000172e2e7819 */ /* 0x000fe200000006ff */
[----:B-1----:R-:W-:Y:S01]  /*f4c0*/  FFMA R50, R50, R51, 1 ;  /* 0x3f80000032327423 */ /* 0x002fe20000000033 */
[----:B------:R-:W-:Y:S01]  /*f4d0*/  SHF.L.U32 R42, R42, 0x17, RZ ;  /* 0x000000172a2a7819 */ /* 0x000fe200000006ff */
[----:B------:R-:W-:Y:S01]  /*f4e0*/  FFMA R45, R32, R45, 1 ;  /* 0x3f800000202d7423 */ /* 0x000fe2000000002d */
[----:B------:R-:W-:Y:S01]  /*f4f0*/  SHF.L.U32 R54, R54, 0x17, RZ ;  /* 0x0000001736367819 */ /* 0x000fe200000006ff */
[----:B------:R-:W-:Y:S01]  /*f500*/  FFMA R49, R46, R49, 1 ;  /* 0x3f8000002e317423 */ /* 0x000fe20000000031 */
[----:B------:R-:W-:Y:S01]  /*f510*/  SHF.L.U32 R55, R55, 0x17, RZ ;  /* 0x0000001737377819 */ /* 0x000fe200000006ff */
[----:B------:R2:W1:Y:S01]  /*f520*/  MUFU.EX2 R3, R48 ;  /* 0x0000003000037308 */ /* 0x0004620000000800 */
[----:B------:R-:W-:Y:S01]  /*f530*/  SHF.L.U32 R56, R56, 0x17, RZ ;  /* 0x0000001738387819 */ /* 0x000fe200000006ff */
[----:B------:R-:W-:Y:S01]  /*f540*/  FFMA R53, R42, R53, 1 ;  /* 0x3f8000002a357423 */ /* 0x000fe20000000035 */
[----:B------:R-:W-:-:S05]  /*f550*/  SHF.L.U32 R57, R57, 0x17, RZ ;  /* 0x0000001739397819 */ /* 0x000fca00000006ff */
[----:B------:R-:W4:Y:S01]  /*f560*/  MUFU.EX2 R0, R0 ;  /* 0x0000000000007308 */ /* 0x000f220000000800 */
[----:B--2---:R-:W-:Y:S01]  /*f570*/  FFMA R48, R34, R31, 1 ;  /* 0x3f80000022307423 */ /* 0x004fe2000000001f */
[----:B---3--:R-:W-:-:S06]  /*f580*/  FFMA R60, R44, R47, 1 ;  /* 0x3f8000002c3c7423 */ /* 0x008fcc000000002f */
[----:B------:R-:W2:Y:S01]  /*f590*/  MUFU.EX2 R5, R5 ;  /* 0x0000000500057308 */ /* 0x000ea20000000800 */
[----:B-1----:R-:W-:-:S07]  /*f5a0*/  FFMA R51, R54, R3, 1 ;  /* 0x3f80000036337423 */ /* 0x002fce0000000003 */
[----:B------:R-:W1:Y:S01]  /*f5b0*/  MUFU.EX2 R4, R4 ;  /* 0x0000000400047308 */ /* 0x000e620000000800 */
[----:B----4-:R-:W-:Y:S01]  /*f5c0*/  FFMA R55, R55, R0, 1 ;  /* 0x3f80000037377423 */ /* 0x010fe20000000000 */
[----:B--2---:R-:W-:Y:S01]  /*f5d0*/  FFMA R56, R56, R5, 1 ;  /* 0x3f80000038387423 */ /* 0x004fe20000000005 */
[----:B-1----:R-:W-:Y:S01]  /*f5e0*/  FFMA R57, R57, R4, 1 ;  /* 0x3f80000039397423 */ /* 0x002fe20000000004 */
[----:B------:R-:W-:Y:S06]  /*f5f0*/  @P2 BRA `(.L_x_292) ;  /* 0x0000000000142947 */ /* 0x000fec0003800000 */
[----:B------:R-:W-:Y:S02]  /*f600*/  MOV R0, R59 ;  /* 0x0000003b00007202 */ /* 0x000fe40000000f00 */
[----:B------:R-:W-:-:S07]  /*f610*/  MOV R4, 0xf630 ;  /* 0x0000f63000047802 */ /* 0x000fce0000000f00 */
[----:B------:R-:W-:Y:S05]  /*f620*/  CALL.REL.NOINC `($__internal_0_$__cuda_sm20_rcp_rn_f32_slowpath) ;  /* 0x000000bc004c7944 */ /* 0x000fea0003c00000 */
[----:B------:R-:W-:Y:S01]  /*f630*/  MOV R38, R0 ;  /* 0x0000000000267202 */ /* 0x000fe20000000f00 */
[----:B------:R-:W-:Y:S06]  /*f640*/  BRA `(.L_x_293) ;  /* 0x0000000000107947 */ /* 0x000fec0003800000 */
.L_x_292:
[----:B------:R-:W1:Y:S02]  /*f650*/  MUFU.RCP R38, R59 ;  /* 0x0000003b00267308 */ /* 0x000e640000001000 */
[----:B-1----:R-:W-:-:S04]  /*f660*/  FFMA R0, R59, R38, -1 ;  /* 0xbf8000003b007423 */ /* 0x002fc80000000026 */
[----:B------:R-:W-:-:S04]  /*f670*/  FADD.FTZ R3, -R0, -RZ ;  /* 0x800000ff00037221 */ /* 0x000fc80000010100 */
[----:B------:R-:W-:-:S07]  /*f680*/  FFMA R38, R38, R3, R38 ;  /* 0x0000000326267223 */ /* 0x000fce0000000026 */
.L_x_293:
[----:B------:R-:W-:Y:S05]  /*f690*/  BSYNC B1 ;  /* 0x0000000000017941 */ /* 0x000fea0003800000 */
.L_x_291:
        /* <DEDUP_REMOVED lines=10> */
.L_x_295:
[----:B------:R-:W1:Y:S02]  /*f740*/  MUFU.RCP R40, R61 ;  /* 0x0000003d00287308 */ /* 0x000e640000001000 */
[----:B-1----:R-:W-:-:S04]  /*f750*/  FFMA R0, R61, R40, -1 ;  /* 0xbf8000003d007423 */ /* 0x002fc80000000028 */
[----:B------:R-:W-:-:S04]  /*f760*/  FADD.FTZ R3, -R0, -RZ ;  /* 0x800000ff00037221 */ /* 0x000fc80000010100 */
[----:B------:R-:W-:-:S07]  /*f770*/  FFMA R40, R40, R3, R40 ;  /* 0x0000000328287223 */ /* 0x000fce0000000028 */
.L_x_296:
[----:B------:R-:W-:Y:S05]  /*f780*/  BSYNC B1 ;  /* 0x0000000000017941 */ /* 0x000fea0003800000 */
.L_x_294:
        /* <DEDUP_REMOVED lines=10> */
.L_x_298:
[----:B------:R-:W1:Y:S02]  /*f830*/  MUFU.RCP R39, R52 ;  /* 0x0000003400277308 */ /* 0x000e640000001000 */
[----:B-1----:R-:W-:-:S04]  /*f840*/  FFMA R0, R52, R39, -1 ;  /* 0xbf80000034007423 */ /* 0x002fc80000000027 */
[----:B------:R-:W-:-:S04]  /*f850*/  FADD.FTZ R0, -R0, -RZ ;  /* 0x800000ff00007221 */ /* 0x000fc80000010100 */
[----:B------:R-:W-:-:S07]  /*f860*/  FFMA R39, R39, R0, R39 ;  /* 0x0000000027277223 */ /* 0x000fce0000000027 */
.L_x_299:
[----:B------:R-:W-:Y:S05]  /*f870*/  BSYNC B1 ;  /* 0x0000000000017941 */ /* 0x000fea0003800000 */
.L_x_297:
        /* <DEDUP_REMOVED lines=10> */
.L_x_301:
[----:B------:R-:W1:Y:S02]  /*f920*/  MUFU.RCP R42, R63 ;  /* 0x0000003f002a7308 */ /* 0x000e640000001000 */
[----:B-1----:R-:W-:-:S04]  /*f930*/  FFMA R0, R63, R42, -1 ;  /* 0xbf8000003f007423 */ /* 0x002fc8000000002a */
[----:B------:R-:W-:-:S04]  /*f940*/  FADD.FTZ R3, -R0, -RZ ;  /* 0x800000ff00037221 */ /* 0x000fc80000010100 */
[----:B------:R-:W-:-:S07]  /*f950*/  FFMA R42, R42, R3, R42 ;  /* 0x000000032a2a7223 */ /* 0x000fce000000002a */
.L_x_302:
[----:B------:R-:W-:Y:S05]  /*f960*/  BSYNC B1 ;  /* 0x0000000000017941 */ /* 0x000fea0003800000 */
.L_x_300:
        /* <DEDUP_REMOVED lines=10> */
.L_x_304:
[----:B------:R-:W1:Y:S02]  /*fa10*/  MUFU.RCP R41, R48 ;  /* 0x0000003000297308 */ /* 0x000e640000001000 */
[----:B-1----:R-:W-:-:S04]  /*fa20*/  FFMA R0, R48, R41, -1 ;  /* 0xbf80000030007423 */ /* 0x002fc80000000029 */
[----:B------:R-:W-:-:S04]  /*fa30*/  FADD.FTZ R0, -R0, -RZ ;  /* 0x800000ff00007221 */ /* 0x000fc80000010100 */
[----:B------:R-:W-:-:S07]  /*fa40*/  FFMA R41, R41, R0, R41 ;  /* 0x0000000029297223 */ /* 0x000fce0000000029 */
.L_x_305:
[----:B------:R-:W-:Y:S05]  /*fa50*/  BSYNC B1 ;  /* 0x0000000000017941 */ /* 0x000fea0003800000 */
.L_x_303:
        /* <DEDUP_REMOVED lines=10> */
.L_x_307:
[----:B------:R-:W1:Y:S02]  /*fb00*/  MUFU.RCP R44, R65 ;  /* 0x00000041002c7308 */ /* 0x000e640000001000 */
[----:B-1----:R-:W-:-:S04]  /*fb10*/  FFMA R0, R65, R44, -1 ;  /* 0xbf80000041007423 */ /* 0x002fc8000000002c */
[----:B------:R-:W-:-:S04]  /*fb20*/  FADD.FTZ R3, -R0, -RZ ;  /* 0x800000ff00037221 */ /* 0x000fc80000010100 */
[----:B------:R-:W-:-:S07]  /*fb30*/  FFMA R44, R44, R3, R44 ;  /* 0x000000032c2c7223 */ /* 0x000fce000000002c */
.L_x_308:
[----:B------:R-:W-:Y:S05]  /*fb40*/  BSYNC B1 ;  /* 0x0000000000017941 */ /* 0x000fea0003800000 */
.L_x_306:
        /* <DEDUP_REMOVED lines=10> */
.L_x_310:
[----:B------:R-:W1:Y:S02]  /*fbf0*/  MUFU.RCP R43, R58 ;  /* 0x0000003a002b7308 */ /* 0x000e640000001000 */
[----:B-1----:R-:W-:-:S04]  /*fc00*/  FFMA R0, R58, R43, -1 ;  /* 0xbf8000003a007423 */ /* 0x002fc8000000002b */
[----:B------:R-:W-:-:S04]  /*fc10*/  FADD.FTZ R0, -R0, -RZ ;  /* 0x800000ff00007221 */ /* 0x000fc80000010100 */
[----:B------:R-:W-:-:S07]  /*fc20*/  FFMA R43, R43, R0, R43 ;  /* 0x000000002b2b7223 */ /* 0x000fce000000002b */
.L_x_311:
[----:B------:R-:W-:Y:S05]  /*fc30*/  BSYNC B1 ;  /* 0x0000000000017941 */ /* 0x000fea0003800000 */
.L_x_309:
        /* <DEDUP_REMOVED lines=10> */
.L_x_313:
[----:B------:R-:W1:Y:S02]  /*fce0*/  MUFU.RCP R46, R45 ;  /* 0x0000002d002e7308 */ /* 0x000e640000001000 */
[----:B-1----:R-:W-:-:S04]  /*fcf0*/  FFMA R0, R45, R46, -1 ;  /* 0xbf8000002d007423 */ /* 0x002fc8000000002e */
[----:B------:R-:W-:-:S04]  /*fd00*/  FADD.FTZ R3, -R0, -RZ ;  /* 0x800000ff00037221 */ /* 0x000fc80000010100 */
[----:B------:R-:W-:-:S07]  /*fd10*/  FFMA R46, R46, R3, R46 ;  /* 0x000000032e2e7223 */ /* 0x000fce000000002e */
.L_x_314:
[----:B------:R-:W-:Y:S05]  /*fd20*/  BSYNC B1 ;  /* 0x0000000000017941 */ /* 0x000fea0003800000 */
.L_x_312:
        /* <DEDUP_REMOVED lines=10> */
.L_x_316:
[----:B------:R-:W1:Y:S02]  /*fdd0*/  MUFU.RCP R45, R60 ;  /* 0x0000003c002d7308 */ /* 0x000e640000001000 */
[----:B-1----:R-:W-:-:S04]  /*fde0*/  FFMA R0, R60, R45, -1 ;  /* 0xbf8000003c007423 */ /* 0x002fc8000000002d */
[----:B------:R-:W-:-:S04]  /*fdf0*/  FADD.FTZ R0, -R0, -RZ ;  /* 0x800000ff00007221 */ /* 0x000fc80000010100 */
[----:B------:R-:W-:-:S07]  /*fe00*/  FFMA R45, R45, R0, R45 ;  /* 0x000000002d2d7223 */ /* 0x000fce000000002d */
.L_x_317:
[----:B------:R-:W-:Y:S05]  /*fe10*/  BSYNC B1 ;  /* 0x0000000000017941 */ /* 0x000fea0003800000 */
.L_x_315:
        /* <DEDUP_REMOVED lines=10> */
.L_x_319:
[----:B------:R-:W1:Y:S02]  /*fec0*/  MUFU.RCP R48, R49 ;  /* 0x0000003100307308 */ /* 0x000e640000001000 */
[----:B-1----:R-:W-:-:S04]  /*fed0*/  FFMA R0, R49, R48, -1 ;  /* 0xbf80000031007423 */ /* 0x002fc80000000030 */
[----:B------:R-:W-:-:S04]  /*fee0*/  FADD.FTZ R3, -R0, -RZ ;  /* 0x800000ff00037221 */ /* 0x000fc80000010100 */
[----:B------:R-:W-:-:S07]  /*fef0*/  FFMA R48, R48, R3, R48 ;  /* 0x0000000330307223 */ /* 0x000fce0000000030 */
.L_x_320:
[----:B------:R-:W-:Y:S05]  /*ff00*/  BSYNC B1 ;  /* 0x0000000000017941 */ /* 0x000fea0003800000 */
.L_x_318:
        /* <DEDUP_REMOVED lines=10> */
.L_x_322:
[----:B------:R-:W1:Y:S02]  /*ffb0*/  MUFU.RCP R47, R50 ;  /* 0x00000032002f7308 */ /* 0x000e640000001000 */
[----:B-1----:R-:W-:-:S04]  /*ffc0*/  FFMA R0, R50, R47, -1 ;  /* 0xbf80000032007423 */ /* 0x002fc8000000002f */
[----:B------:R-:W-:-:S04]  /*ffd0*/  FADD.FTZ R0, -R0, -RZ ;  /* 0x800000ff00007221 */ /* 0x000fc80000010100 */
[----:B------:R-:W-:-:S07]  /*ffe0*/  FFMA R47, R47, R0, R47 ;  /* 0x000000002f2f7223 */ /* 0x000fce000000002f */
.L_x_323:
[----:B------:R-:W-:Y:S05]  /*fff0*/  BSYNC B1 ;  /* 0x0000000000017941 */ /* 0x000fea0003800000 */
.L_x_321:
        /* <DEDUP_REMOVED lines=10> */
.L_x_325:
[----:B------:R-:W1:Y:S02]  /*100a0*/  MUFU.RCP R50, R53 ;  /* 0x0000003500327308 */ /* 0x000e640000001000 */
[----:B-1----:R-:W-:-:S04]  /*100b0*/  FFMA R0, R53, R50, -1 ;  /* 0xbf80000035007423 */ /* 0x002fc80000000032 */
[----:B------:R-:W-:-:S04]  /*100c0*/  FADD.FTZ R3, -R0, -RZ ;  /* 0x800000ff00037221 */ /* 0x000fc80000010100 */
[----:B------:R-:W-:-:S07]  /*100d0*/  FFMA R50, R50, R3, R50 ;  /* 0x0000000332327223 */ /* 0x000fce0000000032 */
.L_x_326:
[----:B------:R-:W-:Y:S05]  /*100e0*/  BSYNC B1 ;  /* 0x0000000000017941 */ /* 0x000fea0003800000 */
.L_x_324:
        /* <DEDUP_REMOVED lines=10> */
.L_x_328:
[----:B------:R-:W1:Y:S02]  /*10190*/  MUFU.RCP R52, R51 ;  /* 0x0000003300347308 */ /* 0x000e640000001000 */
[----:B-1----:R-:W-:-:S04]  /*101a0*/  FFMA R0, R51, R52, -1 ;  /* 0xbf80000033007423 */ /* 0x002fc80000000034 */
[----:B------:R-:W-:-:S04]  /*101b0*/  FADD.FTZ R3, -R0, -RZ ;  /* 0x800000ff00037221 */ /* 0x000fc80000010100 */
[----:B------:R-:W-:-:S07]  /*101c0*/  FFMA R52, R52, R3, R52 ;  /* 0x0000000334347223 */ /* 0x000fce0000000034 */
.L_x_329:
[----:B------:R-:W-:Y:S05]  /*101d0*/  BSYNC B1 ;  /* 0x0000000000017941 */ /* 0x000fea0003800000 */
.L_x_327:
        /* <DEDUP_REMOVED lines=10> */
.L_x_331:
[----:B------:R-:W1:Y:S02]  /*10280*/  MUFU.RCP R54, R55 ;  /* 0x0000003700367308 */ /* 0x000e640000001000 */
[----:B-1----:R-:W-:-:S04]  /*10290*/  FFMA R0, R55, R54, -1 ;  /* 0xbf80000037007423 */ /* 0x002fc80000000036 */
[----:B------:R-:W-:-:S04]  /*102a0*/  FADD.FTZ R3, -R0, -RZ ;  /* 0x800000ff00037221 */ /* 0x000fc80000010100 */
[----:B------:R-:W-:-:S07]  /*102b0*/  FFMA R54, R54, R3, R54 ;  /* 0x0000000336367223 */ /* 0x000fce0000000036 */
.L_x_332:
[----:B------:R-:W-:Y:S05]  /*102c0*/  BSYNC B1 ;  /* 0x0000000000017941 */ /* 0x000fea0003800000 */
.L_x_330:
        /* <DEDUP_REMOVED lines=10> */
.L_x_334:
[----:B------:R-:W1:Y:S02]  /*10370*/  MUFU.RCP R49, R56 ;  /* 0x0000003800317308 */ /* 0x000e640000001000 */
[----:B-1----:R-:W-:-:S04]  /*10380*/  FFMA R0, R56, R49, -1 ;  /* 0xbf80000038007423 */ /* 0x002fc80000000031 */
[----:B------:R-:W-:-:S04]  /*10390*/  FADD.FTZ R0, -R0, -RZ ;  /* 0x800000ff00007221 */ /* 0x000fc80000010100 */
[----:B------:R-:W-:-:S07]  /*103a0*/  FFMA R49, R49, R0, R49 ;  /* 0x0000000031317223 */ /* 0x000fce0000000031 */
.L_x_335:
[----:B------:R-:W-:Y:S05]  /*103b0*/  BSYNC B1 ;  /* 0x0000000000017941 */ /* 0x000fea0003800000 */
.L_x_333:
        /* <DEDUP_REMOVED lines=9> */
.L_x_337:
[----:B------:R-:W1:Y:S02]  /*10450*/  MUFU.RCP R0, R57 ;  /* 0x0000003900007308 */ /* 0x000e640000001000 */
[----:B-1----:R-:W-:-:S04]  /*10460*/  FFMA R3, R57, R0, -1 ;  /* 0xbf80000039037423 */ /* 0x002fc80000000000 */
[----:B------:R-:W-:-:S04]  /*10470*/  FADD.FTZ R3, -R3, -RZ ;  /* 0x800000ff03037221 */ /* 0x000fc80000010100 */
[----:B------:R-:W-:-:S07]  /*10480*/  FFMA R0, R0, R3, R0 ;  /* 0x0000000300007223 */ /* 0x000fce0000000000 */
.L_x_338:
[----:B------:R-:W-:Y:S05]  /*10490*/  BSYNC B1 ;  /* 0x0000000000017941 */ /* 0x000fea0003800000 */
.L_x_336:
        /* <DEDUP_REMOVED lines=26> */
.L_x_339:
        /* <DEDUP_REMOVED lines=27> */
.L_x_341:
[----:B------:R-:W-:Y:S05]  /*107f0*/  BSYNC B0 ;  /* 0x0000000000007941 */ /* 0x000fea0003800000 */
.L_x_340:
[----:B------:R-:W-:Y:S04]  /*10800*/  BSSY B0, `(.L_x_342) ;  /* 0x000003c000007945 */ /* 0x000fe80003800000 */
[----:B------:R-:W-:Y:S05]  /*10810*/  @P0 BRA `(.L_x_343) ;  /* 0x0000000000e80947 */ /* 0x000fea0003800000 */
[----:B------:R-:W2:Y:S02]  /*10820*/  LDL R0, [R1+0xcc] ;  /* 0x0000cc0001007983 */ /* 0x000ea40000100800 */
[----:B--2---:R-:W-:-:S13]  /*10830*/  ISETP.NE.AND P3, PT, R0, 0x3, PT ;  /* 0x000000030000780c */ /* 0x004fda0003f65270 */
[----:B------:R-:W-:Y:S05]  /*10840*/  @!P3 BRA `(.L_x_344) ;  /* 0x000000000004b947 */ /* 0x000fea0003800000 */
[----:B------:R-:W-:Y:S01]  /*10850*/  BPT.TRAP 0x1 ;  /* 0x000000040000795c */ /* 0x000fe20000300000 */
.L_x_344:
[----:B------:R-:W2:Y:S04]  /*10860*/  LDL R0, [R1+0xb4] ;  /* 0x0000b40001007983 */ /* 0x000ea80000100800 */
[----:B------:R-:W3:Y:S01]  /*10870*/  LDL R3, [R1+0xb8] ;  /* 0x0000b80001037983 */ /* 0x000ee20000100800 */
[----:B------:R-:W-:Y:S01]  /*10880*/  BSSY B1, `(.L_x_345) ;  /* 0x0000005000017945 */ /* 0x000fe20003800000 */
[----:B--2---:R-:W-:Y:S02]  /*10890*/  LEA R0, R0, UR47, 0x3 ;  /* 0x0000002f00007c11 */ /* 0x004fe4000f8e18ff */
[----:B---3--:R-:W-:-:S04]  /*108a0*/  SHF.L.U32 R3, R3, 0x1f, RZ ;  /* 0x0000001f03037819 */ /* 0x008fc800000006ff */
[----:B------:R-:W1:Y:S02]  /*108b0*/  SYNCS.PHASECHK.TRANS64.TRYWAIT P2, [R0+URZ+0x80], R3 ;  /* 0x00008003000075a7 */ /* 0x000e64000804017f */
[----:B-1----:R-:W-:Y:S05]  /*108c0*/  @!P2 BRA `(.L_x_346) ;  /* 0x000000a00074a947 */ /* 0x002fea0003800000 */
.L_x_628:
[----:B------:R-:W-:Y:S05]  /*108d0*/  BSYNC B1 ;  /* 0x0000000000017941 */ /* 0x000fea0003800000 */
.L_x_345:
        /* <DEDUP_REMOVED lines=18> */
.L_x_348:
[----:B------:R-:W-:Y:S05]  /*10a00*/  BSYNC B1 ;  /* 0x0000000000017941 */ /* 0x000fea0003800000 */
.L_x_347:
        /* <DEDUP_REMOVED lines=8> */
.L_x_349:
        /* <DEDUP_REMOVED lines=19> */
.L_x_343:
[----:B------:R-:W-:Y:S05]  /*10bc0*/  BSYNC B0 ;  /* 0x0000000000007941 */ /* 0x000fea0003800000 */
.L_x_342:
[----:B------:R-:W2:Y:S04]  /*10bd0*/  LDL.LU R3, [R1+0x34] ;  /* 0x0000340001037983 */ /* 0x000ea80000300800 */
[----:B------:R-:W3:Y:S04]  /*10be0*/  LDL.LU R17, [R1+0x38] ;  /* 0x0000380001117983 */ /* 0x000ee80000300800 */
[----:B------:R-:W4:Y:S04]  /*10bf0*/  LDL.LU R28, [R1+0x3c] ;  /* 0x00003c00011c7983 */ /* 0x000f280000300800 */
[----:B------:R-:W5:Y:S04]  /*10c00*/  LDL.LU R19, [R1+0x40] ;  /* 0x0000400001137983 */ /* 0x000f680000300800 */
[----:B------:R-:W5:Y:S04]  /*10c10*/  LDL.LU R26, [R1+0x44] ;  /* 0x00004400011a7983 */ /* 0x000f680000300800 */
[----:B------:R-:W5:Y:S04]  /*10c20*/  LDL.LU R21, [R1+0x48] ;  /* 0x0000480001157983 */ /* 0x000f680000300800 */
[----:B------:R-:W5:Y:S04]  /*10c30*/  LDL.LU R24, [R1+0x4c] ;  /* 0x00004c0001187983 */ /* 0x000f680000300800 */
[----:B------:R-:W5:Y:S01]  /*10c40*/  LDL.LU R23, [R1+0x50] ;  /* 0x0000500001177983 */ /* 0x000f620000300800 */
[----:B-1----:R-:W-:-:S03]  /*10c50*/  F2FP.F16.E4M3.UNPACK_B R0, R6 ;  /* 0x00000006ff00723e */ /* 0x002fc600020006ff */
[----:B------:R-:W5:Y:S01]  /*10c60*/  LDL.LU R27, [R1+0x54] ;  /* 0x00005400011b7983 */ /* 0x000f620000300800 */
[----:B------:R-:W-:Y:S01]  /*10c70*/  F2FP.F16.E4M3.UNPACK_B R5, R7 ;  /* 0x00000007ff05723e */ /* 0x000fe200020006ff */
[----:B------:R-:W-:Y:S02]  /*10c80*/  HADD2.F32 R4, -RZ, R0.H1_H1 ;  /* 0x30000000ff047230 */ /* 0x000fe40000004100 */
[----:B------:R-:W5:Y:S04]  /*10c90*/  LDL.LU R25, [R1+0x58] ;  /* 0x0000580001197983 */ /* 0x000f680000300800 */
[----:B------:R-:W5:Y:S04]  /*10ca0*/  LDL.LU R30, [R1+0x5c] ;  /* 0x00005c00011e7983 */ /* 0x000f680000300800 */
[----:B------:R-:W5:Y:S04]  /*10cb0*/  LDL.LU R33, [R1+0x60] ;  /* 0x0000600001217983 */ /* 0x000f680000300800 */
[----:B------:R-:W5:Y:S04]  /*10cc0*/  LDL.LU R36, [R1+0x64] ;  /* 0x0000640001247983 */ /* 0x000f680000300800 */
[----:B------:R-:W5:Y:S04]  /*10cd0*/  LDL.LU R43, [R1+0x68] ;  /* 0x00006800012b7983 */ /* 0x000f680000300800 */
[----:B------:R-:W5:Y:S04]  /*10ce0*/  LDL.LU R49, [R1+0x6c] ;  /* 0x00006c0001317983 */ /* 0x000f680000300800 */
[----:B------:R-:W5:Y:S01]  /*10cf0*/  LDL.LU R51, [R1+0x70] ;  /* 0x0000700001337983 */ /* 0x000f620000300800 */
[----:B------:R-:W-:-:S02]  /*10d00*/  HADD2.F32 R20, -RZ, R5.H0_H0 ;  /* 0x20000005ff147230 */ /* 0x000fc40000004100 */
[----:B------:R-:W-:Y:S01]  /*10d10*/  HADD2.F32 R22, -RZ, R5.H1_H1 ;  /* 0x30000005ff167230 */ /* 0x000fe20000004100 */
[----:B------:R-:W-:Y:S02]  /*10d20*/  MOV R58, 0x3bbb989d ;  /* 0x3bbb989d003a7802 */ /* 0x000fe40000000f00 */
[----:B------:R-:W-:Y:S02]  /*10d30*/  MOV R60, 0x437c0000 ;  /* 0x437c0000003c7802 */ /* 0x000fe40000000f00 */
[----:B------:R-:W-:-:S05]  /*10d40*/  F2FP.F16.E4M3.UNPACK_B R29, R8.H1 ;  /* 0x00000008ff1d723e */ /* 0x000fca00030006ff */
[----:B------:R-:W-:Y:S01]  /*10d50*/  HADD2.F32 R35, -RZ, R29.H1_H1 ;  /* 0x3000001dff237230 */ /* 0x000fe20000004100 */
[----:B------:R-:W-:-:S05]  /*10d60*/  F2FP.F16.E4M3.UNPACK_B R42, R9 ;  /* 0x00000009ff2a723e */ /* 0x000fca00020006ff */
[--C-:B------:R-:W-:Y:S02]  /*10d70*/  HADD2.F32 R40, -RZ, R42.reuse.H0_H0 ;  /* 0x2000002aff287230 */ /* 0x100fe40000004100 */
[----:B------:R-:W-:Y:S01]  /*10d80*/  HADD2.F32 R45, -RZ, R42.H1_H1 ;  /* 0x3000002aff2d7230 */ /* 0x000fe20000004100 */
[----:B------:R-:W-:-:S05]  /*10d90*/  F2FP.F16.E4M3.UNPACK_B R50, R9.H1 ;  /* 0x00000009ff32723e */ /* 0x000fca00030006ff */
[--C-:B------:R-:W-:Y:S02]  /*10da0*/  HADD2.F32 R52, -RZ, R50.reuse.H1_H1 ;  /* 0x30000032ff347230 */ /* 0x100fe40000004100 */
[----:B------:R-:W-:Y:S01]  /*10db0*/  HADD2.F32 R48, -RZ, R50.H0_H0 ;  /* 0x20000032ff307230 */ /* 0x000fe20000004100 */
[----:B------:R-:W-:Y:S01]  /*10dc0*/  BSSY B1, `(.L_x_350) ;  /* 0x00000b9000017945 */ /* 0x000fe20003800000 */
[C---:B--2---:R-:W-:Y:S01]  /*10dd0*/  FMUL R15, R2.reuse, R3 ;  /* 0x00000003020f7220 */ /* 0x044fe20000400000 */
[----:B------:R-:W-:Y:S01]  /*10de0*/  HADD2.F32 R3, -RZ, R0.H0_H0 ;  /* 0x20000000ff037230 */ /* 0x000fe20000004100 */
[----:B------:R-:W-:Y:S01]  /*10df0*/  F2FP.F16.E4M3.UNPACK_B R0, R6.H1 ;  /* 0x00000006ff00723e */ /* 0x000fe200030006ff */
[----:B---3--:R-:W-:-:S03]  /*10e00*/  FMUL R17, R2, R17 ;  /* 0x0000001102117220 */ /* 0x008fc60000400000 */
[C---:B------:R-:W-:Y:S01]  /*10e10*/  FFMA R15, R16.reuse, R3, R15 ;  /* 0x00000003100f7223 */ /* 0x040fe2000000000f */
[----:B------:R-:W-:Y:S02]  /*10e20*/  HADD2.F32 R18, -RZ, R0.H0_H0 ;  /* 0x20000000ff127230 */ /* 0x000fe40000004100 */
[----:B------:R-:W-:Y:S01]  /*10e30*/  FFMA R17, R16, R4, R17 ;  /* 0x0000000410117223 */ /* 0x000fe20000000011 */
[C---:B----4-:R-:W-:Y:S01]  /*10e40*/  FMUL R3, R2.reuse, R28 ;  /* 0x0000001c02037220 */ /* 0x050fe20000400000 */
[----:B------:R-:W-:Y:S01]  /*10e50*/  F2FP.F16.E4M3.UNPACK_B R4, R7.H1 ;  /* 0x00000007ff04723e */ /* 0x000fe200030006ff */
[C---:B-----5:R-:W-:Y:S01]  /*10e60*/  FMUL R5, R2.reuse, R26 ;  /* 0x0000001a02057220 */ /* 0x060fe20000400000 */
[----:B------:R-:W-:-:S03]  /*10e70*/  FMUL R21, R2, R21 ;  /* 0x0000001502157220 */ /* 0x000fc60000400000 */
[C---:B------:R-:W-:Y:S01]  /*10e80*/  FFMA R20, R16.reuse, R20, R5 ;  /* 0x0000001410147223 */ /* 0x040fe20000000005 */
[----:B------:R-:W-:Y:S01]  /*10e90*/  F2FP.F16.E4M3.UNPACK_B R5, R8 ;  /* 0x00000008ff05723e */ /* 0x000fe200020006ff */
[C---:B------:R-:W-:Y:S01]  /*10ea0*/  FFMA R18, R16.reuse, R18, R3 ;  /* 0x0000001210127223 */ /* 0x040fe20000000003 */
[----:B------:R-:W-:Y:S01]  /*10eb0*/  FFMA R21, R16, R22, R21 ;  /* 0x0000001610157223 */ /* 0x000fe20000000015 */
[----:B------:R-:W-:Y:S02]  /*10ec0*/  HADD2.F32 R22, -RZ, R4.H0_H0 ;  /* 0x20000004ff167230 */ /* 0x000fe40000004100 */
[----:B------:R-:W-:Y:S01]  /*10ed0*/  FMUL R3, R2, R24 ;  /* 0x0000001802037220 */ /* 0x000fe20000400000 */
[--C-:B------:R-:W-:Y:S02]  /*10ee0*/  HADD2.F32 R24, -RZ, R5.reuse.H0_H0 ;  /* 0x20000005ff187230 */ /* 0x100fe40000004100 */
[----:B------:R-:W-:Y:S02]  /*10ef0*/  HADD2.F32 R26, -RZ, R5.H1_H1 ;  /* 0x30000005ff1a7230 */ /* 0x000fe40000004100 */
[----:B------:R-:W-:Y:S01]  /*10f00*/  FFMA.SAT R5, -R17, R58, 0.5 ;  /* 0x3f00000011057423 */ /* 0x000fe2000000213a */
[----:B------:R-:W-:Y:S01]  /*10f10*/  FFMA R22, R16, R22, R3 ;  /* 0x0000001610167223 */ /* 0x000fe20000000003 */
[----:B------:R-:W-:Y:S01]  /*10f20*/  FMUL R3, R2, R27 ;  /* 0x0000001b02037220 */ /* 0x000fe20000400000 */
[----:B------:R-:W-:-:S02]  /*10f30*/  HADD2.F32 R0, -RZ, R0.H1_H1 ;  /* 0x30000000ff007230 */ /* 0x000fc40000004100 */
[----:B------:R-:W-:Y:S01]  /*10f40*/  FFMA.RM R28, R5, R60, 12582913 ;  /* 0x4b400001051c7423 */ /* 0x000fe2000000403c */
[C---:B------:R-:W-:Y:S01]  /*10f50*/  FMUL R25, R2.reuse, R25 ;  /* 0x0000001902197220 */ /* 0x040fe20000400000 */
[----:B------:R-:W-:Y:S01]  /*10f60*/  FMUL R19, R2, R19 ;  /* 0x0000001302137220 */ /* 0x000fe20000400000 */
[C---:B------:R-:W-:Y:S01]  /*10f70*/  FFMA R24, R16.reuse, R24, R3 ;  /* 0x0000001810187223 */ /* 0x040fe20000000003 */
[----:B------:R-:W-:Y:S02]  /*10f80*/  HADD2.F32 R27, -RZ, R29.H0_H0 ;  /* 0x2000001dff1b7230 */ /* 0x000fe40000004100 */
[----:B------:R-:W-:Y:S01]  /*10f90*/  FFMA R25, R16, R26, R25 ;  /* 0x0000001a10197223 */ /* 0x000fe20000000019 */
[----:B------:R-:W-:Y:S01]  /*10fa0*/  FADD R26, R28, -12583039 ;  /* 0xcb40007f1c1a7421 */ /* 0x000fe20000000000 */
[----:B------:R-:W-:Y:S01]  /*10fb0*/  FMUL R3, R2, R30 ;  /* 0x0000001e02037220 */ /* 0x000fe20000400000 */
[C---:B------:R-:W-:Y:S01]  /*10fc0*/  FFMA R19, R16.reuse, R0, R19 ;  /* 0x0000000010137223 */ /* 0x040fe20000000013 */
[-C--:B------:R-:W-:Y:S01]  /*10fd0*/  FFMA.SAT R0, -R15, R58.reuse, 0.5 ;  /* 0x3f0000000f007423 */ /* 0x080fe2000000213a */
[----:B------:R-:W-:Y:S01]  /*10fe0*/  FFMA R30, -R17, 1.4426950216293334961, -R26 ;  /* 0x3fb8aa3b111e7823 */ /* 0x000fe2000000091a */
[----:B------:R-:W-:Y:S01]  /*10ff0*/  FFMA R26, R16, R27, R3 ;  /* 0x0000001b101a7223 */ /* 0x000fe20000000003 */
[----:B------:R-:W-:Y:S01]  /*11000*/  FFMA.SAT R27, -R19, R58, 0.5 ;  /* 0x3f000000131b7423 */ /* 0x000fe2000000213a */
[----:B------:R-:W-:-:S02]  /*11010*/  HADD2.F32 R4, -RZ, R4.H1_H1 ;  /* 0x30000004ff047230 */ /* 0x000fc40000004100 */
[----:B------:R-:W-:Y:S01]  /*11020*/  FMUL R23, R2, R23 ;  /* 0x0000001702177220 */ /* 0x000fe20000400000 */
[-C--:B------:R-:W-:Y:S01]  /*11030*/  FFMA.RM R0, R0, R60.reuse, 12582913 ;  /* 0x4b40000100007423 */ /* 0x080fe2000000403c */
[----:B------:R-:W-:Y:S01]  /*11040*/  FFMA.RM R32, R27, R60, 12582913 ;  /* 0x4b4000011b207423 */ /* 0x000fe2000000403c */
[----:B------:R-:W-:Y:S01]  /*11050*/  FMUL R27, R2, R33 ;  /* 0x00000021021b7220 */ /* 0x000fe20000400000 */
[----:B------:R-:W-:Y:S01]  /*11060*/  FFMA R23, R16, R4, R23 ;  /* 0x0000000410177223 */ /* 0x000fe20000000017 */
[----:B------:R-:W-:Y:S01]  /*11070*/  FFMA.SAT R33, -R20, R58, 0.5 ;  /* 0x3f00000014217423 */ /* 0x000fe2000000213a */
[----:B------:R-:W-:Y:S01]  /*11080*/  FADD R4, R0, -12583039 ;  /* 0xcb40007f00047421 */ /* 0x000fe20000000000 */
[----:B------:R-:W-:Y:S02]  /*11090*/  FFMA R30, -R17, 1.925963033500011079e-08, R30 ;  /* 0x32a57060111e7823 */ /* 0x000fe4000000011e */
[----:B------:R-:W-:Y:S01]  /*110a0*/  FFMA.RM R38, R33, R60, 12582913 ;  /* 0x4b40000121267423 */ /* 0x000fe2000000403c */
[----:B------:R-:W-:Y:S01]  /*110b0*/  FFMA R4, -R15, 1.4426950216293334961, -R4 ;  /* 0x3fb8aa3b0f047823 */ /* 0x000fe20000000904 */
[----:B------:R-:W-:Y:S01]  /*110c0*/  FFMA R27, R16, R35, R27 ;  /* 0x00000023101b7223 */ /* 0x000fe2000000001b */
[-C--:B------:R-:W-:Y:S01]  /*110d0*/  FFMA.SAT R5, -R18, R58.reuse, 0.5 ;  /* 0x3f00000012057423 */ /* 0x080fe2000000213a */
[----:B------:R-:W-:Y:S01]  /*110e0*/  FFMA.SAT R35, -R21, R58, 0.5 ;  /* 0x3f00000015237423 */ /* 0x000fe2000000213a */
[----:B------:R-:W-:Y:S01]  /*110f0*/  FADD R33, R38, -12583039 ;  /* 0xcb40007f26217421 */ /* 0x000fe20000000000 */
[----:B------:R-:W-:Y:S01]  /*11100*/  FFMA R4, -R15, 1.925963033500011079e-08, R4 ;  /* 0x32a570600f047823 */ /* 0x000fe20000000104 */
[----:B------:R1:W-:Y:S01]  /*11110*/  MUFU.EX2 R29, R30 ;  /* 0x0000001e001d7308 */ /* 0x0003e20000000800 */
[----:B------:R-:W-:Y:S01]  /*11120*/  FFMA.RM R31, R5, R60, 12582913 ;  /* 0x4b400001051f7423 */ /* 0x000fe2000000403c */
[----:B------:R-:W-:-:S03]  /*11130*/  FFMA.SAT R37, -R22, R58, 0.5 ;  /* 0x3f00000016257423 */ /* 0x000fc6000000213a */
[----:B------:R-:W-:Y:S01]  /*11140*/  FADD R3, R31, -12583039 ;  /* 0xcb40007f1f037421 */ /* 0x000fe20000000000 */
[----:B-1----:R-:W-:Y:S01]  /*11150*/  FFMA.RM R30, R35, R60, 12582913 ;  /* 0x4b400001231e7423 */ /* 0x002fe2000000403c */
[----:B------:R-:W-:Y:S01]  /*11160*/  FFMA R35, -R20, 1.4426950216293334961, -R33 ;  /* 0x3fb8aa3b14237823 */ /* 0x000fe20000000921 */
[----:B------:R1:W2:Y:S01]  /*11170*/  MUFU.EX2 R5, R4 ;  /* 0x0000000400057308 */ /* 0x0002a20000000800 */
[----:B------:R-:W-:Y:S01]  /*11180*/  FMUL R33, R2, R36 ;  /* 0x0000002402217220 */ /* 0x000fe20000400000 */
[----:B------:R-:W-:Y:S01]  /*11190*/  FFMA R3, -R18, 1.4426950216293334961, -R3 ;  /* 0x3fb8aa3b12037823 */ /* 0x000fe20000000903 */
[----:B------:R-:W-:Y:S02]  /*111a0*/  FFMA.SAT R42, -R23, R58, 0.5 ;  /* 0x3f000000172a7423 */ /* 0x000fe4000000213a */
[----:B------:R-:W-:Y:S01]  /*111b0*/  FFMA R33, R16, R40, R33 ;  /* 0x0000002810217223 */ /* 0x000fe20000000021 */
[----:B-1----:R-:W-:Y:S01]  /*111c0*/  FADD R4, R32, -12583039 ;  /* 0xcb40007f20047421 */ /* 0x002fe20000000000 */
[----:B------:R-:W-:-:S03]  /*111d0*/  FFMA.RM R40, R37, R60, 12582913 ;  /* 0x4b40000125287423 */ /* 0x000fc6000000403c */
[C---:B------:R-:W-:Y:S01]  /*111e0*/  FFMA R34, -R19.reuse, 1.4426950216293334961, -R4 ;  /* 0x3fb8aa3b13227823 */ /* 0x040fe20000000904 */
[----:B------:R-:W-:Y:S01]  /*111f0*/  FADD R37, R40, -12583039 ;  /* 0xcb40007f28257421 */ /* 0x000fe20000000000 */
[----:B------:R-:W-:Y:S01]  /*11200*/  FFMA R3, -R18, 1.925963033500011079e-08, R3 ;  /* 0x32a5706012037823 */ /* 0x000fe20000000103 */
[----:B------:R-:W-:Y:S01]  /*11210*/  FFMA.RM R42, R42, R60, 12582913 ;  /* 0x4b4000012a2a7423 */ /* 0x000fe2000000403c */
[----:B------:R-:W-:Y:S01]  /*11220*/  FFMA R34, -R19, 1.925963033500011079e-08, R34 ;  /* 0x32a5706013227823 */ /* 0x000fe20000000122 */
[----:B------:R-:W-:Y:S01]  /*11230*/  FFMA.SAT R44, -R24, R58, 0.5 ;  /* 0x3f000000182c7423 */ /* 0x000fe2000000213a */
[----:B------:R-:W-:Y:S01]  /*11240*/  FFMA R37, -R22, 1.4426950216293334961, -R37 ;  /* 0x3fb8aa3b16257823 */ /* 0x000fe20000000925 */
[----:B------:R1:W3:Y:S02]  /*11250*/  MUFU.EX2 R4, R3 ;  /* 0x0000000300047308 */ /* 0x0002e40000000800 */
[----:B------:R-:W-:Y:S01]  /*11260*/  FFMA.RM R44, R44, R60, 12582913 ;  /* 0x4b4000012c2c7423 */ /* 0x000fe2000000403c */
[----:B------:R-:W-:-:S05]  /*11270*/  FFMA R37, -R22, 1.925963033500011079e-08, R37 ;  /* 0x32a5706016257823 */ /* 0x000fca0000000125 */
[----:B------:R4:W-:Y:S01]  /*11280*/  MUFU.EX2 R39, R34 ;  /* 0x0000002200277308 */ /* 0x0009e20000000800 */
[----:B-1----:R-:W-:Y:S01]  /*11290*/  FFMA R3, -R20, 1.925963033500011079e-08, R35 ;  /* 0x32a5706014037823 */ /* 0x002fe20000000123 */
[----:B------:R-:W-:Y:S01]  /*112a0*/  FMUL R35, R2, R43 ;  /* 0x0000002b02237220 */ /* 0x000fe20000400000 */
[----:B------:R-:W-:Y:S01]  /*112b0*/  FADD R36, R30, -12583039 ;  /* 0xcb40007f1e247421 */ /* 0x000fe20000000000 */
[----:B----4-:R-:W-:Y:S02]  /*112c0*/  FADD R34, R42, -12583039 ;  /* 0xcb40007f2a227421 */ /* 0x010fe40000000000 */
[----:B------:R-:W-:Y:S01]  /*112d0*/  FFMA R35, R16, R45, R35 ;  /* 0x0000002d10237223 */ /* 0x000fe20000000023 */
[----:B------:R-:W-:Y:S01]  /*112e0*/  FADD R47, R44, -12583039 ;  /* 0xcb40007f2c2f7421 */ /* 0x000fe20000000000 */
[----:B------:R-:W-:Y:S01]  /*112f0*/  FFMA R34, -R23, 1.4426950216293334961, -R34 ;  /* 0x3fb8aa3b17227823 */ /* 0x000fe20000000922 */
[----:B------:R1:W-:Y:S01]  /*11300*/  MUFU.EX2 R45, R37 ;  /* 0x00000025002d7308 */ /* 0x0003e20000000800 */
[----:B------:R-:W-:-:S02]  /*11310*/  FFMA R36, -R21, 1.4426950216293334961, -R36 ;  /* 0x3fb8aa3b15247823 */ /* 0x000fc40000000924 */
[----:B------:R-:W-:Y:S01]  /*11320*/  FFMA R34, -R23, 1.925963033500011079e-08, R34 ;  /* 0x32a5706017227823 */ /* 0x000fe20000000122 */
[----:B------:R-:W-:Y:S01]  /*11330*/  FFMA.SAT R46, -R25, R58, 0.5 ;  /* 0x3f000000192e7423 */ /* 0x000fe2000000213a */
[----:B------:R-:W-:-:S03]  /*11340*/  FFMA R36, -R21, 1.925963033500011079e-08, R36 ;  /* 0x32a5706015247823 */ /* 0x000fc60000000124 */
[----:B------:R4:W-:Y:S01]  /*11350*/  MUFU.EX2 R41, R3 ;  /* 0x0000000300297308 */ /* 0x0009e20000000800 */
[----:B-1----:R-:W-:Y:S01]  /*11360*/  FMUL R37, R2, R51 ;  /* 0x0000003302257220 */ /* 0x002fe20000400000 */
[----:B------:R-:W-:Y:S01]  /*11370*/  FFMA.SAT R51, -R27, R58, 0.5 ;  /* 0x3f0000001b337423 */ /* 0x000fe2000000213a */
[----:B------:R-:W-:Y:S01]  /*11380*/  FFMA.RM R46, R46, R60, 12582913 ;  /* 0x4b4000012e2e7423 */ /* 0x000fe2000000403c */
[----:B----4-:R-:W-:Y:S01]  /*11390*/  FMUL R3, R2, R49 ;  /* 0x0000003102037220 */ /* 0x010fe20000400000 */
[----:B------:R-:W-:-:S03]  /*113a0*/  FFMA R49, -R24, 1.4426950216293334961, -R47 ;  /* 0x3fb8aa3b18317823 */ /* 0x000fc6000000092f */
[----:B------:R1:W-:Y:S01]  /*113b0*/  MUFU.EX2 R47, R34 ;  /* 0x00000022002f7308 */ /* 0x0003e20000000800 */
[----:B------:R-:W-:Y:S01]  /*113c0*/  FFMA R37, R16, R52, R37 ;  /* 0x0000003410257223 */ /* 0x000fe20000000025 */
[----:B-1----:R-:W-:-:S06]  /*113d0*/  FFMA.RM R34, R51, R60, 12582913 ;  /* 0x4b40000133227423 */ /* 0x002fcc000000403c */
[----:B------:R1:W-:Y:S01]  /*113e0*/  MUFU.EX2 R43, R36 ;  /* 0x00000024002b7308 */ /* 0x0003e20000000800 */
[----:B------:R-:W-:Y:S01]  /*113f0*/  FADD R52, R34, -12583039 ;  /* 0xcb40007f22347421 */ /* 0x000fe20000000000 */
[----:B-1----:R-:W-:Y:S01]  /*11400*/  FFMA R36, R16, R48, R3 ;  /* 0x0000003010247223 */ /* 0x002fe20000000003 */
[-C--:B------:R-:W-:Y:S01]  /*11410*/  FFMA.SAT R3, -R26, R58.reuse, 0.5 ;  /* 0x3f0000001a037423 */ /* 0x080fe2000000213a */
[----:B------:R-:W-:Y:S01]  /*11420*/  FADD R48, R46, -12583039 ;  /* 0xcb40007f2e307421 */ /* 0x000fe20000000000 */
[----:B------:R-:W-:Y:S01]  /*11430*/  FFMA R52, -R27, 1.4426950216293334961, -R52 ;  /* 0x3fb8aa3b1b347823 */ /* 0x000fe20000000934 */
[----:B------:R-:W-:Y:S01]  /*11440*/  FFMA.SAT R53, -R33, R58, 0.5 ;  /* 0x3f00000021357423 */ /* 0x000fe2000000213a */
[----:B------:R-:W-:Y:S01]  /*11450*/  FFMA.RM R50, R3, R60, 12582913 ;  /* 0x4b40000103327423 */ /* 0x000fe2000000403c */
[-C--:B------:R-:W-:Y:S01]  /*11460*/  FFMA.SAT R55, -R35, R58.reuse, 0.5 ;  /* 0x3f00000023377423 */ /* 0x080fe2000000213a */
[-C--:B------:R-:W-:Y:S01]  /*11470*/  FFMA.SAT R56, -R36, R58.reuse, 0.5 ;  /* 0x3f00000024387423 */ /* 0x080fe2000000213a */
[----:B------:R-:W-:Y:S01]  /*11480*/  FFMA.SAT R57, -R37, R58, 0.5 ;  /* 0x3f00000025397423 */ /* 0x000fe2000000213a */
[----:B------:R-:W-:Y:S01]  /*11490*/  FFMA R48, -R25, 1.4426950216293334961, -R48 ;  /* 0x3fb8aa3b19307823 */ /* 0x000fe20000000930 */
[----:B------:R-:W-:Y:S01]  /*114a0*/  FFMA R52, -R27, 1.925963033500011079e-08, R52 ;  /* 0x32a570601b347823 */ /* 0x000fe20000000134 */
[----:B------:R-:W-:Y:S01]  /*114b0*/  SHF.L.U32 R0, R0, 0x17, RZ ;  /* 0x0000001700007819 */ /* 0x000fe200000006ff */
[----:B------:R-:W-:Y:S01]  /*114c0*/  FADD R3, R50, -12583039 ;  /* 0xcb40007f32037421 */ /* 0x000fe20000000000 */
[----:B------:R-:W-:-:S02]  /*114d0*/  SHF.L.U32 R28, R28, 0x17, RZ ;  /* 0x000000171c1c7819 */ /* 0x000fc400000006ff */
[----:B------:R-:W-:Y:S01]  /*114e0*/  SHF.L.U32 R31, R31, 0x17, RZ ;  /* 0x000000171f1f7819 */ /* 0x000fe200000006ff */
[-C--:B------:R-:W-:Y:S01]  /*114f0*/  FFMA.RM R55, R55, R60.reuse, 12582913 ;  /* 0x4b40000137377423 */ /* 0x080fe2000000403c */
[-C--:B------:R-:W-:Y:S01]  /*11500*/  FFMA.RM R56, R56, R60.reuse, 12582913 ;  /* 0x4b40000138387423 */ /* 0x080fe2000000403c */
[-C--:B------:R-:W-:Y:S01]  /*11510*/  FFMA.RM R57, R57, R60.reuse, 12582913 ;  /* 0x4b40000139397423 */ /* 0x080fe2000000403c */
[----:B------:R-:W-:Y:S01]  /*11520*/  FFMA R48, -R25, 1.925963033500011079e-08, R48 ;  /* 0x32a5706019307823 */ /* 0x000fe20000000130 */
[----:B------:R-:W-:Y:S01]  /*11530*/  FFMA.RM R54, R53, R60, 12582913 ;  /* 0x4b40000135367423 */ /* 0x000fe2000000403c */
[----:B--2---:R-:W-:Y:S01]  /*11540*/  FFMA R59, R0, R5, 1 ;  /* 0x3f800000003b7423 */ /* 0x004fe20000000005 */
[----:B------:R3:W-:Y:S01]  /*11550*/  MUFU.EX2 R53, R52 ;  /* 0x0000003400357308 */ /* 0x0007e20000000800 */
[----:B------:R-:W-:Y:S01]  /*11560*/  FFMA R61, R28, R29, 1 ;  /* 0x3f8000001c3d7423 */ /* 0x000fe2000000001d */
[----:B------:R-:W-:Y:S01]  /*11570*/  FFMA R51, -R26, 1.4426950216293334961, -R3 ;  /* 0x3fb8aa3b1a337823 */ /* 0x000fe20000000903 */
[----:B------:R-:W-:Y:S01]  /*11580*/  FADD R0, R55, -12583039 ;  /* 0xcb40007f37007421 */ /* 0x000fe20000000000 */
[----:B------:R-:W-:Y:S01]  /*11590*/  FADD R29, R56, -12583039 ;  /* 0xcb40007f381d7421 */ /* 0x000fe20000000000 */
[----:B---3--:R-:W-:Y:S01]  /*115a0*/  FFMA R52, R31, R4, 1 ;  /* 0x3f8000001f347423 */ /* 0x008fe20000000004 */
[----:B------:R-:W-:-:S02]  /*115b0*/  FADD R4, R57, -12583039 ;  /* 0xcb40007f39047421 */ /* 0x000fc40000000000 */
[----:B------:R1:W-:Y:S01]  /*115c0*/  MUFU.EX2 R3, R48 ;  /* 0x0000003000037308 */ /* 0x0003e20000000800 */
[----:B------:R-:W-:Y:S01]  /*115d0*/  FFMA R0, -R35, 1.4426950216293334961, -R0 ;  /* 0x3fb8aa3b23007823 */ /* 0x000fe20000000900 */
[----:B------:R-:W-:Y:S01]  /*115e0*/  FFMA R29, -R36, 1.4426950216293334961, -R29 ;  /* 0x3fb8aa3b241d7823 */ /* 0x000fe2000000091d */
[----:B------:R-:W-:Y:S01]  /*115f0*/  FFMA R4, -R37, 1.4426950216293334961, -R4 ;  /* 0x3fb8aa3b25047823 */ /* 0x000fe20000000904 */
[----:B------:R-:W-:Y:S01]  /*11600*/  FFMA R49, -R24, 1.925963033500011079e-08, R49 ;  /* 0x32a5706018317823 */ /* 0x000fe20000000131 */
[----:B-1----:R-:W-:Y:S01]  /*11610*/  FADD R48, R54, -12583039 ;  /* 0xcb40007f36307421 */ /* 0x002fe20000000000 */
[----:B------:R-:W-:Y:S01]  /*11620*/  FFMA R51, -R26, 1.925963033500011079e-08, R51 ;  /* 0x32a570601a337823 */ /* 0x000fe20000000133 */
[----:B------:R-:W-:Y:S02]  /*11630*/  FFMA R0, -R35, 1.925963033500011079e-08, R0 ;  /* 0x32a5706023007823 */ /* 0x000fe40000000100 */
[----:B------:R-:W-:Y:S01]  /*11640*/  FFMA R48, -R33, 1.4426950216293334961, -R48 ;  /* 0x3fb8aa3b21307823 */ /* 0x000fe20000000930 */
[----:B------:R-:W-:Y:S01]  /*11650*/  FFMA R29, -R36, 1.925963033500011079e-08, R29 ;  /* 0x32a57060241d7823 */ /* 0x000fe2000000011d */
[----:B------:R-:W-:Y:S01]  /*11660*/  FFMA R4, -R37, 1.925963033500011079e-08, R4 ;  /* 0x32a5706025047823 */ /* 0x000fe20000000104 */
[----:B------:R-:W-:Y:S01]  /*11670*/  IADD3 R28, R59, 0x1800000, RZ ;  /* 0x018000003b1c7810 */ /* 0x000fe20007ffe0ff */
[----:B------:R-:W-:Y:S01]  /*11680*/  FFMA R48, -R33, 1.925963033500011079e-08, R48 ;  /* 0x32a5706021307823 */ /* 0x000fe20000000130 */
[----:B------:R-:W1:Y:S02]  /*11690*/  MUFU.EX2 R49, R49 ;  /* 0x0000003100317308 */ /* 0x000e640000000800 */
[----:B------:R-:W-:-:S06]  /*116a0*/  LOP3.LUT R28, R28, 0x7f800000, RZ, 0xc0, !PT ;  /* 0x7f8000001c1c7812 */ /* 0x000fcc00078ec0ff */
[----:B------:R-:W2:Y:S01]  /*116b0*/  MUFU.EX2 R51, R51 ;  /* 0x0000003300337308 */ /* 0x000ea20000000800 */
[----:B------:R-:W-:-:S07]  /*116c0*/  ISETP.GT.U32.AND P2, PT, R28, 0x1ffffff, PT ;  /* 0x01ffffff1c00780c */ /* 0x000fce0003f44070 */
[----:B------:R3:W4:Y:S08]  /*116d0*/  MUFU.EX2 R5, R48 ;  /* 0x0000003000057308 */ /* 0x0007300000000800 */
[----:B------:R-:W5:Y:S08]  /*116e0*/  MUFU.EX2 R0, R0 ;  /* 0x0000000000007308 */ /* 0x000f700000000800 */
[----:B------:R-:W5:Y:S08]  /*116f0*/  MUFU.EX2 R29, R29 ;  /* 0x0000001d001d7308 */ /* 0x000f700000000800 */
[----:B------:R-:W5:Y:S01]  /*11700*/  MUFU.EX2 R4, R4 ;  /* 0x0000000400047308 */ /* 0x000f620000000800 */
[----:B------:R-:W-:-:S02]  /*11710*/  SHF.L.U32 R44, R44, 0x17, RZ ;  /* 0x000000172c2c7819 */ /* 0x000fc400000006ff */
[----:B------:R-:W-:Y:S02]  /*11720*/  SHF.L.U32 R50, R50, 0x17, RZ ;  /* 0x0000001732327819 */ /* 0x000fe400000006ff */
[----:B------:R-:W-:Y:S02]  /*11730*/  SHF.L.U32 R32, R32, 0x17, RZ ;  /* 0x0000001720207819 */ /* 0x000fe400000006ff */
[----:B------:R-:W-:Y:S02]  /*11740*/  SHF.L.U32 R38, R38, 0x17, RZ ;  /* 0x0000001726267819 */ /* 0x000fe400000006ff */
[----:B------:R-:W-:Y:S02]  /*11750*/  SHF.L.U32 R30, R30, 0x17, RZ ;  /* 0x000000171e1e7819 */ /* 0x000fe400000006ff */
        /* <DEDUP_REMOVED lines=8> */
[----:B-1----:R-:W-:Y:S01]  /*117e0*/  FFMA R60, R44, R49, 1 ;  /* 0x3f8000002c3c7423 */ /* 0x002fe20000000031 */
[----:B--2---:R-:W-:Y:S01]  /*117f0*/  FFMA R50, R50, R51, 1 ;  /* 0x3f80000032327423 */ /* 0x004fe20000000033 */
[----:B------:R-:W-:Y:S01]  /*11800*/  FFMA R63, R32, R39, 1 ;  /* 0x3f800000203f7423 */ /* 0x000fe20000000027 */
[----:B---3--:R-:W-:Y:S01]  /*11810*/  FFMA R48, R38, R41, 1 ;  /* 0x3f80000026307423 */ /* 0x008fe20000000029 */
[----:B------:R-:W-:Y:S01]  /*11820*/  FFMA R43, R30, R43, 1 ;  /* 0x3f8000001e2b7423 */ /* 0x000fe2000000002b */
[----:B------:R-:W-:Y:S01]  /*11830*/  FFMA R58, R40, R45, 1 ;  /* 0x3f800000283a7423 */ /* 0x000fe2000000002d */
[----:B------:R-:W-:Y:S01]  /*11840*/  FFMA R47, R42, R47, 1 ;  /* 0x3f8000002a2f7423 */ /* 0x000fe2000000002f */
[----:B------:R-:W-:Y:S01]  /*11850*/  FFMA R49, R46, R3, 1 ;  /* 0x3f8000002e317423 */ /* 0x000fe20000000003 */
[----:B------:R-:W-:Y:S01]  /*11860*/  FFMA R53, R34, R53, 1 ;  /* 0x3f80000022357423 */ /* 0x000fe20000000035 */
[----:B----4-:R-:W-:Y:S01]  /*11870*/  FFMA R51, R54, R5, 1 ;  /* 0x3f80000036337423 */ /* 0x010fe20000000005 */
[----:B-----5:R-:W-:Y:S01]  /*11880*/  FFMA R55, R55, R0, 1 ;  /* 0x3f80000037377423 */ /* 0x020fe20000000000 */
[----:B------:R-:W-:Y:S01]  /*11890*/  FFMA R56, R56, R29, 1 ;  /* 0x3f80000038387423 */ /* 0x000fe2000000001d */
[----:B------:R-:W-:Y:S01]  /*118a0*/  FFMA R57, R57, R4, 1 ;  /* 0x3f80000039397423 */ /* 0x000fe20000000004 */
[----:B------:R-:W-:Y:S06]  /*118b0*/  @P2 BRA `(.L_x_351) ;  /* 0x0000000000142947 */ /* 0x000fec0003800000 */
[----:B------:R-:W-:Y:S02]  /*118c0*/  MOV R0, R59 ;  /* 0x0000003b00007202 */ /* 0x000fe40000000f00 */
[----:B------:R-:W-:-:S07]  /*118d0*/  MOV R4, 0x118f0 ;  /* 0x000118f000047802 */ /* 0x000fce0000000f00 */
[----:B------:R-:W-:Y:S05]  /*118e0*/  CALL.REL.NOINC `($__internal_0_$__cuda_sm20_rcp_rn_f32_slowpath) ;  /* 0x00000098009c7944 */ /* 0x000fea0003c00000 */
[----:B------:R-:W-:Y:S01]  /*118f0*/  MOV R38, R0 ;  /* 0x0000000000267202 */ /* 0x000fe20000000f00 */
[----:B------:R-:W-:Y:S06]  /*11900*/  BRA `(.L_x_352) ;  /* 0x0000000000107947 */ /* 0x000fec0003800000 */
.L_x_351:
[----:B------:R-:W1:Y:S02]  /*11910*/  MUFU.RCP R38, R59 ;  /* 0x0000003b00267308 */ /* 0x000e640000001000 */
[----:B-1----:R-:W-:-:S04]  /*11920*/  FFMA R0, R59, R38, -1 ;  /* 0xbf8000003b007423 */ /* 0x002fc80000000026 */
[----:B------:R-:W-:-:S04]  /*11930*/  FADD.FTZ R3, -R0, -RZ ;  /* 0x800000ff00037221 */ /* 0x000fc80000010100 */
[----:B------:R-:W-:-:S07]  /*11940*/  FFMA R38, R38, R3, R38 ;  /* 0x0000000326267223 */ /* 0x000fce0000000026 */
.L_x_352:
[----:B------:R-:W-:Y:S05]  /*11950*/  BSYNC B1 ;  /* 0x0000000000017941 */ /* 0x000fea0003800000 */
.L_x_350:
        /* <DEDUP_REMOVED lines=10> */
.L_x_354:
[----:B------:R-:W1:Y:S02]  /*11a00*/  MUFU.RCP R40, R61 ;  /* 0x0000003d00287308 */ /* 0x000e640000001000 */
[----:B-1----:R-:W-:-:S04]  /*11a10*/  FFMA R0, R61, R40, -1 ;  /* 0xbf8000003d007423 */ /* 0x002fc80000000028 */
[----:B------:R-:W-:-:S04]  /*11a20*/  FADD.FTZ R3, -R0, -RZ ;  /* 0x800000ff00037221 */ /* 0x000fc80000010100 */
[----:B------:R-:W-:-:S07]  /*11a30*/  FFMA R40, R40, R3, R40 ;  /* 0x0000000328287223 */ /* 0x000fce0000000028 */
.L_x_355:
[----:B------:R-:W-:Y:S05]  /*11a40*/  BSYNC B1 ;  /* 0x0000000000017941 */ /* 0x000fea0003800000 */
.L_x_353:
        /* <DEDUP_REMOVED lines=10> */
.L_x_357:
[----:B------:R-:W1:Y:S02]  /*11af0*/  MUFU.RCP R39, R52 ;  /* 0x0000003400277308 */ /* 0x000e640000001000 */
[----:B-1----:R-:W-:-:S04]  /*11b00*/  FFMA R0, R52, R39, -1 ;  /* 0xbf80000034007423 */ /* 0x002fc80000000027 */
[----:B------:R-:W-:-:S04]  /*11b10*/  FADD.FTZ R0, -R0, -RZ ;  /* 0x800000ff00007221 */ /* 0x000fc80000010100 */
[----:B------:R-:W-:-:S07]  /*11b20*/  FFMA R39, R39, R0, R39 ;  /* 0x0000000027277223 */ /* 0x000fce0000000027 */
.L_x_358:
[----:B------:R-:W-:Y:S05]  /*11b30*/  BSYNC B1 ;  /* 0x0000000000017941 */ /* 0x000fea0003800000 */
.L_x_356:
        /* <DEDUP_REMOVED lines=10> */
.L_x_360:
[----:B------:R-:W1:Y:S02]  /*11be0*/  MUFU.RCP R42, R63 ;  /* 0x0000003f002a7308 */ /* 0x000e640000001000 */
[----:B-1----:R-:W-:-:S04]  /*11bf0*/  FFMA R0, R63, R42, -1 ;  /* 0xbf8000003f007423 */ /* 0x002fc8000000002a */
[----:B------:R-:W-:-:S04]  /*11c00*/  FADD.FTZ R3, -R0, -RZ ;  /* 0x800000ff00037221 */ /* 0x000fc80000010100 */
[----:B------:R-:W-:-:S07]  /*11c10*/  FFMA R42, R42, R3, R42 ;  /* 0x000000032a2a7223 */ /* 0x000fce000000002a */
.L_x_361:
[----:B------:R-:W-:Y:S05]  /*11c20*/  BSYNC B1 ;  /* 0x0000000000017941 */ /* 0x000fea0003800000 */
.L_x_359:
        /* <DEDUP_REMOVED lines=10> */
.L_x_363:
[----:B------:R-:W1:Y:S02]  /*11cd0*/  MUFU.RCP R41, R48 ;  /* 0x0000003000297308 */ /* 0x000e640000001000 */
[----:B-1----:R-:W-:-:S04]  /*11ce0*/  FFMA R0, R48, R41, -1 ;  /* 0xbf80000030007423 */ /* 0x002fc80000000029 */
[----:B------:R-:W-:-:S04]  /*11cf0*/  FADD.FTZ R0, -R0, -RZ ;  /* 0x800000ff00007221 */ /* 0x000fc80000010100 */
[----:B------:R-:W-:-:S07]  /*11d00*/  FFMA R41, R41, R0, R41 ;  /* 0x0000000029297223 */ /* 0x000fce0000000029 */
.L_x_364:
[----:B------:R-:W-:Y:S05]  /*11d10*/  BSYNC B1 ;  /* 0x0000000000017941 */ /* 0x000fea0003800000 */
.L_x_362:
        /* <DEDUP_REMOVED lines=10> */
.L_x_366:
[----:B------:R-:W1:Y:S02]  /*11dc0*/  MUFU.RCP R44, R43 ;  /* 0x0000002b002c7308 */ /* 0x000e640000001000 */
[----:B-1----:R-:W-:-:S04]  /*11dd0*/  FFMA R0, R43, R44, -1 ;  /* 0xbf8000002b007423 */ /* 0x002fc8000000002c */
[----:B------:R-:W-:-:S04]  /*11de0*/  FADD.FTZ R3, -R0, -RZ ;  /* 0x800000ff00037221 */ /* 0x000fc80000010100 */
[----:B------:R-:W-:-:S07]  /*11df0*/  FFMA R44, R44, R3, R44 ;  /* 0x000000032c2c7223 */ /* 0x000fce000000002c */
.L_x_367:
[----:B------:R-:W-:Y:S05]  /*11e00*/  BSYNC B1 ;  /* 0x0000000000017941 */ /* 0x000fea0003800000 */
.L_x_365:
        /* <DEDUP_REMOVED lines=10> */
.L_x_369:
[----:B------:R-:W1:Y:S02]  /*11eb0*/  MUFU.RCP R43, R58 ;  /* 0x0000003a002b7308 */ /* 0x000e640000001000 */
[----:B-1----:R-:W-:-:S04]  /*11ec0*/  FFMA R0, R58, R43, -1 ;  /* 0xbf8000003a007423 */ /* 0x002fc8000000002b */
[----:B------:R-:W-:-:S04]  /*11ed0*/  FADD.FTZ R0, -R0, -RZ ;  /* 0x800000ff00007221 */ /* 0x000fc80000010100 */
[----:B------:R-:W-:-:S07]  /*11ee0*/  FFMA R43, R43, R0, R43 ;  /* 0x000000002b2b7223 */ /* 0x000fce000000002b */
.L_x_370:
[----:B------:R-:W-:Y:S05]  /*11ef0*/  BSYNC B1 ;  /* 0x0000000000017941 */ /* 0x000fea0003800000 */
.L_x_368:
        /* <DEDUP_REMOVED lines=10> */
.L_x_372:
[----:B------:R-:W1:Y:S02]  /*11fa0*/  MUFU.RCP R46, R47 ;  /* 0x0000002f002e7308 */ /* 0x000e640000001000 */
[----:B-1----:R-:W-:-:S04]  /*11fb0*/  FFMA R0, R47, R46, -1 ;  /* 0xbf8000002f007423 */ /* 0x002fc8000000002e */
[----:B------:R-:W-:-:S04]  /*11fc0*/  FADD.FTZ R3, -R0, -RZ ;  /* 0x800000ff00037221 */ /* 0x000fc80000010100 */
[----:B------:R-:W-:-:S07]  /*11fd0*/  FFMA R46, R46, R3, R46 ;  /* 0x000000032e2e7223 */ /* 0x000fce000000002e */
.L_x_373:
[----:B------:R-:W-:Y:S05]  /*11fe0*/  BSYNC B1 ;  /* 0x0000000000017941 */ /* 0x000fea0003800000 */
.L_x_371:
        /* <DEDUP_REMOVED lines=10> */
.L_x_375:
[----:B------:R-:W1:Y:S02]  /*12090*/  MUFU.RCP R45, R60 ;  /* 0x0000003c002d7308 */ /* 0x000e640000001000 */
[----:B-1----:R-:W-:-:S04]  /*120a0*/  FFMA R0, R60, R45, -1 ;  /* 0xbf8000003c007423 */ /* 0x002fc8000000002d */
[----:B------:R-:W-:-:S04]  /*120b0*/  FADD.FTZ R0, -R0, -RZ ;  /* 0x800000ff00007221 */ /* 0x000fc80000010100 */
[----:B------:R-:W-:-:S07]  /*120c0*/  FFMA R45, R45, R0, R45 ;  /* 0x000000002d2d7223 */ /* 0x000fce000000002d */
.L_x_376:
[----:B------:R-:W-:Y:S05]  /*120d0*/  BSYNC B1 ;  /* 0x0000000000017941 */ /* 0x000fea0003800000 */
.L_x_374:
        /* <DEDUP_REMOVED lines=10> */
.L_x_378:
[----:B------:R-:W1:Y:S02]  /*12180*/  MUFU.RCP R48, R49 ;  /* 0x0000003100307308 */ /* 0x000e640000001000 */
[----:B-1----:R-:W-:-:S04]  /*12190*/  FFMA R0, R49, R48, -1 ;  /* 0xbf80000031007423 */ /* 0x002fc80000000030 */
[----:B------:R-:W-:-:S04]  /*121a0*/  FADD.FTZ R3, -R0, -RZ ;  /* 0x800000ff00037221 */ /* 0x000fc80000010100 */
[----:B------:R-:W-:-:S07]  /*121b0*/  FFMA R48, R48, R3, R48 ;  /* 0x0000000330307223 */ /* 0x000fce0000000030 */
.L_x_379:
[----:B------:R-:W-:Y:S05]  /*121c0*/  BSYNC B1 ;  /* 0x0000000000017941 */ /* 0x000fea0003800000 */
.L_x_377:
        /* <DEDUP_REMOVED lines=10> */
.L_x_381:
[----:B------:R-:W1:Y:S02]  /*12270*/  MUFU.RCP R47, R50 ;  /* 0x00000032002f7308 */ /* 0x000e640000001000 */
[----:B-1----:R-:W-:-:S04]  /*12280*/  FFMA R0, R50, R47, -1 ;  /* 0xbf80000032007423 */ /* 0x002fc8000000002f */
[----:B------:R-:W-:-:S04]  /*12290*/  FADD.FTZ R0, -R0, -RZ ;  /* 0x800000ff00007221 */ /* 0x000fc80000010100 */
[----:B------:R-:W-:-:S07]  /*122a0*/  FFMA R47, R47, R0, R47 ;  /* 0x000000002f2f7223 */ /* 0x000fce000000002f */
.L_x_382:
[----:B------:R-:W-:Y:S05]  /*122b0*/  BSYNC B1 ;  /* 0x0000000000017941 */ /* 0x000fea0003800000 */
.L_x_380:
        /* <DEDUP_REMOVED lines=10> */
.L_x_384:
[----:B------:R-:W1:Y:S02]  /*12360*/  MUFU.RCP R50, R53 ;  /* 0x0000003500327308 */ /* 0x000e640000001000 */
[----:B-1----:R-:W-:-:S04]  /*12370*/  FFMA R0, R53, R50, -1 ;  /* 0xbf80000035007423 */ /* 0x002fc80000000032 */
[----:B------:R-:W-:-:S04]  /*12380*/  FADD.FTZ R3, -R0, -RZ ;  /* 0x800000ff00037221 */ /* 0x000fc80000010100 */
[----:B------:R-:W-:-:S07]  /*12390*/  FFMA R50, R50, R3, R50 ;  /* 0x0000000332327223 */ /* 0x000fce0000000032 */
.L_x_385:
[----:B------:R-:W-:Y:S05]  /*123a0*/  BSYNC B1 ;  /* 0x0000000000017941 */ /* 0x000fea0003800000 */
.L_x_383:
        /* <DEDUP_REMOVED lines=10> */
.L_x_387:
[----:B------:R-:W1:Y:S02]  /*12450*/  MUFU.RCP R52, R51 ;  /* 0x0000003300347308 */ /* 0x000e640000001000 */
[----:B-1----:R-:W-:-:S04]  /*12460*/  FFMA R0, R51, R52, -1 ;  /* 0xbf80000033007423 */ /* 0x002fc80000000034 */
[----:B------:R-:W-:-:S04]  /*12470*/  FADD.FTZ R3, -R0, -RZ ;  /* 0x800000ff00037221 */ /* 0x000fc80000010100 */
[----:B------:R-:W-:-:S07]  /*12480*/  FFMA R52, R52, R3, R52 ;  /* 0x0000000334347223 */ /* 0x000fce0000000034 */
.L_x_388:
[----:B------:R-:W-:Y:S05]  /*12490*/  BSYNC B1 ;  /* 0x0000000000017941 */ /* 0x000fea0003800000 */
.L_x_386:
        /* <DEDUP_REMOVED lines=10> */
.L_x_390:
[----:B------:R-:W1:Y:S02]  /*12540*/  MUFU.RCP R54, R55 ;  /* 0x0000003700367308 */ /* 0x000e640000001000 */
[----:B-1----:R-:W-:-:S04]  /*12550*/  FFMA R0, R55, R54, -1 ;  /* 0xbf80000037007423 */ /* 0x002fc80000000036 */
[----:B------:R-:W-:-:S04]  /*12560*/  FADD.FTZ R3, -R0, -RZ ;  /* 0x800000ff00037221 */ /* 0x000fc80000010100 */
[----:B------:R-:W-:-:S07]  /*12570*/  FFMA R54, R54, R3, R54 ;  /* 0x0000000336367223 */ /* 0x000fce0000000036 */
.L_x_391:
[----:B------:R-:W-:Y:S05]  /*12580*/  BSYNC B1 ;  /* 0x0000000000017941 */ /* 0x000fea0003800000 */
.L_x_389:
        /* <DEDUP_REMOVED lines=10> */
.L_x_393:
[----:B------:R-:W1:Y:S02]  /*12630*/  MUFU.RCP R49, R56 ;  /* 0x0000003800317308 */ /* 0x000e640000001000 */
[----:B-1----:R-:W-:-:S04]  /*12640*/  FFMA R0, R56, R49, -1 ;  /* 0xbf80000038007423 */ /* 0x002fc80000000031 */
[----:B------:R-:W-:-:S04]  /*12650*/  FADD.FTZ R0, -R0, -RZ ;  /* 0x800000ff00007221 */ /* 0x000fc80000010100 */
[----:B------:R-:W-:-:S07]  /*12660*/  FFMA R49, R49, R0, R49 ;  /* 0x0000000031317223 */ /* 0x000fce0000000031 */
.L_x_394:
[----:B------:R-:W-:Y:S05]  /*12670*/  BSYNC B1 ;  /* 0x0000000000017941 */ /* 0x000fea0003800000 */
.L_x_392:
        /* <DEDUP_REMOVED lines=9> */
.L_x_396:
[----:B------:R-:W1:Y:S02]  /*12710*/  MUFU.RCP R0, R57 ;  /* 0x0000003900007308 */ /* 0x000e640000001000 */
[----:B-1----:R-:W-:-:S04]  /*12720*/  FFMA R3, R57, R0, -1 ;  /* 0xbf80000039037423 */ /* 0x002fc80000000000 */
[----:B------:R-:W-:-:S04]  /*12730*/  FADD.FTZ R3, -R3, -RZ ;  /* 0x800000ff03037221 */ /* 0x000fc80000010100 */
[----:B------:R-:W-:-:S07]  /*12740*/  FFMA R0, R0, R3, R0 ;  /* 0x0000000300007223 */ /* 0x000fce0000000000 */
.L_x_397:
[----:B------:R-:W-:Y:S05]  /*12750*/  BSYNC B1 ;  /* 0x0000000000017941 */ /* 0x000fea0003800000 */
.L_x_395:
        /* <DEDUP_REMOVED lines=26> */
.L_x_398:
        /* <DEDUP_REMOVED lines=27> */
.L_x_400:
[----:B------:R-:W-:Y:S05]  /*12ab0*/  BSYNC B0 ;  /* 0x0000000000007941 */ /* 0x000fea0003800000 */
.L_x_399:
[----:B------:R-:W-:Y:S04]  /*12ac0*/  BSSY B0, `(.L_x_401) ;  /* 0x000003c000007945 */ /* 0x000fe80003800000 */
[----:B------:R-:W-:Y:S05]  /*12ad0*/  @P0 BRA `(.L_x_402) ;  /* 0x0000000000e80947 */ /* 0x000fea0003800000 */
[----:B------:R-:W2:Y:S02]  /*12ae0*/  LDL R0, [R1+0xcc] ;  /* 0x0000cc0001007983 */ /* 0x000ea40000100800 */
[----:B--2---:R-:W-:-:S13]  /*12af0*/  ISETP.NE.AND P3, PT, R0, 0x3, PT ;  /* 0x000000030000780c */ /* 0x004fda0003f65270 */
[----:B------:R-:W-:Y:S05]  /*12b00*/  @!P3 BRA `(.L_x_403) ;  /* 0x000000000004b947 */ /* 0x000fea0003800000 */
[----:B------:R-:W-:Y:S01]  /*12b10*/  BPT.TRAP 0x1 ;  /* 0x000000040000795c */ /* 0x000fe20000300000 */
.L_x_403:
[----:B------:R-:W2:Y:S04]  /*12b20*/  LDL R0, [R1+0xb4] ;  /* 0x0000b40001007983 */ /* 0x000ea80000100800 */
[----:B------:R-:W3:Y:S01]  /*12b30*/  LDL R3, [R1+0xb8] ;  /* 0x0000b80001037983 */ /* 0x000ee20000100800 */
[----:B------:R-:W-:Y:S01]  /*12b40*/  BSSY B1, `(.L_x_404) ;  /* 0x0000005000017945 */ /* 0x000fe20003800000 */
[----:B--2---:R-:W-:Y:S02]  /*12b50*/  LEA R0, R0, UR47, 0x3 ;  /* 0x0000002f00007c11 */ /* 0x004fe4000f8e18ff */
[----:B---3--:R-:W-:-:S04]  /*12b60*/  SHF.L.U32 R3, R3, 0x1f, RZ ;  /* 0x0000001f03037819 */ /* 0x008fc800000006ff */
[----:B------:R-:W1:Y:S02]  /*12b70*/  SYNCS.PHASECHK.TRANS64.TRYWAIT P2, [R0+URZ+0x80], R3 ;  /* 0x00008003000075a7 */ /* 0x000e64000804017f */
[----:B-1----:R-:W-:Y:S05]  /*12b80*/  @!P2 BRA `(.L_x_405) ;  /* 0x0000007c00d8a947 */ /* 0x002fea0003800000 */
.L_x_629:
[----:B------:R-:W-:Y:S05]  /*12b90*/  BSYNC B1 ;  /* 0x0000000000017941 */ /* 0x000fea0003800000 */
.L_x_404:
        /* <DEDUP_REMOVED lines=18> */
.L_x_407:
[----:B------:R-:W-:Y:S05]  /*12cc0*/  BSYNC B1 ;  /* 0x0000000000017941 */ /* 0x000fea0003800000 */
.L_x_406:
        /* <DEDUP_REMOVED lines=8> */
.L_x_408:
        /* <DEDUP_REMOVED lines=19> */
.L_x_402:
[----:B------:R-:W-:Y:S05]  /*12e80*/  BSYNC B0 ;  /* 0x0000000000007941 */ /* 0x000fea0003800000 */
.L_x_401:
        /* <DEDUP_REMOVED lines=196> */
.L_x_410:
[----:B------:R-:W1:Y:S02]  /*13ad0*/  MUFU.RCP R38, R59 ;  /* 0x0000003b00267308 */ /* 0x000e640000001000 */
[----:B-1----:R-:W-:-:S04]  /*13ae0*/  FFMA R0, R59, R38, -1 ;  /* 0xbf8000003b007423 */ /* 0x002fc80000000026 */
[----:B------:R-:W-:-:S04]  /*13af0*/  FADD.FTZ R3, -R0, -RZ ;  /* 0x800000ff00037221 */ /* 0x000fc80000010100 */
[----:B------:R-:W-:-:S07]  /*13b00*/  FFMA R38, R38, R3, R38 ;  /* 0x0000000326267223 */ /* 0x000fce0000000026 */
.L_x_411:
[----:B------:R-:W-:Y:S05]  /*13b10*/  BSYNC B1 ;  /* 0x0000000000017941 */ /* 0x000fea0003800000 */
.L_x_409:
        /* <DEDUP_REMOVED lines=10> */
.L_x_413:
[----:B------:R-:W1:Y:S02]  /*13bc0*/  MUFU.RCP R40, R61 ;  /* 0x0000003d00287308 */ /* 0x000e640000001000 */
[----:B-1----:R-:W-:-:S04]  /*13bd0*/  FFMA R0, R61, R40, -1 ;  /* 0xbf8000003d007423 */ /* 0x002fc80000000028 */
[----:B------:R-:W-:-:S04]  /*13be0*/  FADD.FTZ R3, -R0, -RZ ;  /* 0x800000ff00037221 */ /* 0x000fc80000010100 */
[----:B------:R-:W-:-:S07]  /*13bf0*/  FFMA R40, R40, R3, R40 ;  /* 0x0000000328287223 */ /* 0x000fce0000000028 */
.L_x_414:
[----:B------:R-:W-:Y:S05]  /*13c00*/  BSYNC B1 ;  /* 0x0000000000017941 */ /* 0x000fea0003800000 */
.L_x_412:
        /* <DEDUP_REMOVED lines=10> */
.L_x_416:
[----:B------:R-:W1:Y:S02]  /*13cb0*/  MUFU.RCP R39, R52 ;  /* 0x0000003400277308 */ /* 0x000e640000001000 */
[----:B-1----:R-:W-:-:S04]  /*13cc0*/  FFMA R0, R52, R39, -1 ;  /* 0xbf80000034007423 */ /* 0x002fc80000000027 */
[----:B------:R-:W-:-:S04]  /*13cd0*/  FADD.FTZ R0, -R0, -RZ ;  /* 0x800000ff00007221 */ /* 0x000fc80000010100 */
[----:B------:R-:W-:-:S07]  /*13ce0*/  FFMA R39, R39, R0, R39 ;  /* 0x0000000027277223 */ /* 0x000fce0000000027 */
.L_x_417:
[----:B------:R-:W-:Y:S05]  /*13cf0*/  BSYNC B1 ;  /* 0x0000000000017941 */ /* 0x000fea0003800000 */
.L_x_415:
        /* <DEDUP_REMOVED lines=10> */
.L_x_419:
[----:B------:R-:W1:Y:S02]  /*13da0*/  MUFU.RCP R42, R63 ;  /* 0x0000003f002a7308 */ /* 0x000e640000001000 */
[----:B-1----:R-:W-:-:S04]  /*13db0*/  FFMA R0, R63, R42, -1 ;  /* 0xbf8000003f007423 */ /* 0x002fc8000000002a */
[----:B------:R-:W-:-:S04]  /*13dc0*/  FADD.FTZ R3, -R0, -RZ ;  /* 0x800000ff00037221 */ /* 0x000fc80000010100 */
[----:B------:R-:W-:-:S07]  /*13dd0*/  FFMA R42, R42, R3, R42 ;  /* 0x000000032a2a7223 */ /* 0x000fce000000002a */
.L_x_420:
[----:B------:R-:W-:Y:S05]  /*13de0*/  BSYNC B1 ;  /* 0x0000000000017941 */ /* 0x000fea0003800000 */
.L_x_418:
        /* <DEDUP_REMOVED lines=10> */
.L_x_422:
[----:B------:R-:W1:Y:S02]  /*13e90*/  MUFU.RCP R41, R48 ;  /* 0x0000003000297308 */ /* 0x000e640000001000 */
[----:B-1----:R-:W-:-:S04]  /*13ea0*/  FFMA R0, R48, R41, -1 ;  /* 0xbf80000030007423 */ /* 0x002fc80000000029 */
[----:B------:R-:W-:-:S04]  /*13eb0*/  FADD.FTZ R0, -R0, -RZ ;  /* 0x800000ff00007221 */ /* 0x000fc80000010100 */
[----:B------:R-:W-:-:S07]  /*13ec0*/  FFMA R41, R41, R0, R41 ;  /* 0x0000000029297223 */ /* 0x000fce0000000029 */
.L_x_423:
[----:B------:R-:W-:Y:S05]  /*13ed0*/  BSYNC B1 ;  /* 0x0000000000017941 */ /* 0x000fea0003800000 */
.L_x_421:
        /* <DEDUP_REMOVED lines=10> */
.L_x_425:
[----:B------:R-:W1:Y:S02]  /*13f80*/  MUFU.RCP R44, R65 ;  /* 0x00000041002c7308 */ /* 0x000e640000001000 */
[----:B-1----:R-:W-:-:S04]  /*13f90*/  FFMA R0, R65, R44, -1 ;  /* 0xbf80000041007423 */ /* 0x002fc8000000002c */
[----:B------:R-:W-:-:S04]  /*13fa0*/  FADD.FTZ R3, -R0, -RZ ;  /* 0x800000ff00037221 */ /* 0x000fc80000010100 */
[----:B------:R-:W-:-:S07]  /*13fb0*/  FFMA R44, R44, R3, R44 ;  /* 0x000000032c2c7223 */ /* 0x000fce000000002c */
.L_x_426:
[----:B------:R-:W-:Y:S05]  /*13fc0*/  BSYNC B1 ;  /* 0x0000000000017941 */ /* 0x000fea0003800000 */
.L_x_424:
        /* <DEDUP_REMOVED lines=10> */
.L_x_428:
[----:B------:R-:W1:Y:S02]  /*14070*/  MUFU.RCP R43, R58 ;  /* 0x0000003a002b7308 */ /* 0x000e640000001000 */
[----:B-1----:R-:W-:-:S04]  /*14080*/  FFMA R0, R58, R43, -1 ;  /* 0xbf8000003a007423 */ /* 0x002fc8000000002b */
[----:B------:R-:W-:-:S04]  /*14090*/  FADD.FTZ R0, -R0, -RZ ;  /* 0x800000ff00007221 */ /* 0x000fc80000010100 */
[----:B------:R-:W-:-:S07]  /*140a0*/  FFMA R43, R43, R0, R43 ;  /* 0x000000002b2b7223 */ /* 0x000fce000000002b */
.L_x_429:
[----:B------:R-:W-:Y:S05]  /*140b0*/  BSYNC B1 ;  /* 0x0000000000017941 */ /* 0x000fea0003800000 */
.L_x_427:
        /* <DEDUP_REMOVED lines=10> */
.L_x_431:
[----:B------:R-:W1:Y:S02]  /*14160*/  MUFU.RCP R46, R45 ;  /* 0x0000002d002e7308 */ /* 0x000e640000001000 */
[----:B-1----:R-:W-:-:S04]  /*14170*/  FFMA R0, R45, R46, -1 ;  /* 0xbf8000002d007423 */ /* 0x002fc8000000002e */
[----:B------:R-:W-:-:S04]  /*14180*/  FADD.FTZ R3, -R0, -RZ ;  /* 0x800000ff00037221 */ /* 0x000fc80000010100 */
[----:B------:R-:W-:-:S07]  /*14190*/  FFMA R46, R46, R3, R46 ;  /* 0x000000032e2e7223 */ /* 0x000fce000000002e */
.L_x_432:
[----:B------:R-:W-:Y:S05]  /*141a0*/  BSYNC B1 ;  /* 0x0000000000017941 */ /* 0x000fea0003800000 */
.L_x_430:
        /* <DEDUP_REMOVED lines=10> */
.L_x_434:
[----:B------:R-:W1:Y:S02]  /*14250*/  MUFU.RCP R45, R60 ;  /* 0x0000003c002d7308 */ /* 0x000e640000001000 */
[----:B-1----:R-:W-:-:S04]  /*14260*/  FFMA R0, R60, R45, -1 ;  /* 0xbf8000003c007423 */ /* 0x002fc8000000002d */
[----:B------:R-:W-:-:S04]  /*14270*/  FADD.FTZ R0, -R0, -RZ ;  /* 0x800000ff00007221 */ /* 0x000fc80000010100 */
[----:B------:R-:W-:-:S07]  /*14280*/  FFMA R45, R45, R0, R45 ;  /* 0x000000002d2d7223 */ /* 0x000fce000000002d */
.L_x_435:
[----:B------:R-:W-:Y:S05]  /*14290*/  BSYNC B1 ;  /* 0x0000000000017941 */ /* 0x000fea0003800000 */
.L_x_433:
        /* <DEDUP_REMOVED lines=10> */
.L_x_437:
[----:B------:R-:W1:Y:S02]  /*14340*/  MUFU.RCP R48, R49 ;  /* 0x0000003100307308 */ /* 0x000e640000001000 */
[----:B-1----:R-:W-:-:S04]  /*14350*/  FFMA R0, R49, R48, -1 ;  /* 0xbf80000031007423 */ /* 0x002fc80000000030 */
[----:B------:R-:W-:-:S04]  /*14360*/  FADD.FTZ R3, -R0, -RZ ;  /* 0x800000ff00037221 */ /* 0x000fc80000010100 */
[----:B------:R-:W-:-:S07]  /*14370*/  FFMA R48, R48, R3, R48 ;  /* 0x0000000330307223 */ /* 0x000fce0000000030 */
.L_x_438:
[----:B------:R-:W-:Y:S05]  /*14380*/  BSYNC B1 ;  /* 0x0000000000017941 */ /* 0x000fea0003800000 */
.L_x_436:
        /* <DEDUP_REMOVED lines=10> */
.L_x_440:
[----:B------:R-:W1:Y:S02]  /*14430*/  MUFU.RCP R47, R50 ;  /* 0x00000032002f7308 */ /* 0x000e640000001000 */
[----:B-1----:R-:W-:-:S04]  /*14440*/  FFMA R0, R50, R47, -1 ;  /* 0xbf80000032007423 */ /* 0x002fc8000000002f */
[----:B------:R-:W-:-:S04]  /*14450*/  FADD.FTZ R0, -R0, -RZ ;  /* 0x800000ff00007221 */ /* 0x000fc80000010100 */
[----:B------:R-:W-:-:S07]  /*14460*/  FFMA R47, R47, R0, R47 ;  /* 0x000000002f2f7223 */ /* 0x000fce000000002f */
.L_x_441:
[----:B------:R-:W-:Y:S05]  /*14470*/  BSYNC B1 ;  /* 0x0000000000017941 */ /* 0x000fea0003800000 */
.L_x_439:
        /* <DEDUP_REMOVED lines=10> */
.L_x_443:
[----:B------:R-:W1:Y:S02]  /*14520*/  MUFU.RCP R50, R53 ;  /* 0x0000003500327308 */ /* 0x000e640000001000 */
[----:B-1----:R-:W-:-:S04]  /*14530*/  FFMA R0, R53, R50, -1 ;  /* 0xbf80000035007423 */ /* 0x002fc80000000032 */
[----:B------:R-:W-:-:S04]  /*14540*/  FADD.FTZ R3, -R0, -RZ ;  /* 0x800000ff00037221 */ /* 0x000fc80000010100 */
[----:B------:R-:W-:-:S07]  /*14550*/  FFMA R50, R50, R3, R50 ;  /* 0x0000000332327223 */ /* 0x000fce0000000032 */
.L_x_444:
[----:B------:R-:W-:Y:S05]  /*14560*/  BSYNC B1 ;  /* 0x0000000000017941 */ /* 0x000fea0003800000 */
.L_x_442:
        /* <DEDUP_REMOVED lines=10> */
.L_x_446:
[----:B------:R-:W1:Y:S02]  /*14610*/  MUFU.RCP R52, R51 ;  /* 0x0000003300347308 */ /* 0x000e640000001000 */
[----:B-1----:R-:W-:-:S04]  /*14620*/  FFMA R0, R51, R52, -1 ;  /* 0xbf80000033007423 */ /* 0x002fc80000000034 */
[----:B------:R-:W-:-:S04]  /*14630*/  FADD.FTZ R3, -R0, -RZ ;  /* 0x800000ff00037221 */ /* 0x000fc80000010100 */
[----:B------:R-:W-:-:S07]  /*14640*/  FFMA R52, R52, R3, R52 ;  /* 0x0000000334347223 */ /* 0x000fce0000000034 */
.L_x_447:
[----:B------:R-:W-:Y:S05]  /*14650*/  BSYNC B1 ;  /* 0x0000000000017941 */ /* 0x000fea0003800000 */
.L_x_445:
        /* <DEDUP_REMOVED lines=10> */
.L_x_449:
[----:B------:R-:W1:Y:S02]  /*14700*/  MUFU.RCP R54, R55 ;  /* 0x0000003700367308 */ /* 0x000e640000001000 */
[----:B-1----:R-:W-:-:S04]  /*14710*/  FFMA R0, R55, R54, -1 ;  /* 0xbf80000037007423 */ /* 0x002fc80000000036 */
[----:B------:R-:W-:-:S04]  /*14720*/  FADD.FTZ R3, -R0, -RZ ;  /* 0x800000ff00037221 */ /* 0x000fc80000010100 */
[----:B------:R-:W-:-:S07]  /*14730*/  FFMA R54, R54, R3, R54 ;  /* 0x0000000336367223 */ /* 0x000fce0000000036 */
.L_x_450:
[----:B------:R-:W-:Y:S05]  /*14740*/  BSYNC B1 ;  /* 0x0000000000017941 */ /* 0x000fea0003800000 */
.L_x_448:
        /* <DEDUP_REMOVED lines=10> */
.L_x_452:
[----:B------:R-:W1:Y:S02]  /*147f0*/  MUFU.RCP R49, R56 ;  /* 0x0000003800317308 */ /* 0x000e640000001000 */
[----:B-1----:R-:W-:-:S04]  /*14800*/  FFMA R0, R56, R49, -1 ;  /* 0xbf80000038007423 */ /* 0x002fc80000000031 */
[----:B------:R-:W-:-:S04]  /*14810*/  FADD.FTZ R0, -R0, -RZ ;  /* 0x800000ff00007221 */ /* 0x000fc80000010100 */
[----:B------:R-:W-:-:S07]  /*14820*/  FFMA R49, R49, R0, R49 ;  /* 0x0000000031317223 */ /* 0x000fce0000000031 */
.L_x_453:
[----:B------:R-:W-:Y:S05]  /*14830*/  BSYNC B1 ;  /* 0x0000000000017941 */ /* 0x000fea0003800000 */
.L_x_451:
        /* <DEDUP_REMOVED lines=9> */
.L_x_455:
[----:B------:R-:W1:Y:S02]  /*148d0*/  MUFU.RCP R0, R57 ;  /* 0x0000003900007308 */ /* 0x000e640000001000 */
[----:B-1----:R-:W-:-:S04]  /*148e0*/  FFMA R3, R57, R0, -1 ;  /* 0xbf80000039037423 */ /* 0x002fc80000000000 */
[----:B------:R-:W-:-:S04]  /*148f0*/  FADD.FTZ R3, -R3, -RZ ;  /* 0x800000ff03037221 */ /* 0x000fc80000010100 */
[----:B------:R-:W-:-:S07]  /*14900*/  FFMA R0, R0, R3, R0 ;  /* 0x0000000300007223 */ /* 0x000fce0000000000 */
.L_x_456:
[----:B------:R-:W-:Y:S05]  /*14910*/  BSYNC B1 ;  /* 0x0000000000017941 */ /* 0x000fea0003800000 */
.L_x_454:
        /* <DEDUP_REMOVED lines=26> */
.L_x_457:
        /* <DEDUP_REMOVED lines=27> */
.L_x_459:
[----:B------:R-:W-:Y:S05]  /*14c70*/  BSYNC B0 ;  /* 0x0000000000007941 */ /* 0x000fea0003800000 */
.L_x_458:
[----:B------:R-:W-:Y:S04]  /*14c80*/  BSSY B0, `(.L_x_460) ;  /* 0x0000033000007945 */ /* 0x000fe80003800000 */
[----:B------:R-:W-:Y:S05]  /*14c90*/  @P0 BRA `(.L_x_461) ;  /* 0x0000000000c40947 */ /* 0x000fea0003800000 */
[----:B------:R-:W2:Y:S02]  /*14ca0*/  LDL R0, [R1+0xcc] ;  /* 0x0000cc0001007983 */ /* 0x000ea40000100800 */
[----:B--2---:R-:W-:-:S13]  /*14cb0*/  ISETP.NE.AND P2, PT, R0, 0x3, PT ;  /* 0x000000030000780c */ /* 0x004fda0003f45270 */
[----:B------:R-:W-:Y:S05]  /*14cc0*/  @!P2 BRA `(.L_x_462) ;  /* 0x000000000004a947 */ /* 0x000fea0003800000 */
[----:B------:R-:W-:Y:S01]  /*14cd0*/  BPT.TRAP 0x1 ;  /* 0x000000040000795c */ /* 0x000fe20000300000 */
.L_x_462:
[----:B------:R-:W2:Y:S04]  /*14ce0*/  LDL.LU R0, [R1+0xb8] ;  /* 0x0000b80001007983 */ /* 0x000ea80000300800 */
[----:B------:R-:W3:Y:S01]  /*14cf0*/  LDL R3, [R1+0xb4] ;  /* 0x0000b40001037983 */ /* 0x000ee20000100800 */
[----:B------:R-:W-:Y:S01]  /*14d00*/  BSSY B1, `(.L_x_463) ;  /* 0x0000005000017945 */ /* 0x000fe20003800000 */
[----:B--2---:R-:W-:Y:S02]  /*14d10*/  SHF.L.U32 R0, R0, 0x1f, RZ ;  /* 0x0000001f00007819 */ /* 0x004fe400000006ff */
[----:B---3--:R-:W-:-:S04]  /*14d20*/  LEA R3, R3, UR47, 0x3 ;  /* 0x0000002f03037c11 */ /* 0x008fc8000f8e18ff */
[----:B------:R-:W1:Y:S02]  /*14d30*/  SYNCS.PHASECHK.TRANS64.TRYWAIT P0, [R3+URZ+0x80], R0 ;  /* 0x00008000030075a7 */ /* 0x000e64000800017f */
[----:B-1----:R-:W-:Y:S05]  /*14d40*/  @!P0 BRA `(.L_x_464) ;  /* 0x0000005c007c8947 */ /* 0x002fea0003800000 */
.L_x_630:
[----:B------:R-:W-:Y:S05]  /*14d50*/  BSYNC B1 ;  /* 0x0000000000017941 */ /* 0x000fea0003800000 */
.L_x_463:
[----:B------:R-:W-:Y:S04]  /*14d60*/  BSSY B1, `(.L_x_465) ;  /* 0x0000012000017945 */ /* 0x000fe80003800000 */
[----:B------:R-:W-:Y:S05]  /*14d70*/  @P1 BRA `(.L_x_466) ;  /* 0x0000000000401947 */ /* 0x000fea0003800000 */
[----:B------:R-:W1:Y:S02]  /*14d80*/  LDL.LU R4, [R1+0xb4] ;  /* 0x0000b40001047983 */ /* 0x000e640000300800 */
[----:B-1----:R-:W-:-:S04]  /*14d90*/  LEA R0, R4, R12, 0xc ;  /* 0x0000000c04007211 */ /* 0x002fc800078e60ff */
[----:B------:R-:W-:Y:S01]  /*14da0*/  IADD3 R4, R0, UR47, RZ ;  /* 0x0000002f00047c10 */ /* 0x000fe2000fffe0ff */
        /* <DEDUP_REMOVED lines=13> */
.L_x_466:
[----:B------:R-:W-:Y:S05]  /*14e80*/  BSYNC B1 ;  /* 0x0000000000017941 */ /* 0x000fea0003800000 */
.L_x_465:
        /* <DEDUP_REMOVED lines=8> */
.L_x_467:
[----:B-1----:R-:W1:Y:S01]  /*14f10*/  S2R R3, SR_CgaCtaId ;  /* 0x0000000000037919 */ /* 0x002e620000008800 */
[C---:B------:R-:W-:Y:S02]  /*14f20*/  LEA R0, R14.reuse, UR47, 0x3 ;  /* 0x0000002f0e007c11 */ /* 0x040fe4000f8e18ff */
[----:B------:R-:W-:Y:S02]  /*14f30*/  IADD3 R14, R14, 0x1, RZ ;  /* 0x000000010e0e7810 */ /* 0x000fe40007ffe0ff */
[----:B------:R-:W-:Y:S02]  /*14f40*/  IADD3 R0, R0, 0xa0, RZ ;  /* 0x000000a000007810 */ /* 0x000fe40007ffe0ff */
[----:B------:R-:W-:-:S04]  /*14f50*/  ISETP.NE.AND P0, PT, R14, 0x4, PT ;  /* 0x000000040e00780c */ /* 0x000fc80003f05270 */
[----:B------:R-:W-:Y:S02]  /*14f60*/  SEL R14, R14, RZ, P0 ;  /* 0x000000ff0e0e7207 */ /* 0x000fe40000000000 */
[----:B-1----:R-:W-:-:S04]  /*14f70*/  PRMT R0, R3, 0x654, R0 ;  /* 0x0000065403007816 */ /* 0x002fc80000000000 */
[----:B--2---:R1:W-:Y:S02]  /*14f80*/  SYNCS.ARRIVE.TRANS64.RED.A1T0 RZ, [R0+URZ], RZ ;  /* 0x000000ff00ff79a7 */ /* 0x0043e4000810043f */
[----:B-1----:R-:W-:-:S04]  /*14f90*/  SEL R0, RZ, 0x1, P0 ;  /* 0x00000001ff007807 */ /* 0x002fc80000000000 */
[----:B------:R-:W-:-:S07]  /*14fa0*/  LOP3.LUT R13, R13, R0, RZ, 0x3c, !PT ;  /* 0x000000000d0d7212 */ /* 0x000fce00078e3cff */
.L_x_461:
[----:B------:R-:W-:Y:S05]  /*14fb0*/  BSYNC B0 ;  /* 0x0000000000007941 */ /* 0x000fea0003800000 */
.L_x_460:
[----:B------:R-:W2:Y:S04]  /*14fc0*/  LDL.LU R3, [R1+0x74] ;  /* 0x0000740001037983 */ /* 0x000ea80000300800 */
[----:B------:R-:W3:Y:S04]  /*14fd0*/  LDL.LU R15, [R1+0x78] ;  /* 0x00007800010f7983 */ /* 0x000ee80000300800 */
[----:B------:R-:W4:Y:S04]  /*14fe0*/  LDL.LU R19, [R1+0x7c] ;  /* 0x00007c0001137983 */ /* 0x000f280000300800 */
[----:B------:R-:W5:Y:S04]  /*14ff0*/  LDL.LU R26, [R1+0x80] ;  /* 0x00008000011a7983 */ /* 0x000f680000300800 */
[----:B------:R-:W4:Y:S04]  /*15000*/  LDL.LU R25, [R1+0x84] ;  /* 0x0000840001197983 */ /* 0x000f280000300800 */
[----:B------:R-:W4:Y:S01]  /*15010*/  LDL.LU R20, [R1+0x88] ;  /* 0x0000880001147983 */ /* 0x000f220000300800 */
[----:B------:R-:W-:-:S03]  /*15020*/  F2FP.F16.E4M3.UNPACK_B R0, R6 ;  /* 0x00000006ff00723e */ /* 0x000fc600020006ff */
[----:B------:R-:W4:Y:S04]  /*15030*/  LDL.LU R24, [R1+0x8c] ;  /* 0x00008c0001187983 */ /* 0x000f280000300800 */
[----:B------:R-:W4:Y:S01]  /*15040*/  LDL.LU R21, [R1+0x90] ;  /* 0x0000900001157983 */ /* 0x000f220000300800 */
[----:B------:R-:W-:Y:S01]  /*15050*/  F2FP.F16.E4M3.UNPACK_B R4, R7 ;  /* 0x00000007ff04723e */ /* 0x000fe200020006ff */
[----:B------:R-:W-:Y:S02]  /*15060*/  HADD2.F32 R11, -RZ, R0.H1_H1 ;  /* 0x30000000ff0b7230 */ /* 0x000fe40000004100 */
[----:B------:R-:W4:Y:S04]  /*15070*/  LDL.LU R23, [R1+0x94] ;  /* 0x0000940001177983 */ /* 0x000f280000300800 */
[----:B------:R-:W4:Y:S01]  /*15080*/  LDL.LU R22, [R1+0x98] ;  /* 0x0000980001167983 */ /* 0x000f220000300800 */
[----:B------:R-:W-:-:S02]  /*15090*/  HADD2.F32 R17, -RZ, R4.H0_H0 ;  /* 0x20000004ff117230 */ /* 0x000fc40000004100 */
[C---:B--2---:R-:W-:Y:S01]  /*150a0*/  FMUL R5, R2.reuse, R3 ;  /* 0x0000000302057220 */ /* 0x044fe20000400000 */
[----:B------:R-:W-:Y:S01]  /*150b0*/  HADD2.F32 R3, -RZ, R0.H0_H0 ;  /* 0x20000000ff037230 */ /* 0x000fe20000004100 */
[----:B------:R-:W-:Y:S01]  /*150c0*/  F2FP.F16.E4M3.UNPACK_B R0, R6.H1 ;  /* 0x00000006ff00723e */ /* 0x000fe200030006ff */
[----:B---3--:R-:W-:-:S03]  /*150d0*/  FMUL R18, R2, R15 ;  /* 0x0000000f02127220 */ /* 0x008fc60000400000 */
[----:B------:R-:W-:Y:S01]  /*150e0*/  FFMA R6, R16, R3, R5 ;  /* 0x0000000310067223 */ /* 0x000fe20000000005 */
[----:B------:R-:W-:Y:S02]  /*150f0*/  HADD2.F32 R5, -RZ, R4.H1_H1 ;  /* 0x30000004ff057230 */ /* 0x000fe40000004100 */
[----:B-----5:R-:W-:Y:S02]  /*15100*/  FMUL R4, R2, R26 ;  /* 0x0000001a02047220 */ /* 0x020fe40000400000 */
[----:B------:R-:W2:Y:S04]  /*15110*/  LDL.LU R26, [R1+0x9c] ;  /* 0x00009c00011a7983 */ /* 0x000ea80000300800 */
[----:B------:R-:W3:Y:S01]  /*15120*/  LDL.LU R31, [R1+0xa0] ;  /* 0x0000a000011f7983 */ /* 0x000ee20000300800 */
[----:B------:R-:W-:Y:S01]  /*15130*/  FFMA R11, R16, R11, R18 ;  /* 0x0000000b100b7223 */ /* 0x000fe20000000012 */
[----:B----4-:R-:W-:-:S02]  /*15140*/  FMUL R18, R2, R25 ;  /* 0x0000001902127220 */ /* 0x010fc40000400000 */
[----:B------:R-:W4:Y:S04]  /*15150*/  LDL.LU R25, [R1+0xa4] ;  /* 0x0000a40001197983 */ /* 0x000f280000300800 */
[----:B------:R-:W5:Y:S04]  /*15160*/  LDL.LU R40, [R1+0xa8] ;  /* 0x0000a80001287983 */ /* 0x000f680000300800 */
[----:B------:R-:W5:Y:S04]  /*15170*/  LDL.LU R44, [R1+0xac] ;  /* 0x0000ac00012c7983 */ /* 0x000f680000300800 */
[----:B------:R-:W5:Y:S01]  /*15180*/  LDL.LU R46, [R1+0xb0] ;  /* 0x0000b000012e7983 */ /* 0x000f620000300800 */
[--C-:B------:R-:W-:Y:S01]  /*15190*/  HADD2.F32 R15, -RZ, R0.reuse.H1_H1 ;  /* 0x30000000ff0f7230 */ /* 0x100fe20000004100 */
[----:B------:R-:W-:Y:S01]  /*151a0*/  MOV R54, 0x3bbb989d ;  /* 0x3bbb989d00367802 */ /* 0x000fe20000000f00 */
[----:B------:R-:W-:-:S02]  /*151b0*/  HADD2.F32 R3, -RZ, R0.H0_H0 ;  /* 0x20000000ff037230 */ /* 0x000fc40000004100 */
[C---:B------:R-:W-:Y:S01]  /*151c0*/  FMUL R19, R2.reuse, R19 ;  /* 0x0000001302137220 */ /* 0x040fe20000400000 */
[----:B------:R-:W-:Y:S01]  /*151d0*/  F2FP.F16.E4M3.UNPACK_B R0, R7.H1 ;  /* 0x00000007ff00723e */ /* 0x000fe200030006ff */
[----:B------:R-:W-:Y:S01]  /*151e0*/  FMUL R20, R2, R20 ;  /* 0x0000001402147220 */ /* 0x000fe20000400000 */
[----:B------:R-:W-:Y:S01]  /*151f0*/  FFMA R15, R16, R15, R4 ;  /* 0x0000000f100f7223 */ /* 0x000fe20000000004 */
[----:B------:R-:W-:Y:S01]  /*15200*/  MOV R55, 0x437c0000 ;  /* 0x437c000000377802 */ /* 0x000fe20000000f00 */
[----:B------:R-:W-:Y:S01]  /*15210*/  FFMA.SAT R4, -R6, R54, 0.5 ;  /* 0x3f00000006047423 */ /* 0x000fe20000002136 */
[C---:B------:R-:W-:Y:S01]  /*15220*/  FFMA R7, R16.reuse, R3, R19 ;  /* 0x0000000310077223 */ /* 0x040fe20000000013 */
[C---:B------:R-:W-:Y:S01]  /*15230*/  FFMA R17, R16.reuse, R17, R18 ;  /* 0x0000001110117223 */ /* 0x040fe20000000012 */
[----:B------:R-:W-:Y:S01]  /*15240*/  FFMA R18, R16, R5, R20 ;  /* 0x0000000510127223 */ /* 0x000fe20000000014 */
[--C-:B------:R-:W-:Y:S02]  /*15250*/  HADD2.F32 R19, -RZ, R0.reuse.H0_H0 ;  /* 0x20000000ff137230 */ /* 0x100fe40000004100 */
[C---:B------:R-:W-:Y:S01]  /*15260*/  FMUL R20, R2.reuse, R21 ;  /* 0x0000001502147220 */ /* 0x040fe20000400000 */
[----:B------:R-:W-:Y:S01]  /*15270*/  HADD2.F32 R3, -RZ, R0.H1_H1 ;  /* 0x30000000ff037230 */ /* 0x000fe20000004100 */
[----:B------:R-:W-:Y:S01]  /*15280*/  F2FP.F16.E4M3.UNPACK_B R0, R8 ;  /* 0x00000008ff00723e */ /* 0x000fe200020006ff */
[----:B------:R-:W-:Y:S01]  /*15290*/  FMUL R5, R2, R24 ;  /* 0x0000001802057220 */ /* 0x000fe20000400000 */
[----:B------:R-:W-:Y:S01]  /*152a0*/  FFMA.RM R27, R4, R55, 12582913 ;  /* 0x4b400001041b7423 */ /* 0x000fe20000004037 */
[----:B------:R-:W-:Y:S01]  /*152b0*/  FMUL R4, R2, R22 ;  /* 0x0000001602047220 */ /* 0x000fe20000400000 */
[----:B------:R-:W-:Y:S01]  /*152c0*/  FFMA.SAT R22, -R11, R54, 0.5 ;  /* 0x3f0000000b167423 */ /* 0x000fe20000002136 */
[C---:B------:R-:W-:Y:S01]  /*152d0*/  FFMA R20, R16.reuse, R3, R20 ;  /* 0x0000000310147223 */ /* 0x040fe20000000014 */
[----:B------:R-:W-:Y:S01]  /*152e0*/  FFMA R19, R16, R19, R5 ;  /* 0x0000001310137223 */ /* 0x000fe20000000005 */
[----:B------:R-:W-:-:S02]  /*152f0*/  HADD2.F32 R3, -RZ, R0.H0_H0 ;  /* 0x20000000ff037230 */ /* 0x000fc40000004100 */
[----:B------:R-:W-:Y:S01]  /*15300*/  FMUL R5, R2, R23 ;  /* 0x0000001702057220 */ /* 0x000fe20000400000 */
[----:B------:R-:W-:Y:S01]  /*15310*/  HADD2.F32 R21, -RZ, R0.H1_H1 ;  /* 0x30000000ff157230 */ /* 0x000fe20000004100 */
[----:B------:R-:W-:Y:S01]  /*15320*/  F2FP.F16.E4M3.UNPACK_B R0, R8.H1 ;  /* 0x00000008ff00723e */ /* 0x000fe200030006ff */
[----:B------:R-:W-:Y:S01]  /*15330*/  FFMA.RM R28, R22, R55, 12582913 ;  /* 0x4b400001161c7423 */ /* 0x000fe20000004037 */
[----:B------:R-:W-:Y:S01]  /*15340*/  FFMA R8, R16, R3, R5 ;  /* 0x0000000310087223 */ /* 0x000fe20000000005 */
[----:B------:R-:W-:Y:S02]  /*15350*/  FFMA.SAT R24, -R7, R54, 0.5 ;  /* 0x3f00000007187423 */ /* 0x000fe40000002136 */
[----:B------:R-:W-:Y:S02]  /*15360*/  HADD2.F32 R3, -RZ, R0.H0_H0 ;  /* 0x20000000ff037230 */ /* 0x000fe40000004100 */
[----:B------:R-:W-:Y:S01]  /*15370*/  FADD R22, R28, -12583039 ;  /* 0xcb40007f1c167421 */ /* 0x000fe20000000000 */
[----:B------:R-:W-:Y:S01]  /*15380*/  FADD R23, R27, -12583039 ;  /* 0xcb40007f1b177421 */ /* 0x000fe20000000000 */
[----:B------:R-:W-:-:S02]  /*15390*/  FFMA.RM R30, R24, R55, 12582913 ;  /* 0x4b400001181e7423 */ /* 0x000fc40000004037 */
[C---:B------:R-:W-:Y:S01]  /*153a0*/  FFMA R24, -R11.reuse, 1.4426950216293334961, -R22 ;  /* 0x3fb8aa3b0b187823 */ /* 0x040fe20000000916 */
[----:B------:R-:W-:Y:S01]  /*153b0*/  FFMA R23, -R6, 1.4426950216293334961, -R23 ;  /* 0x3fb8aa3b06177823 */ /* 0x000fe20000000917 */
[----:B------:R-:W-:Y:S02]  /*153c0*/  FFMA R21, R16, R21, R4 ;  /* 0x0000001510157223 */ /* 0x000fe40000000004 */
[----:B------:R-:W-:Y:S01]  /*153d0*/  FFMA R24, -R11, 1.925963033500011079e-08, R24 ;  /* 0x32a570600b187823 */ /* 0x000fe20000000118 */
[----:B------:R-:W-:Y:S01]  /*153e0*/  FFMA R4, -R6, 1.925963033500011079e-08, R23 ;  /* 0x32a5706006047823 */ /* 0x000fe20000000117 */
[----:B------:R-:W-:Y:S01]  /*153f0*/  HADD2.F32 R23, -RZ, R0.H1_H1 ;  /* 0x30000000ff177230 */ /* 0x000fe20000004100 */
[----:B------:R-:W-:Y:S01]  /*15400*/  F2FP.F16.E4M3.UNPACK_B R0, R9 ;  /* 0x00000009ff00723e */ /* 0x000fe200020006ff */
[----:B------:R1:W-:Y:S01]  /*15410*/  MUFU.EX2 R29, R24 ;  /* 0x00000018001d7308 */ /* 0x0003e20000000800 */
[----:B------:R-:W-:-:S04]  /*15420*/  FFMA.SAT R36, -R19, R54, 0.5 ;  /* 0x3f00000013247423 */ /* 0x000fc80000002136 */
[----:B------:R-:W-:Y:S01]  /*15430*/  FFMA.RM R38, R36, R55, 12582913 ;  /* 0x4b40000124267423 */ /* 0x000fe20000004037 */
[-C--:B------:R-:W-:Y:S01]  /*15440*/  FFMA.SAT R41, -R8, R54.reuse, 0.5 ;  /* 0x3f00000008297423 */ /* 0x080fe20000002136 */
[----:B------:R-:W-:-:S03]  /*15450*/  FFMA.SAT R43, -R21, R54, 0.5 ;  /* 0x3f000000152b7423 */ /* 0x000fc60000002136 */
[----:B------:R-:W-:Y:S01]  /*15460*/  FFMA.RM R42, R41, R55, 12582913 ;  /* 0x4b400001292a7423 */ /* 0x000fe20000004037 */
[----:B------:R-:W5:Y:S01]  /*15470*/  MUFU.EX2 R4, R4 ;  /* 0x0000000400047308 */ /* 0x000f620000000800 */
[----:B------:R-:W-:Y:S02]  /*15480*/  SHF.L.U32 R28, R28, 0x17, RZ ;  /* 0x000000171c1c7819 */ /* 0x000fe400000006ff */
[----:B------:R-:W-:Y:S01]  /*15490*/  SHF.L.U32 R27, R27, 0x17, RZ ;  /* 0x000000171b1b7819 */ /* 0x000fe200000006ff */
[----:B------:R-:W-:Y:S01]  /*154a0*/  BSSY B1, `(.L_x_468) ;  /* 0x000008a000017945 */ /* 0x000fe20003800000 */
[----:B--2---:R-:W-:Y:S01]  /*154b0*/  FMUL R5, R2, R26 ;  /* 0x0000001a02057220 */ /* 0x004fe20000400000 */
[----:B------:R-:W-:-:S03]  /*154c0*/  FADD R26, R30, -12583039 ;  /* 0xcb40007f1e1a7421 */ /* 0x000fc60000000000 */
[----:B------:R-:W-:Y:S01]  /*154d0*/  FFMA R22, R16, R3, R5 ;  /* 0x0000000310167223 */ /* 0x000fe20000000005 */
[-C--:B------:R-:W-:Y:S01]  /*154e0*/  FFMA.SAT R5, -R17, R54.reuse, 0.5 ;  /* 0x3f00000011057423 */ /* 0x080fe20000002136 */
[-C--:B------:R-:W-:Y:S01]  /*154f0*/  FFMA.SAT R3, -R15, R54.reuse, 0.5 ;  /* 0x3f0000000f037423 */ /* 0x080fe20000002136 */
[----:B------:R-:W-:Y:S02]  /*15500*/  FFMA R26, -R7, 1.4426950216293334961, -R26 ;  /* 0x3fb8aa3b071a7823 */ /* 0x000fe4000000091a */
[-C--:B------:R-:W-:Y:S01]  /*15510*/  FFMA.RM R35, R5, R55.reuse, 12582913 ;  /* 0x4b40000105237423 */ /* 0x080fe20000004037 */
[----:B------:R-:W-:Y:S01]  /*15520*/  FFMA.RM R32, R3, R55, 12582913 ;  /* 0x4b40000103207423 */ /* 0x000fe20000004037 */
[----:B---3--:R-:W-:Y:S01]  /*15530*/  FMUL R3, R2, R31 ;  /* 0x0000001f02037220 */ /* 0x008fe20000400000 */
[----:B------:R-:W-:Y:S01]  /*15540*/  FFMA.SAT R5, -R18, R54, 0.5 ;  /* 0x3f00000012057423 */ /* 0x000fe20000002136 */
[----:B-1----:R-:W-:Y:S01]  /*15550*/  FADD R24, R35, -12583039 ;  /* 0xcb40007f23187421 */ /* 0x002fe20000000000 */
[----:B------:R-:W-:Y:S01]  /*15560*/  FFMA R26, -R7, 1.925963033500011079e-08, R26 ;  /* 0x32a57060071a7823 */ /* 0x000fe2000000011a */
[----:B------:R-:W-:Y:S01]  /*15570*/  FFMA R23, R16, R23, R3 ;  /* 0x0000001710177223 */ /* 0x000fe20000000003 */
[----:B------:R-:W-:-:S02]  /*15580*/  HADD2.F32 R3, -RZ, R0.H0_H0 ;  /* 0x20000000ff037230 */ /* 0x000fc40000004100 */
[----:B------:R-:W-:Y:S01]  /*15590*/  FFMA.RM R37, R5, R55, 12582913 ;  /* 0x4b40000105257423 */ /* 0x000fe20000004037 */
[C---:B------:R-:W-:Y:S01]  /*155a0*/  FFMA R24, -R17.reuse, 1.4426950216293334961, -R24 ;  /* 0x3fb8aa3b11187823 */ /* 0x040fe20000000918 */
[----:B----4-:R-:W-:Y:S01]  /*155b0*/  FMUL R5, R2, R25 ;  /* 0x0000001902057220 */ /* 0x010fe20000400000 */
[----:B------:R1:W2:Y:S01]  /*155c0*/  MUFU.EX2 R31, R26 ;  /* 0x0000001a001f7308 */ /* 0x0002a20000000800 */
[----:B------:R-:W-:Y:S01]  /*155d0*/  FADD R34, R32, -12583039 ;  /* 0xcb40007f20227421 */ /* 0x000fe20000000000 */
[----:B------:R-:W-:Y:S01]  /*155e0*/  FFMA R25, -R17, 1.925963033500011079e-08, R24 ;  /* 0x32a5706011197823 */ /* 0x000fe20000000118 */
[----:B------:R-:W-:Y:S01]  /*155f0*/  FFMA R24, R16, R3, R5 ;  /* 0x0000000310187223 */ /* 0x000fe20000000005 */
[----:B------:R-:W-:Y:S01]  /*15600*/  FADD R39, R37, -12583039 ;  /* 0xcb40007f25277421 */ /* 0x000fe20000000000 */
[----:B-----5:R-:W-:Y:S01]  /*15610*/  FMUL R5, R2, R40 ;  /* 0x0000002802057220 */ /* 0x020fe20000400000 */
[----:B-1----:R-:W-:Y:S01]  /*15620*/  FFMA.SAT R26, -R20, R54, 0.5 ;  /* 0x3f000000141a7423 */ /* 0x002fe20000002136 */
[----:B------:R-:W-:-:S02]  /*15630*/  HADD2.F32 R3, -RZ, R0.H1_H1 ;  /* 0x30000000ff037230 */ /* 0x000fc40000004100 */
[C---:B------:R-:W-:Y:S01]  /*15640*/  FFMA R34, -R15.reuse, 1.4426950216293334961, -R34 ;  /* 0x3fb8aa3b0f227823 */ /* 0x040fe20000000922 */
[----:B------:R-:W-:Y:S01]  /*15650*/  FADD R0, R38, -12583039 ;  /* 0xcb40007f26007421 */ /* 0x000fe20000000000 */
[----:B------:R-:W-:Y:S01]  /*15660*/  FFMA.RM R40, R26, R55, 12582913 ;  /* 0x4b4000011a287423 */ /* 0x000fe20000004037 */
[C---:B------:R-:W-:Y:S01]  /*15670*/  FFMA R39, -R18.reuse, 1.4426950216293334961, -R39 ;  /* 0x3fb8aa3b12277823 */ /* 0x040fe20000000927 */
[----:B------:R1:W-:Y:S01]  /*15680*/  MUFU.EX2 R36, R25 ;  /* 0x0000001900247308 */ /* 0x0003e20000000800 */
[----:B------:R-:W-:Y:S01]  /*15690*/  FFMA R34, -R15, 1.925963033500011079e-08, R34 ;  /* 0x32a570600f227823 */ /* 0x000fe20000000122 */
[----:B------:R-:W-:Y:S01]  /*156a0*/  FFMA R26, -R19, 1.4426950216293334961, -R0 ;  /* 0x3fb8aa3b131a7823 */ /* 0x000fe20000000900 */
[----:B------:R-:W-:Y:S01]  /*156b0*/  F2FP.F16.E4M3.UNPACK_B R0, R9.H1 ;  /* 0x00000009ff00723e */ /* 0x000fe200030006ff */
[----:B------:R-:W-:Y:S01]  /*156c0*/  FFMA R39, -R18, 1.925963033500011079e-08, R39 ;  /* 0x32a5706012277823 */ /* 0x000fe20000000127 */
[----:B------:R-:W-:Y:S01]  /*156d0*/  FFMA R9, R16, R3, R5 ;  /* 0x0000000310097223 */ /* 0x000fe20000000005 */
[----:B-1----:R-:W-:-:S02]  /*156e0*/  FADD R25, R40, -12583039 ;  /* 0xcb40007f28197421 */ /* 0x002fc40000000000 */
[----:B------:R-:W-:Y:S02]  /*156f0*/  MUFU.EX2 R33, R34 ;  /* 0x0000002200217308 */ /* 0x000fe40000000800 */
[----:B------:R-:W-:Y:S01]  /*15700*/  FFMA R3, -R20, 1.4426950216293334961, -R25 ;  /* 0x3fb8aa3b14037823 */ /* 0x000fe20000000919 */
[----:B------:R-:W-:Y:S01]  /*15710*/  FFMA R26, -R19, 1.925963033500011079e-08, R26 ;  /* 0x32a57060131a7823 */ /* 0x000fe2000000011a */
[----:B------:R-:W-:-:S04]  /*15720*/  FADD R5, R42, -12583039 ;  /* 0xcb40007f2a057421 */ /* 0x000fc80000000000 */
[----:B------:R1:W-:Y:S01]  /*15730*/  MUFU.EX2 R34, R39 ;  /* 0x0000002700227308 */ /* 0x0003e20000000800 */
[--C-:B------:R-:W-:Y:S02]  /*15740*/  HADD2.F32 R25, -RZ, R0.reuse.H0_H0 ;  /* 0x20000000ff197230 */ /* 0x100fe40000004100 */
[----:B------:R-:W-:Y:S01]  /*15750*/  FFMA R5, -R8, 1.4426950216293334961, -R5 ;  /* 0x3fb8aa3b08057823 */ /* 0x000fe20000000905 */
[----:B------:R-:W-:Y:S01]  /*15760*/  FFMA.SAT R45, -R22, R54, 0.5 ;  /* 0x3f000000162d7423 */ /* 0x000fe20000002136 */
[----:B-1----:R-:W-:Y:S01]  /*15770*/  FFMA R39, -R20, 1.925963033500011079e-08, R3 ;  /* 0x32a5706014277823 */ /* 0x002fe20000000103 */
[----:B------:R-:W-:Y:S01]  /*15780*/  FMUL R3, R2, R44 ;  /* 0x0000002c02037220 */ /* 0x000fe20000400000 */
[----:B------:R-:W-:Y:S01]  /*15790*/  FFMA.RM R44, R43, R55, 12582913 ;  /* 0x4b4000012b2c7423 */ /* 0x000fe20000004037 */
[----:B------:R1:W-:Y:S01]  /*157a0*/  MUFU.EX2 R41, R26 ;  /* 0x0000001a00297308 */ /* 0x0003e20000000800 */
[----:B------:R-:W-:Y:S01]  /*157b0*/  FFMA R43, -R8, 1.925963033500011079e-08, R5 ;  /* 0x32a57060082b7823 */ /* 0x000fe20000000105 */
[----:B------:R-:W-:Y:S01]  /*157c0*/  FFMA R25, R16, R25, R3 ;  /* 0x0000001910197223 */ /* 0x000fe20000000003 */
[----:B------:R-:W-:-:S02]  /*157d0*/  HADD2.F32 R3, -RZ, R0.H1_H1 ;  /* 0x30000000ff037230 */ /* 0x000fc40000004100 */
[----:B------:R-:W-:Y:S01]  /*157e0*/  FFMA.RM R45, R45, R55, 12582913 ;  /* 0x4b4000012d2d7423 */ /* 0x000fe20000004037 */
[----:B-1----:R-:W-:Y:S01]  /*157f0*/  FADD R26, R44, -12583039 ;  /* 0xcb40007f2c1a7421 */ /* 0x002fe20000000000 */
[----:B------:R-:W-:Y:S01]  /*15800*/  FMUL R5, R2, R46 ;  /* 0x0000002e02057220 */ /* 0x000fe20000400000 */
[----:B------:R-:W-:Y:S02]  /*15810*/  FFMA.SAT R46, -R23, R54, 0.5 ;  /* 0x3f000000172e7423 */ /* 0x000fe40000002136 */
[----:B------:R-:W-:Y:S01]  /*15820*/  FFMA R26, -R21, 1.4426950216293334961, -R26 ;  /* 0x3fb8aa3b151a7823 */ /* 0x000fe2000000091a */
[----:B------:R-:W-:-:S03]  /*15830*/  FADD R47, R45, -12583039 ;  /* 0xcb40007f2d2f7421 */ /* 0x000fc60000000000 */
[----:B------:R-:W-:Y:S01]  /*15840*/  FFMA R0, -R21, 1.925963033500011079e-08, R26 ;  /* 0x32a5706015007823 */ /* 0x000fe2000000011a */
[----:B------:R-:W-:Y:S01]  /*15850*/  FFMA R26, R16, R3, R5 ;  /* 0x00000003101a7223 */ /* 0x000fe20000000005 */
[-C--:B------:R-:W-:Y:S01]  /*15860*/  FFMA.RM R5, R46, R55.reuse, 12582913 ;  /* 0x4b4000012e057423 */ /* 0x080fe20000004037 */
[----:B------:R-:W-:Y:S01]  /*15870*/  FFMA R47, -R22, 1.4426950216293334961, -R47 ;  /* 0x3fb8aa3b162f7823 */ /* 0x000fe2000000092f */
[-C--:B------:R-:W-:Y:S01]  /*15880*/  FFMA.SAT R50, -R9, R54.reuse, 0.5 ;  /* 0x3f00000009327423 */ /* 0x080fe20000002136 */
[-C--:B------:R-:W-:Y:S01]  /*15890*/  FFMA.SAT R48, -R24, R54.reuse, 0.5 ;  /* 0x3f00000018307423 */ /* 0x080fe20000002136 */
[----:B------:R-:W-:Y:S01]  /*158a0*/  FADD R46, R5, -12583039 ;  /* 0xcb40007f052e7421 */ /* 0x000fe20000000000 */
[-C--:B------:R-:W-:Y:S01]  /*158b0*/  FFMA.SAT R52, -R25, R54.reuse, 0.5 ;  /* 0x3f00000019347423 */ /* 0x080fe20000002136 */
[----:B------:R-:W-:Y:S01]  /*158c0*/  FFMA.SAT R53, -R26, R54, 0.5 ;  /* 0x3f0000001a357423 */ /* 0x000fe20000002136 */
[----:B------:R-:W-:Y:S01]  /*158d0*/  FFMA R47, -R22, 1.925963033500011079e-08, R47 ;  /* 0x32a57060162f7823 */ /* 0x000fe2000000012f */
[-C--:B------:R-:W-:Y:S01]  /*158e0*/  FFMA.RM R50, R50, R55.reuse, 12582913 ;  /* 0x4b40000132327423 */ /* 0x080fe20000004037 */
[-C--:B------:R-:W-:Y:S01]  /*158f0*/  FFMA.RM R49, R48, R55.reuse, 12582913 ;  /* 0x4b40000130317423 */ /* 0x080fe20000004037 */
[-C--:B------:R-:W-:Y:S01]  /*15900*/  FFMA.RM R52, R52, R55.reuse, 12582913 ;  /* 0x4b40000134347423 */ /* 0x080fe20000004037 */
[----:B------:R-:W-:Y:S01]  /*15910*/  FFMA.RM R53, R53, R55, 12582913 ;  /* 0x4b40000135357423 */ /* 0x000fe20000004037 */
[----:B------:R1:W-:Y:S01]  /*15920*/  MUFU.EX2 R3, R0 ;  /* 0x0000000000037308 */ /* 0x0003e20000000800 */
[----:B------:R-:W-:Y:S01]  /*15930*/  FFMA R48, -R23, 1.4426950216293334961, -R46 ;  /* 0x3fb8aa3b17307823 */ /* 0x000fe2000000092e */
[----:B------:R-:W-:Y:S01]  /*15940*/  SHF.L.U32 R30, R30, 0x17, RZ ;  /* 0x000000171e1e7819 */ /* 0x000fe200000006ff */
[----:B------:R-:W-:Y:S01]  /*15950*/  FADD R51, R49, -12583039 ;  /* 0xcb40007f31337421 */ /* 0x000fe20000000000 */
[----:B------:R-:W-:-:S04]  /*15960*/  FFMA R54, R27, R4, 1 ;  /* 0x3f8000001b367423 */ /* 0x000fc80000000004 */
[----:B------:R3:W-:Y:S01]  /*15970*/  MUFU.EX2 R46, R47 ;  /* 0x0000002f002e7308 */ /* 0x0007e20000000800 */
[----:B-1----:R-:W-:Y:S01]  /*15980*/  FADD R0, R50, -12583039 ;  /* 0xcb40007f32007421 */ /* 0x002fe20000000000 */
[----:B------:R-:W-:Y:S01]  /*15990*/  FFMA R51, -R24, 1.4426950216293334961, -R51 ;  /* 0x3fb8aa3b18337823 */ /* 0x000fe20000000933 */
[----:B--2---:R-:W-:Y:S02]  /*159a0*/  FFMA R55, R30, R31, 1 ;  /* 0x3f8000001e377423 */ /* 0x004fe4000000001f */
[----:B------:R-:W-:Y:S01]  /*159b0*/  FFMA R4, -R9, 1.4426950216293334961, -R0 ;  /* 0x3fb8aa3b09047823 */ /* 0x000fe20000000900 */
[----:B---3--:R-:W-:Y:S01]  /*159c0*/  FFMA R47, R28, R29, 1 ;  /* 0x3f8000001c2f7423 */ /* 0x008fe2000000001d */
[----:B------:R-:W-:Y:S01]  /*159d0*/  FADD R28, R52, -12583039 ;  /* 0xcb40007f341c7421 */ /* 0x000fe20000000000 */
[----:B------:R-:W-:Y:S01]  /*159e0*/  FADD R29, R53, -12583039 ;  /* 0xcb40007f351d7421 */ /* 0x000fe20000000000 */
[----:B------:R-:W-:Y:S02]  /*159f0*/  FFMA R48, -R23, 1.925963033500011079e-08, R48 ;  /* 0x32a5706017307823 */ /* 0x000fe40000000130 */
[----:B------:R-:W-:Y:S01]  /*15a00*/  FFMA R28, -R25, 1.4426950216293334961, -R28 ;  /* 0x3fb8aa3b191c7823 */ /* 0x000fe2000000091c */
[----:B------:R-:W-:Y:S01]  /*15a10*/  FFMA R31, -R26, 1.4426950216293334961, -R29 ;  /* 0x3fb8aa3b1a1f7823 */ /* 0x000fe2000000091d */
[----:B------:R-:W-:Y:S01]  /*15a20*/  FFMA R4, -R9, 1.925963033500011079e-08, R4 ;  /* 0x32a5706009047823 */ /* 0x000fe20000000104 */
[----:B------:R-:W-:Y:S01]  /*15a30*/  IADD3 R30, R54, 0x1800000, RZ ;  /* 0x01800000361e7810 */ /* 0x000fe20007ffe0ff */
[----:B------:R-:W-:Y:S01]  /*15a40*/  FFMA R51, -R24, 1.925963033500011079e-08, R51 ;  /* 0x32a5706018337823 */ /* 0x000fe20000000133 */
[----:B------:R-:W-:Y:S01]  /*15a50*/  FFMA R28, -R25, 1.925963033500011079e-08, R28 ;  /* 0x32a57060191c7823 */ /* 0x000fe2000000011c */
[----:B------:R-:W-:Y:S01]  /*15a60*/  FFMA R31, -R26, 1.925963033500011079e-08, R31 ;  /* 0x32a570601a1f7823 */ /* 0x000fe2000000011f */
[----:B------:R-:W-:Y:S01]  /*15a70*/  LOP3.LUT R30, R30, 0x7f800000, RZ, 0xc0, !PT ;  /* 0x7f8000001e1e7812 */ /* 0x000fe200078ec0ff */
[----:B------:R-:W1:Y:S03]  /*15a80*/  MUFU.EX2 R39, R39 ;  /* 0x0000002700277308 */ /* 0x000e660000000800 */
[----:B------:R-:W-:-:S05]  /*15a90*/  ISETP.GT.U32.AND P0, PT, R30, 0x1ffffff, PT ;  /* 0x01ffffff1e00780c */ /* 0x000fca0003f04070 */
[----:B------:R-:W2:Y:S08]  /*15aa0*/  MUFU.EX2 R43, R43 ;  /* 0x0000002b002b7308 */ /* 0x000eb00000000800 */
[----:B------:R-:W3:Y:S08]  /*15ab0*/  MUFU.EX2 R0, R51 ;  /* 0x0000003300007308 */ /* 0x000ef00000000800 */
[----:B------:R-:W-:Y:S08]  /*15ac0*/  MUFU.EX2 R27, R4 ;  /* 0x00000004001b7308 */ /* 0x000ff00000000800 */
[----:B------:R-:W4:Y:S08]  /*15ad0*/  MUFU.EX2 R48, R48 ;  /* 0x0000003000307308 */ /* 0x000f300000000800 */
        /* <DEDUP_REMOVED lines=34> */
.L_x_469:
[----:B------:R-:W1:Y:S02]  /*15d00*/  MUFU.RCP R27, R54 ;  /* 0x00000036001b7308 */ /* 0x000e640000001000 */
[----:B-1----:R-:W-:-:S04]  /*15d10*/  FFMA R0, R54, R27, -1 ;  /* 0xbf80000036007423 */ /* 0x002fc8000000001b */
[----:B------:R-:W-:-:S04]  /*15d20*/  FADD.FTZ R0, -R0, -RZ ;  /* 0x800000ff00007221 */ /* 0x000fc80000010100 */
[----:B------:R-:W-:-:S07]  /*15d30*/  FFMA R27, R27, R0, R27 ;  /* 0x000000001b1b7223 */ /* 0x000fce000000001b */
.L_x_470:
[----:B------:R-:W-:Y:S05]  /*15d40*/  BSYNC B1 ;  /* 0x0000000000017941 */ /* 0x000fea0003800000 */
.L_x_468:
        /* <DEDUP_REMOVED lines=10> */
.L_x_472:
[----:B------:R-:W1:Y:S02]  /*15df0*/  MUFU.RCP R36, R47 ;  /* 0x0000002f00247308 */ /* 0x000e640000001000 */
[----:B-1----:R-:W-:-:S04]  /*15e00*/  FFMA R0, R47, R36, -1 ;  /* 0xbf8000002f007423 */ /* 0x002fc80000000024 */
[----:B------:R-:W-:-:S04]  /*15e10*/  FADD.FTZ R3, -R0, -RZ ;  /* 0x800000ff00037221 */ /* 0x000fc80000010100 */
[----:B------:R-:W-:-:S07]  /*15e20*/  FFMA R36, R36, R3, R36 ;  /* 0x0000000324247223 */ /* 0x000fce0000000024 */
.L_x_473:
[----:B------:R-:W-:Y:S05]  /*15e30*/  BSYNC B1 ;  /* 0x0000000000017941 */ /* 0x000fea0003800000 */
.L_x_471:
        /* <DEDUP_REMOVED lines=10> */
.L_x_475:
[----:B------:R-:W1:Y:S02]  /*15ee0*/  MUFU.RCP R38, R55 ;  /* 0x0000003700267308 */ /* 0x000e640000001000 */
[----:B-1----:R-:W-:-:S04]  /*15ef0*/  FFMA R0, R55, R38, -1 ;  /* 0xbf80000037007423 */ /* 0x002fc80000000026 */
[----:B------:R-:W-:-:S04]  /*15f00*/  FADD.FTZ R3, -R0, -RZ ;  /* 0x800000ff00037221 */ /* 0x000fc80000010100 */
[----:B------:R-:W-:-:S07]  /*15f10*/  FFMA R38, R38, R3, R38 ;  /* 0x0000000326267223 */ /* 0x000fce0000000026 */
.L_x_476:
[----:B------:R-:W-:Y:S05]  /*15f20*/  BSYNC B1 ;  /* 0x0000000000017941 */ /* 0x000fea0003800000 */
.L_x_474:
        /* <DEDUP_REMOVED lines=10> */
.L_x_478:
[----:B------:R-:W1:Y:S02]  /*15fd0*/  MUFU.RCP R40, R33 ;  /* 0x0000002100287308 */ /* 0x000e640000001000 */
[----:B-1----:R-:W-:-:S04]  /*15fe0*/  FFMA R0, R33, R40, -1 ;  /* 0xbf80000021007423 */ /* 0x002fc80000000028 */
[----:B------:R-:W-:-:S04]  /*15ff0*/  FADD.FTZ R3, -R0, -RZ ;  /* 0x800000ff00037221 */ /* 0x000fc80000010100 */
[----:B------:R-:W-:-:S07]  /*16000*/  FFMA R40, R40, R3, R40 ;  /* 0x0000000328287223 */ /* 0x000fce0000000028 */
.L_x_479:
[----:B------:R-:W-:Y:S05]  /*16010*/  BSYNC B1 ;  /* 0x0000000000017941 */ /* 0x000fea0003800000 */
.L_x_477:
        /* <DEDUP_REMOVED lines=10> */
.L_x_481:
[----:B------:R-:W1:Y:S02]  /*160c0*/  MUFU.RCP R42, R35 ;  /* 0x00000023002a7308 */ /* 0x000e640000001000 */
[----:B-1----:R-:W-:-:S04]  /*160d0*/  FFMA R0, R35, R42, -1 ;  /* 0xbf80000023007423 */ /* 0x002fc8000000002a */
[----:B------:R-:W-:-:S04]  /*160e0*/  FADD.FTZ R3, -R0, -RZ ;  /* 0x800000ff00037221 */ /* 0x000fc80000010100 */
[----:B------:R-:W-:-:S07]  /*160f0*/  FFMA R42, R42, R3, R42 ;  /* 0x000000032a2a7223 */ /* 0x000fce000000002a */
.L_x_482:
[----:B------:R-:W-:Y:S05]  /*16100*/  BSYNC B1 ;  /* 0x0000000000017941 */ /* 0x000fea0003800000 */
.L_x_480:
        /* <DEDUP_REMOVED lines=10> */
.L_x_484:
[----:B------:R-:W1:Y:S02]  /*161b0*/  MUFU.RCP R33, R56 ;  /* 0x0000003800217308 */ /* 0x000e640000001000 */
[----:B-1----:R-:W-:-:S04]  /*161c0*/  FFMA R0, R56, R33, -1 ;  /* 0xbf80000038007423 */ /* 0x002fc80000000021 */
[----:B------:R-:W-:-:S04]  /*161d0*/  FADD.FTZ R0, -R0, -RZ ;  /* 0x800000ff00007221 */ /* 0x000fc80000010100 */
[----:B------:R-:W-:-:S07]  /*161e0*/  FFMA R33, R33, R0, R33 ;  /* 0x0000000021217223 */ /* 0x000fce0000000021 */
.L_x_485:
[----:B------:R-:W-:Y:S05]  /*161f0*/  BSYNC B1 ;  /* 0x0000000000017941 */ /* 0x000fea0003800000 */
.L_x_483:
        /* <DEDUP_REMOVED lines=10> */
.L_x_487:
[----:B------:R-:W1:Y:S02]  /*162a0*/  MUFU.RCP R44, R41 ;  /* 0x00000029002c7308 */ /* 0x000e640000001000 */
[----:B-1----:R-:W-:-:S04]  /*162b0*/  FFMA R0, R41, R44, -1 ;  /* 0xbf80000029007423 */ /* 0x002fc8000000002c */
[----:B------:R-:W-:-:S04]  /*162c0*/  FADD.FTZ R3, -R0, -RZ ;  /* 0x800000ff00037221 */ /* 0x000fc80000010100 */
[----:B------:R-:W-:-:S07]  /*162d0*/  FFMA R44, R44, R3, R44 ;  /* 0x000000032c2c7223 */ /* 0x000fce000000002c */
.L_x_488:
[----:B------:R-:W-:Y:S05]  /*162e0*/  BSYNC B1 ;  /* 0x0000000000017941 */ /* 0x000fea0003800000 */
.L_x_486:
        /* <DEDUP_REMOVED lines=10> */
.L_x_490:
[----:B------:R-:W1:Y:S02]  /*16390*/  MUFU.RCP R35, R58 ;  /* 0x0000003a00237308 */ /* 0x000e640000001000 */
[----:B-1----:R-:W-:-:S04]  /*163a0*/  FFMA R0, R58, R35, -1 ;  /* 0xbf8000003a007423 */ /* 0x002fc80000000023 */
[----:B------:R-:W-:-:S04]  /*163b0*/  FADD.FTZ R0, -R0, -RZ ;  /* 0x800000ff00007221 */ /* 0x000fc80000010100 */
[----:B------:R-:W-:-:S07]  /*163c0*/  FFMA R35, R35, R0, R35 ;  /* 0x0000000023237223 */ /* 0x000fce0000000023 */
.L_x_491:
[----:B------:R-:W-:Y:S05]  /*163d0*/  BSYNC B1 ;  /* 0x0000000000017941 */ /* 0x000fea0003800000 */
.L_x_489:
        /* <DEDUP_REMOVED lines=10> */
.L_x_493:
[----:B------:R-:W1:Y:S02]  /*16480*/  MUFU.RCP R37, R60 ;  /* 0x0000003c00257308 */ /* 0x000e640000001000 */
[----:B-1----:R-:W-:-:S04]  /*16490*/  FFMA R0, R60, R37, -1 ;  /* 0xbf8000003c007423 */ /* 0x002fc80000000025 */
[----:B------:R-:W-:-:S04]  /*164a0*/  FADD.FTZ R0, -R0, -RZ ;  /* 0x800000ff00007221 */ /* 0x000fc80000010100 */
[----:B------:R-:W-:-:S07]  /*164b0*/  FFMA R37, R37, R0, R37 ;  /* 0x0000000025257223 */ /* 0x000fce0000000025 */
.L_x_494:
[----:B------:R-:W-:Y:S05]  /*164c0*/  BSYNC B1 ;  /* 0x0000000000017941 */ /* 0x000fea0003800000 */
.L_x_492:
        /* <DEDUP_REMOVED lines=10> */
.L_x_496:
[----:B------:R-:W1:Y:S02]  /*16570*/  MUFU.RCP R46, R39 ;  /* 0x00000027002e7308 */ /* 0x000e640000001000 */
[----:B-1----:R-:W-:-:S04]  /*16580*/  FFMA R0, R39, R46, -1 ;  /* 0xbf80000027007423 */ /* 0x002fc8000000002e */
[----:B------:R-:W-:-:S04]  /*16590*/  FADD.FTZ R3, -R0, -RZ ;  /* 0x800000ff00037221 */ /* 0x000fc80000010100 */
[----:B------:R-:W-:-:S07]  /*165a0*/  FFMA R46, R46, R3, R46 ;  /* 0x000000032e2e7223 */ /* 0x000fce000000002e */
.L_x_497:
[----:B------:R-:W-:Y:S05]  /*165b0*/  BSYNC B1 ;  /* 0x0000000000017941 */ /* 0x000fea0003800000 */
.L_x_495:
        /* <DEDUP_REMOVED lines=10> */
.L_x_499:
[----:B------:R-:W1:Y:S02]  /*16660*/  MUFU.RCP R39, R62 ;  /* 0x0000003e00277308 */ /* 0x000e640000001000 */
[----:B-1----:R-:W-:-:S04]  /*16670*/  FFMA R0, R62, R39, -1 ;  /* 0xbf8000003e007423 */ /* 0x002fc80000000027 */
[----:B------:R-:W-:-:S04]  /*16680*/  FADD.FTZ R0, -R0, -RZ ;  /* 0x800000ff00007221 */ /* 0x000fc80000010100 */
[----:B------:R-:W-:-:S07]  /*16690*/  FFMA R39, R39, R0, R39 ;  /* 0x0000000027277223 */ /* 0x000fce0000000027 */
.L_x_500:
[----:B------:R-:W-:Y:S05]  /*166a0*/  BSYNC B1 ;  /* 0x0000000000017941 */ /* 0x000fea0003800000 */
.L_x_498:
        /* <DEDUP_REMOVED lines=10> */
.L_x_502:
[----:B------:R-:W1:Y:S02]  /*16750*/  MUFU.RCP R48, R43 ;  /* 0x0000002b00307308 */ /* 0x000e640000001000 */
[----:B-1----:R-:W-:-:S04]  /*16760*/  FFMA R0, R43, R48, -1 ;  /* 0xbf8000002b007423 */ /* 0x002fc80000000030 */
[----:B------:R-:W-:-:S04]  /*16770*/  FADD.FTZ R3, -R0, -RZ ;  /* 0x800000ff00037221 */ /* 0x000fc80000010100 */
[----:B------:R-:W-:-:S07]  /*16780*/  FFMA R48, R48, R3, R48 ;  /* 0x0000000330307223 */ /* 0x000fce0000000030 */
.L_x_503:
[----:B------:R-:W-:Y:S05]  /*16790*/  BSYNC B1 ;  /* 0x0000000000017941 */ /* 0x000fea0003800000 */
.L_x_501:
        /* <DEDUP_REMOVED lines=10> */
.L_x_505:
[----:B------:R-:W1:Y:S02]  /*16840*/  MUFU.RCP R41, R64 ;  /* 0x0000004000297308 */ /* 0x000e640000001000 */
[----:B-1----:R-:W-:-:S04]  /*16850*/  FFMA R0, R64, R41, -1 ;  /* 0xbf80000040007423 */ /* 0x002fc80000000029 */
[----:B------:R-:W-:-:S04]  /*16860*/  FADD.FTZ R0, -R0, -RZ ;  /* 0x800000ff00007221 */ /* 0x000fc80000010100 */
[----:B------:R-:W-:-:S07]  /*16870*/  FFMA R41, R41, R0, R41 ;  /* 0x0000000029297223 */ /* 0x000fce0000000029 */
.L_x_506:
[----:B------:R-:W-:Y:S05]  /*16880*/  BSYNC B1 ;  /* 0x0000000000017941 */ /* 0x000fea0003800000 */
.L_x_504:
        /* <DEDUP_REMOVED lines=10> */
.L_x_508:
[----:B------:R-:W1:Y:S02]  /*16930*/  MUFU.RCP R50, R45 ;  /* 0x0000002d00327308 */ /* 0x000e640000001000 */
[----:B-1----:R-:W-:-:S04]  /*16940*/  FFMA R0, R45, R50, -1 ;  /* 0xbf8000002d007423 */ /* 0x002fc80000000032 */
[----:B------:R-:W-:-:S04]  /*16950*/  FADD.FTZ R3, -R0, -RZ ;  /* 0x800000ff00037221 */ /* 0x000fc80000010100 */
[----:B------:R-:W-:-:S07]  /*16960*/  FFMA R50, R50, R3, R50 ;  /* 0x0000000332327223 */ /* 0x000fce0000000032 */
.L_x_509:
[----:B------:R-:W-:Y:S05]  /*16970*/  BSYNC B1 ;  /* 0x0000000000017941 */ /* 0x000fea0003800000 */
.L_x_507:
        /* <DEDUP_REMOVED lines=10> */
.L_x_511:
[----:B------:R-:W1:Y:S02]  /*16a20*/  MUFU.RCP R52, R49 ;  /* 0x0000003100347308 */ /* 0x000e640000001000 */
[----:B-1----:R-:W-:-:S04]  /*16a30*/  FFMA R0, R49, R52, -1 ;  /* 0xbf80000031007423 */ /* 0x002fc80000000034 */
[----:B------:R-:W-:-:S04]  /*16a40*/  FADD.FTZ R3, -R0, -RZ ;  /* 0x800000ff00037221 */ /* 0x000fc80000010100 */
[----:B------:R-:W-:-:S07]  /*16a50*/  FFMA R52, R52, R3, R52 ;  /* 0x0000000334347223 */ /* 0x000fce0000000034 */
.L_x_512:
[----:B------:R-:W-:Y:S05]  /*16a60*/  BSYNC B1 ;  /* 0x0000000000017941 */ /* 0x000fea0003800000 */
.L_x_510:
        /* <DEDUP_REMOVED lines=9> */
.L_x_514:
[----:B------:R-:W1:Y:S02]  /*16b00*/  MUFU.RCP R0, R53 ;  /* 0x0000003500007308 */ /* 0x000e640000001000 */
[----:B-1----:R-:W-:-:S04]  /*16b10*/  FFMA R3, R53, R0, -1 ;  /* 0xbf80000035037423 */ /* 0x002fc80000000000 */
[----:B------:R-:W-:-:S04]  /*16b20*/  FADD.FTZ R3, -R3, -RZ ;  /* 0x800000ff03037221 */ /* 0x000fc80000010100 */
[----:B------:R-:W-:-:S07]  /*16b30*/  FFMA R0, R0, R3, R0 ;  /* 0x0000000300007223 */ /* 0x000fce0000000000 */
.L_x_515:
[----:B------:R-:W-:Y:S05]  /*16b40*/  BSYNC B1 ;  /* 0x0000000000017941 */ /* 0x000fea0003800000 */
.L_x_513:
        /* <DEDUP_REMOVED lines=26> */
.L_x_516:
[----:B------:R-:W2:Y:S01]  /*16cf0*/  LDL.LU R25, [R1+0xc0] ;  /* 0x0000c00001197983 */ /* 0x000ea20000300800 */
        /* <DEDUP_REMOVED lines=16> */
[----:B---3--:R-:W3:Y:S02]  /*16e00*/  FENCE.VIEW.ASYNC.S ;  /* 0x00000000000073c6 */ /* 0x008ee40000000000 */
[----:B---3--:R-:W-:Y:S01]  /*16e10*/  BAR.SYNC.DEFER_BLOCKING 0x1, 0x100 ;  /* 0x0044000000007b1d */ /* 0x008fe20000010000 */
[----:B--2---:R-:W-:-:S05]  /*16e20*/  IADD3 R25, P0, R25, UR40, RZ ;  /* 0x0000002819197c10 */ /* 0x004fca000ff1e0ff */
[----:B------:R1:W-:Y:S01]  /*16e30*/  STL [R1+0xc0], R25 ;  /* 0x0000c01901007387 */ /* 0x0003e20000100800 */
[----:B------:R-:W-:Y:S07]  /*16e40*/  @P5 BRA `(.L_x_518) ;  /* 0x0000000000205947 */ /* 0x000fee0003800000 */
[----:B------:R-:W-:Y:S02]  /*16e50*/  UIADD3 UR8, UP0, UR44, 0x4f0, URZ ;  /* 0x000004f02c087890 */ /* 0x000fe4000ff1e03f */
[----:B------:R-:W-:Y:S02]  /*16e60*/  UIADD3 UR6, UR50, 0x80, URZ ;  /* 0x0000008032067890 */ /* 0x000fe4000fffe03f */
[----:B------:R-:W-:Y:S02]  /*16e70*/  UIADD3 UR5, UR49, 0x60, URZ ;  /* 0x0000006031057890 */ /* 0x000fe4000fffe03f */
[----:B------:R-:W-:Y:S02]  /*16e80*/  UIADD3 UR4, UR47, 0x5100, URZ ;  /* 0x000051002f047890 */ /* 0x000fe4000fffe03f */
[----:B------:R-:W-:Y:S01]  /*16e90*/  UIADD3.X UR9, URZ, UR45, URZ, UP0, !UPT ;  /* 0x0000002d3f097290 */ /* 0x000fe200087fe43f */
[----:B------:R-:W-:-:S08]  /*16ea0*/  UMOV UR7, UR51 ;  /* 0x0000003300077c82 */ /* 0x000fd00008000000 */
[----:B------:R2:W-:Y:S02]  /*16eb0*/  UTMASTG.3D [UR4], [UR8] ;  /* 0x00000004080073b5 */ /* 0x0005e40008010000 */
[----:B--2---:R0:W-:Y:S02]  /*16ec0*/  UTMACMDFLUSH ;  /* 0x00000000000079b7 */ /* 0x0041e40000000000 */
.L_x_518:
[----:B------:R-:W-:Y:S05]  /*16ed0*/  BSYNC B0 ;  /* 0x0000000000007941 */ /* 0x000fea0003800000 */
.L_x_517:
[----:B-1----:R-:W2:Y:S01]  /*16ee0*/  LDL.LU R27, [R1+0xc4] ;  /* 0x0000c400011b7983 */ /* 0x002ea20000300800 */
[----:B------:R-:W-:Y:S01]  /*16ef0*/  ULDC.64 UR4, c[0x0][0x8f8] ;  /* 0x00023e0000047ab9 */ /* 0x000fe20000000a00 */
[----:B------:R-:W-:Y:S01]  /*16f00*/  UMOV UR51, 0xffffffff ;  /* 0xffffffff00337882 */ /* 0x000fe20000000000 */
[----:B------:R-:W-:Y:S02]  /*16f10*/  PRMT R0, RZ, 0x7610, R0 ;  /* 0x00007610ff007816 */ /* 0x000fe40000000000 */
[----:B------:R-:W-:Y:S02]  /*16f20*/  MOV R6, 0xffffffff ;  /* 0xffffffff00067802 */ /* 0x000fe40000000f00 */
[----:B------:R-:W-:Y:S02]  /*16f30*/  MOV R5, 0xffffffff ;  /* 0xffffffff00057802 */ /* 0x000fe40000000f00 */
[----:B--2---:R-:W-:Y:S02]  /*16f40*/  IADD3.X R27, R27, UR38, RZ, P0, !PT ;  /* 0x000000261b1b7c10 */ /* 0x004fe400087fe4ff */
[----:B------:R-:W-:-:S03]  /*16f50*/  ISETP.GE.U32.AND P0, PT, R25, UR4, PT ;  /* 0x0000000419007c0c */ /* 0x000fc6000bf06070 */
[----:B------:R1:W-:Y:S01]  /*16f60*/  STL [R1+0xc4], R27 ;  /* 0x0000c41b01007387 */ /* 0x0003e20000100800 */
[----:B------:R-:W-:-:S13]  /*16f70*/  ISETP.GE.U32.AND.EX P0, PT, R27, UR5, PT, P0 ;  /* 0x000000051b007c0c */ /* 0x000fda000bf06100 */
[----:B-1----:R-:W-:Y:S05]  /*16f80*/  @P0 BRA `(.L_x_519) ;  /* 0x0000000400700947 */ /* 0x002fea0003800000 */
[----:B------:R-:W1:Y:S01]  /*16f90*/  S2R R17, SR_CTAID.X ;  /* 0x0000000000117919 */ /* 0x000e620000002500 */
[----:B------:R-:W2:Y:S01]  /*16fa0*/  LDC.64 R10, c[0x0][0x8d0] ;  /* 0x00023400ff0a7b82 */ /* 0x000ea20000000a00 */
[----:B------:R-:W-:Y:S01]  /*16fb0*/  ULDC UR4, c[0x0][0x150] ;  /* 0x0000540000047ab9 */ /* 0x000fe20000000800 */
[----:B------:R-:W-:Y:S01]  /*16fc0*/  MOV R8, R25 ;  /* 0x0000001900087202 */ /* 0x000fe20000000f00 */
[----:B------:R-:W3:Y:S01]  /*16fd0*/  S2R R23, SR_CTAID.Y ;  /* 0x0000000000177919 */ /* 0x000ee20000002600 */
[----:B------:R-:W-:-:S04]  /*16fe0*/  MOV R9, R27 ;  /* 0x0000001b00097202 */ /* 0x000fc80000000f00 */
[----:B------:R-:W4:Y:S08]  /*16ff0*/  LDC R24, c[0x0][0x144] ;  /* 0x00005100ff187b82 */ /* 0x000f300000000800 */
[----:B------:R-:W3:Y:S08]  /*17000*/  LDC R12, c[0x0][0x8d8] ;  /* 0x00023600ff0c7b82 */ /* 0x000ef00000000800 */
[----:B------:R-:W3:Y:S01]  /*17010*/  LDC.64 R18, c[0x0][0x8c8] ;  /* 0x00023200ff127b82 */ /* 0x000ee20000000a00 */
[----:B--2---:R-:W-:-:S04]  /*17020*/  ISETP.NE.U32.AND P0, PT, R10, RZ, PT ;  /* 0x000000ff0a00720c */ /* 0x004fc80003f05070 */
[----:B------:R-:W-:Y:S02]  /*17030*/  ISETP.NE.AND.EX P0, PT, R11, RZ, PT, P0 ;  /* 0x000000ff0b00720c */ /* 0x000fe40003f05300 */
[----:B-1----:R-:W-:-:S05]  /*17040*/  I2FP.F32.U32 R0, R17 ;  /* 0x0000001100007245 */ /* 0x002fca0000201000 */
[----:B------:R-:W-:-:S04]  /*17050*/  FMUL R0, R0, UR4 ;  /* 0x0000000400007c20 */ /* 0x000fc80008400000 */
[----:B------:R1:W2:Y:S02]  /*17060*/  F2I.U32.TRUNC.NTZ R22, R0 ;  /* 0x0000000000167305 */ /* 0x0002a4000020f000 */
[----:B----4-:R-:W-:Y:S05]  /*17070*/  @!P0 BRA `(.L_x_520) ;  /* 0x0000000000288947 */ /* 0x010fea0003800000 */
[----:B-1----:R-:W1:Y:S02]  /*17080*/  LDC R0, c[0x0][0x8dc] ;  /* 0x00023700ff007b82 */ /* 0x002e640000000800 */
        /* <DEDUP_REMOVED lines=9> */
.L_x_520:
[-CC-:B---3--:R-:W-:Y:S01]  /*17120*/  SHF.R.U64 R29, R8, R12.reuse, R9.reuse ;  /* 0x0000000c081d7219 */ /* 0x188fe20000001209 */
[----:B------:R-:W3:Y:S01]  /*17130*/  LDC.64 R20, c[0x0][0x8e8] ;  /* 0x00023a00ff147b82 */ /* 0x000ee20000000a00 */
[----:B-1----:R-:W-:Y:S01]  /*17140*/  SHF.R.U32.HI R0, RZ, R12, R9 ;  /* 0x0000000cff007219 */ /* 0x002fe20000011609 */
[----:B------:R-:W-:Y:S01]  /*17150*/  ULDC UR4, c[0x0][0x154] ;  /* 0x0000550000047ab9 */ /* 0x000fe20000000800 */
[----:B------:R-:W-:Y:S02]  /*17160*/  IADD3 R3, P0, RZ, -R29, RZ ;  /* 0x8000001dff037210 */ /* 0x000fe40007f1e0ff */
[----:B------:R-:W-:Y:S02]  /*17170*/  MOV R4, R25 ;  /* 0x0000001900047202 */ /* 0x000fe40000000f00 */
[----:B------:R-:W-:Y:S01]  /*17180*/  IADD3.X R5, RZ, ~R0, RZ, P0, !PT ;  /* 0x80000000ff057210 */ /* 0x000fe200007fe4ff */
[----:B------:R-:W1:Y:S01]  /*17190*/  LDC R6, c[0x0][0x8c0] ;  /* 0x00023000ff067b82 */ /* 0x000e620000000800 */
[----:B--2---:R-:W-:-:S02]  /*171a0*/  IADD3 R22, -R22, RZ, RZ ;  /* 0x000000ff16167210 */ /* 0x004fc40007ffe1ff */
[----:B------:R-:W-:Y:S01]  /*171b0*/  MOV R7, 0x1 ;  /* 0x0000000100077802 */ /* 0x000fe20000000f00 */
[----:B------:R-:W-:Y:S01]  /*171c0*/  IMAD R0, R5, R18, RZ ;  /* 0x0000001205007224 */ /* 0x000fe200078e02ff */
[----:B------:R-:W-:-:S03]  /*171d0*/  MOV R5, R27 ;  /* 0x0000001b00057202 */ /* 0x000fc60000000f00 */
[----:B------:R-:W2:Y:S01]  /*171e0*/  LDC R8, c[0x0][0x8b0] ;  /* 0x00022c00ff087b82 */ /* 0x000ea20000000800 */
[----:B------:R-:W-:-:S04]  /*171f0*/  IMAD.WIDE.U32 R4, R3, R18, R4 ;  /* 0x0000001203047225 */ /* 0x000fc800078e0004 */
[----:B------:R-:W-:Y:S01]  /*17200*/  IMAD R3, R3, R19, R0 ;  /* 0x0000001303037224 */ /* 0x000fe200078e0200 */
[----:B------:R-:W-:Y:S02]  /*17210*/  I2FP.F32.U32 R0, R23 ;  /* 0x0000001700007245 */ /* 0x000fe40000201000 */
[----:B------:R-:W4:Y:S01]  /*17220*/  LDC R26, c[0x0][0x900] ;  /* 0x00024000ff1a7b82 */ /* 0x000f220000000800 */
[----:B------:R-:W-:Y:S01]  /*17230*/  IMAD R19, R24, R22, R17 ;  /* 0x0000001618137224 */ /* 0x000fe200078e0211 */
[----:B---3--:R-:W-:Y:S02]  /*17240*/  ISETP.NE.U32.AND P0, PT, R20, RZ, PT ;  /* 0x000000ff1400720c */ /* 0x008fe40003f05070 */
[----:B------:R-:W-:Y:S01]  /*17250*/  IADD3 R3, R5, R3, RZ ;  /* 0x0000000305037210 */ /* 0x000fe20007ffe0ff */
[----:B------:R-:W-:Y:S01]  /*17260*/  FMUL R0, R0, UR4 ;  /* 0x0000000400007c20 */ /* 0x000fe20008400000 */
[----:B------:R-:W-:Y:S02]  /*17270*/  ISETP.NE.AND.EX P0, PT, R21, RZ, PT, P0 ;  /* 0x000000ff1500720c */ /* 0x000fe40003f05300 */
[----:B------:R-:W3:Y:S01]  /*17280*/  LDC R22, c[0x0][0x148] ;  /* 0x00005200ff167b82 */ /* 0x000ee20000000800 */
[-CC-:B-1----:R-:W-:Y:S01]  /*17290*/  SHF.R.U64 R12, R4, R6.reuse, R3.reuse ;  /* 0x00000006040c7219 */ /* 0x182fe20000001203 */
[----:B------:R1:W1:Y:S01]  /*172a0*/  F2I.U32.TRUNC.NTZ R15, R0 ;  /* 0x00000000000f7305 */ /* 0x000262000020f000 */
[----:B------:R-:W-:-:S02]  /*172b0*/  SHF.R.U32.HI R3, RZ, R6, R3 ;  /* 0x00000006ff037219 */ /* 0x000fc40000011603 */
[----:B------:R-:W-:-:S03]  /*172c0*/  MOV R5, 0xffffffff ;  /* 0xffffffff00057802 */ /* 0x000fc60000000f00 */
[----:B------:R-:W1:Y:S01]  /*172d0*/  LDC R17, c[0x0][0x8a8] ;  /* 0x00022a00ff117b82 */ /* 0x000e620000000800 */
[-CC-:B--2---:R-:W-:Y:S02]  /*172e0*/  SHF.R.U64 R10, R12, R8.reuse, R3.reuse ;  /* 0x000000080c0a7219 */ /* 0x184fe40000001203 */
[----:B------:R-:W-:-:S05]  /*172f0*/  SHF.R.U32.HI R3, RZ, R8, R3 ;  /* 0x00000008ff037219 */ /* 0x000fca0000011603 */
[----:B------:R-:W2:Y:S01]  /*17300*/  LDC R24, c[0x0][0x8f0] ;  /* 0x00023c00ff187b82 */ /* 0x000ea20000000800 */
[-C--:B----4-:R-:W-:Y:S02]  /*17310*/  SHF.L.U32 R4, R5, R26.reuse, RZ ;  /* 0x0000001a05047219 */ /* 0x090fe400000006ff */
[-CC-:B------:R-:W-:Y:S02]  /*17320*/  SHF.R.U64 R18, R10, R26.reuse, R3.reuse ;  /* 0x0000001a0a127219 */ /* 0x180fe40000001203 */
[----:B------:R-:W-:Y:S02]  /*17330*/  SHF.R.U32.HI R5, RZ, R26, R3 ;  /* 0x0000001aff057219 */ /* 0x000fe40000011603 */
[----:B------:R-:W-:Y:S01]  /*17340*/  LOP3.LUT R25, RZ, R4, RZ, 0x33, !PT ;  /* 0x00000004ff197212 */ /* 0x000fe200078e33ff */
[----:B------:R-:W4:Y:S01]  /*17350*/  LDC R27, c[0x0][0x8e0] ;  /* 0x00023800ff1b7b82 */ /* 0x000f220000000800 */
[----:B------:R-:W-:Y:S02]  /*17360*/  SHF.L.U32 R26, R7, R26, RZ ;  /* 0x0000001a071a7219 */ /* 0x000fe400000006ff */
[----:B------:R-:W-:-:S05]  /*17370*/  MOV R4, R18 ;  /* 0x0000001200047202 */ /* 0x000fca0000000f00 */
[----:B------:R-:W1:Y:S01]  /*17380*/  LDC R28, c[0x0][0x8b8] ;  /* 0x00022e00ff1c7b82 */ /* 0x000e620000000800 */
[----:B------:R-:W-:Y:S05]  /*17390*/  @!P0 BRA `(.L_x_521) ;  /* 0x0000000000288947 */ /* 0x000fea0003800000 */
[----:B------:R-:W5:Y:S02]  /*173a0*/  LDC R3, c[0x0][0x8f4] ;  /* 0x00023d00ff037b82 */ /* 0x000f640000000800 */
[----:B-----5:R-:W-:-:S04]  /*173b0*/  IADD3 R3, P0, R18, R3, RZ ;  /* 0x0000000312037210 */ /* 0x020fc80007f1e0ff */
        /* <DEDUP_REMOVED lines=8> */
.L_x_521:
[----:B------:R-:W5:Y:S01]  /*17440*/  LDC R3, c[0x0][0x904] ;  /* 0x00024100ff037b82 */ /* 0x000f620000000800 */
[----:B-12---:R-:W-:Y:S02]  /*17450*/  SHF.R.U64 R0, R4, R24, R5 ;  /* 0x0000001804007219 */ /* 0x006fe40000001205 */
[----:B------:R-:W-:Y:S02]  /*17460*/  LOP3.LUT R5, R10, R25, RZ, 0xc0, !PT ;  /* 0x000000190a057212 */ /* 0x000fe400078ec0ff */
[----:B------:R-:W-:Y:S02]  /*17470*/  IADD3 R15, -R15, RZ, RZ ;  /* 0x000000ff0f0f7210 */ /* 0x000fe40007ffe1ff */
[----:B------:R-:W-:Y:S01]  /*17480*/  IADD3 R7, R17, -0x1, RZ ;  /* 0xffffffff11077810 */ /* 0x000fe20007ffe0ff */
[----:B------:R-:W-:Y:S01]  /*17490*/  IMAD R6, R26, R0, R5 ;  /* 0x000000001a067224 */ /* 0x000fe200078e0205 */
[----:B------:R-:W-:Y:S02]  /*174a0*/  R2UR UR51, R29 ;  /* 0x000000001d3372ca */ /* 0x000fe400000e0000 */
[----:B------:R-:W-:-:S02]  /*174b0*/  LOP3.LUT R5, R12, R7, RZ, 0xc0, !PT ;  /* 0x000000070c057212 */ /* 0x000fc400078ec0ff */
[----:B-----5:R-:W-:Y:S02]  /*174c0*/  ISETP.NE.AND P0, PT, R3, 0x1, PT ;  /* 0x000000010300780c */ /* 0x020fe40003f05270 */
[----:B------:R-:W-:-:S05]  /*174d0*/  IADD3 R3, -R0, RZ, RZ ;  /* 0x000000ff00037210 */ /* 0x000fca0007ffe1ff */
[----:B----4-:R-:W-:-:S04]  /*174e0*/  IMAD R0, R3, R27, R18 ;  /* 0x0000001b03007224 */ /* 0x010fc800078e0212 */
[----:B------:R-:W-:Y:S01]  /*174f0*/  IMAD R3, R0, R17, R5 ;  /* 0x0000001100037224 */ /* 0x000fe200078e0205 */
[----:B------:R-:W-:Y:S01]  /*17500*/  MOV R0, 0x1 ;  /* 0x0000000100007802 */ /* 0x000fe20000000f00 */
[----:B---3--:R-:W-:-:S04]  /*17510*/  @P0 IMAD R19, R22, R15, R23 ;  /* 0x0000000f16130224 */ /* 0x008fc800078e0217 */
[----:B------:R-:W-:-:S05]  /*17520*/  IMAD R6, R6, R28, R19 ;  /* 0x0000001c06067224 */ /* 0x000fca00078e0213 */
[----:B------:R-:W-:Y:S02]  /*17530*/  SEL R5, R3, R6, !P0 ;  /* 0x0000000603057207 */ /* 0x000fe40004000000 */
[----:B------:R-:W-:-:S07]  /*17540*/  SEL R6, R6, R3, !P0 ;  /* 0x0000000306067207 */ /* 0x000fce0004000000 */
.L_x_519:
[----:B------:R-:W-:Y:S01]  /*17550*/  UIADD3 UR39, UR46, UR39, URZ ;  /* 0x000000272e277290 */ /* 0x000fe2000fffe03f */
[----:B------:R3:W-:Y:S01]  /*17560*/  STL [R1+0xb8], R13 ;  /* 0x0000b80d01007387 */ /* 0x0007e20000100800 */
[----:B------:R-:W-:Y:S02]  /*17570*/  LOP3.LUT P0, RZ, R0, 0xff, RZ, 0xc0, !PT ;  /* 0x000000ff00ff7812 */ /* 0x000fe4000780c0ff */
[----:B------:R-:W-:Y:S01]  /*17580*/  USHF.R.U32.HI UR4, URZ, 0x3, UR39 ;  /* 0x000000033f047899 */ /* 0x000fe20008011627 */
[----:B------:R3:W-:Y:S01]  /*17590*/  STL [R1+0xb4], R14 ;  /* 0x0000b40e01007387 */ /* 0x0007e20000100800 */
[----:B------:R-:W-:Y:S02]  /*175a0*/  UISETP.GT.U32.AND UP0, UPT, UR39, 0x7, UPT ;  /* 0x000000072700788c */ /* 0x000fe4000bf04070 */
[----:B------:R-:W-:Y:S02]  /*175b0*/  ULOP3.LUT UR4, UR4, 0x1, URZ, 0xc0, !UPT ;  /* 0x0000000104047892 */ /* 0x000fe4000f8ec03f */
[----:B------:R-:W-:-:S02]  /*175c0*/  UISETP.LT.U32.AND UP1, UPT, UR46, 0x8, UP0 ;  /* 0x000000082e00788c */ /* 0x000fc40008721070 */
[----:B------:R-:W-:Y:S02]  /*175d0*/  UISETP.NE.U32.AND UP2, UPT, UR4, 0x1, UPT ;  /* 0x000000010400788c */ /* 0x000fe4000bf45070 */
[----:B------:R-:W-:Y:S02]  /*175e0*/  USEL UR5, URZ, 0x1, !UP1 ;  /* 0x000000013f057887 */ /* 0x000fe4000c800000 */
[----:B------:R-:W-:Y:S02]  /*175f0*/  UISETP.GT.U32.AND UP0, UPT, UR46, 0x7, !UP2 ;  /* 0x000000072e00788c */ /* 0x000fe4000d704070 */
[----:B------:R-:W-:Y:S02]  /*17600*/  ULOP3.LUT UR39, UR39, 0x7, URZ, 0xc0, !UPT ;  /* 0x0000000727277892 */ /* 0x000fe4000f8ec03f */
[----:B------:R-:W-:-:S04]  /*17610*/  USEL UR4, URZ, 0x1, !UP0 ;  /* 0x000000013f047887 */ /* 0x000fc8000c000000 */
[----:B------:R-:W-:Y:S01]  /*17620*/  ULOP3.LUT UR36, UR4, UR36, UR5, 0x96, !UPT ;  /* 0x0000002404247292 */ /* 0x000fe2000f8e9605 */
[----:B---3--:R-:W-:Y:S11]  /*17630*/  @P0 BRA `(.L_x_522) ;  /* 0xfffffe9c00c00947 */ /* 0x008ff6000383ffff */
[----:B------:R-:W-:-:S04]  /*17640*/  DEPBAR.LE SB0, 0x0 ;  /* 0x000080000000791a */ /* 0x000fc80000000000 */
[----:B------:R-:W-:Y:S05]  /*17650*/  EXIT ;  /* 0x000000000000794d */ /* 0x000fea0003800000 */
.L_x_9:
[----:B------:R-:W2:Y:S01]  /*17660*/  LDL R18, [R1+0xc0] ;  /* 0x0000c00001127983 */ /* 0x000ea20000100800 */
[----:B------:R-:W-:-:S03]  /*17670*/  ULDC.64 UR4, c[0x0][0x8f8] ;  /* 0x00023e0000047ab9 */ /* 0x000fc60000000a00 */
[----:B------:R-:W3:Y:S01]  /*17680*/  LDL R22, [R1+0xc4] ;  /* 0x0000c40001167983 */ /* 0x000ee20000100800 */
[----:B------:R-:W-:Y:S02]  /*17690*/  PRMT R6, RZ, 0x7610, R6 ;  /* 0x00007610ff067816 */ /* 0x000fe40000000006 */
[----:B------:R-:W-:Y:S02]  /*176a0*/  MOV R16, 0xffffffff ;  /* 0xffffffff00107802 */ /* 0x000fe40000000f00 */
[----:B------:R-:W-:Y:S02]  /*176b0*/  MOV R12, 0xffffffff ;  /* 0xffffffff000c7802 */ /* 0x000fe40000000f00 */
[----:B------:R-:W-:Y:S02]  /*176c0*/  MOV R5, 0xffffffff ;  /* 0xffffffff00057802 */ /* 0x000fe40000000f00 */
[----:B--2---:R-:W-:-:S04]  /*176d0*/  ISETP.GE.U32.AND P1, PT, R18, UR4, PT ;  /* 0x0000000412007c0c */ /* 0x004fc8000bf26070 */
[----:B---3--:R-:W-:-:S13]  /*176e0*/  ISETP.GE.U32.AND.EX P1, PT, R22, UR5, PT, P1 ;  /* 0x0000000516007c0c */ /* 0x008fda000bf26110 */
[----:B------:R-:W-:Y:S05]  /*176f0*/  @P1 BRA `(.L_x_523) ;  /* 0x0000000400681947 */ /* 0x000fea0003800000 */
        /* <DEDUP_REMOVED lines=18> */
.L_x_524:
[-CC-:B------:R-:W-:Y:S01]  /*17820*/  SHF.R.U64 R17, R14, R6.reuse, R15.reuse ;  /* 0x000000060e117219 */ /* 0x180fe2000000120f */
[----:B------:R-:W-:Y:S01]  /*17830*/  ULDC UR4, c[0x0][0x150] ;  /* 0x0000540000047ab9 */ /* 0x000fe20000000800 */
[----:B------:R-:W-:Y:S01]  /*17840*/  SHF.R.U32.HI R5, RZ, R6, R15 ;  /* 0x00000006ff057219 */ /* 0x000fe2000001160f */
[----:B------:R-:W1:Y:S01]  /*17850*/  LDC R12, c[0x0][0x8c0] ;  /* 0x00023000ff0c7b82 */ /* 0x000e620000000800 */
[----:B------:R-:W-:Y:S02]  /*17860*/  I2FP.F32.U32 R6, R8 ;  /* 0x0000000800067245 */ /* 0x000fe40000201000 */
[----:B------:R-:W-:Y:S02]  /*17870*/  IADD3 R9, P1, RZ, -R17, RZ ;  /* 0x80000011ff097210 */ /* 0x000fe40007f3e0ff */
[----:B------:R-:W-:Y:S01]  /*17880*/  MOV R10, R18 ;  /* 0x00000012000a7202 */ /* 0x000fe20000000f00 */
[----:B------:R-:W-:Y:S01]  /*17890*/  FMUL R13, R6, UR4 ;  /* 0x00000004060d7c20 */ /* 0x000fe20008400000 */
[----:B------:R-:W-:Y:S01]  /*178a0*/  IADD3.X R5, RZ, ~R5, RZ, P1, !PT ;  /* 0x80000005ff057210 */ /* 0x000fe20000ffe4ff */
[----:B------:R-:W2:Y:S01]  /*178b0*/  LDC.64 R24, c[0x0][0x8e8] ;  /* 0x00023a00ff187b82 */ /* 0x000ea20000000a00 */
[----:B------:R-:W-:Y:S01]  /*178c0*/  MOV R11, R22 ;  /* 0x00000016000b7202 */ /* 0x000fe20000000f00 */
[----:B------:R-:W-:-:S02]  /*178d0*/  ULDC UR4, c[0x0][0x154] ;  /* 0x0000550000047ab9 */ /* 0x000fc40000000800 */
[----:B------:R-:W3:Y:S01]  /*178e0*/  F2I.U32.TRUNC.NTZ R13, R13 ;  /* 0x0000000d000d7305 */ /* 0x000ee2000020f000 */
[-C--:B------:R-:W-:Y:S02]  /*178f0*/  IMAD R6, R5, R20.reuse, RZ ;  /* 0x0000001405067224 */ /* 0x080fe400078e02ff */
[C---:B------:R-:W-:Y:S01]  /*17900*/  IMAD.WIDE.U32 R10, R9.reuse, R20, R10 ;  /* 0x00000014090a7225 */ /* 0x040fe200078e000a */
[----:B------:R-:W4:Y:S03]  /*17910*/  LDC R15, c[0x0][0x144] ;  /* 0x00005100ff0f7b82 */ /* 0x000f260000000800 */
[----:B------:R-:W-:Y:S01]  /*17920*/  IMAD R5, R9, R21, R6 ;  /* 0x0000001509057224 */ /* 0x000fe200078e0206 */
[----:B------:R-:W-:-:S04]  /*17930*/  I2FP.F32.U32 R9, R7 ;  /* 0x0000000700097245 */ /* 0x000fc80000201000 */
[----:B------:R-:W5:Y:S01]  /*17940*/  LDC R18, c[0x0][0x8b0] ;  /* 0x00022c00ff127b82 */ /* 0x000f620000000800 */
[----:B------:R-:W-:Y:S02]  /*17950*/  IADD3 R5, R11, R5, RZ ;  /* 0x000000050b057210 */ /* 0x000fe40007ffe0ff */
[----:B---3--:R-:W-:Y:S02]  /*17960*/  IADD3 R6, -R13, RZ, RZ ;  /* 0x000000ff0d067210 */ /* 0x008fe40007ffe1ff */
[-CC-:B-1----:R-:W-:Y:S02]  /*17970*/  SHF.R.U64 R14, R10, R12.reuse, R5.reuse ;  /* 0x0000000c0a0e7219 */ /* 0x182fe40000001205 */
[----:B------:R-:W-:Y:S01]  /*17980*/  SHF.R.U32.HI R5, RZ, R12, R5 ;  /* 0x0000000cff057219 */ /* 0x000fe20000011605 */
[----:B------:R-:W1:Y:S01]  /*17990*/  LDC R22, c[0x0][0x900] ;  /* 0x00024000ff167b82 */ /* 0x000e620000000800 */
[----:B--2---:R-:W-:Y:S02]  /*179a0*/  ISETP.NE.U32.AND P1, PT, R24, RZ, PT ;  /* 0x000000ff1800720c */ /* 0x004fe40003f25070 */
[----:B------:R-:W-:-:S02]  /*179b0*/  MOV R11, 0x1 ;  /* 0x00000001000b7802 */ /* 0x000fc40000000f00 */
[----:B------:R-:W-:-:S03]  /*179c0*/  ISETP.NE.AND.EX P1, PT, R25, RZ, PT, P1 ;  /* 0x000000ff1900720c */ /* 0x000fc60003f25310 */
[----:B------:R-:W2:Y:S01]  /*179d0*/  LDC R20, c[0x0][0x148] ;  /* 0x00005200ff147b82 */ /* 0x000ea20000000800 */
[----:B----4-:R-:W-:Y:S02]  /*179e0*/  IMAD R23, R15, R6, R8 ;  /* 0x000000060f177224 */ /* 0x010fe400078e0208 */
[----:B------:R-:W-:Y:S01]  /*179f0*/  FMUL R6, R9, UR4 ;  /* 0x0000000409067c20 */ /* 0x000fe20008400000 */
[----:B------:R-:W-:-:S04]  /*17a00*/  MOV R9, 0xffffffff ;  /* 0xffffffff00097802 */ /* 0x000fc80000000f00 */
[----:B------:R-:W3:Y:S01]  /*17a10*/  LDC R21, c[0x0][0x8a8] ;  /* 0x00022a00ff157b82 */ /* 0x000ee20000000800 */
[-CC-:B-----5:R-:W-:Y:S02]  /*17a20*/  SHF.R.U64 R16, R14, R18.reuse, R5.reuse ;  /* 0x000000120e107219 */ /* 0x1a0fe40000001205 */
[----:B------:R-:W-:Y:S02]  /*17a30*/  SHF.R.U32.HI R5, RZ, R18, R5 ;  /* 0x00000012ff057219 */ /* 0x000fe40000011605 */
[----:B------:R4:W1:Y:S03]  /*17a40*/  F2I.U32.TRUNC.NTZ R18, R6 ;  /* 0x0000000600127305 */ /* 0x000866000020f000 */
[----:B------:R-:W2:Y:S01]  /*17a50*/  LDC R26, c[0x0][0x8f0] ;  /* 0x00023c00ff1a7b82 */ /* 0x000ea20000000800 */
[-C--:B-1----:R-:W-:Y:S02]  /*17a60*/  SHF.L.U32 R8, R9, R22.reuse, RZ ;  /* 0x0000001609087219 */ /* 0x082fe400000006ff */
[----:B------:R-:W-:-:S02]  /*17a70*/  SHF.R.U64 R19, R16, R22, R5 ;  /* 0x0000001610137219 */ /* 0x000fc40000001205 */
[----:B------:R-:W-:Y:S02]  /*17a80*/  SHF.R.U32.HI R9, RZ, R22, R5 ;  /* 0x00000016ff097219 */ /* 0x000fe40000011605 */
[----:B------:R-:W-:Y:S01]  /*17a90*/  LOP3.LUT R29, RZ, R8, RZ, 0x33, !PT ;  /* 0x00000008ff1d7212 */ /* 0x000fe200078e33ff */
[----:B------:R-:W1:Y:S01]  /*17aa0*/  LDC R27, c[0x0][0x8e0] ;  /* 0x00023800ff1b7b82 */ /* 0x000e620000000800 */
[----:B------:R-:W-:Y:S02]  /*17ab0*/  SHF.L.U32 R22, R11, R22, RZ ;  /* 0x000000160b167219 */ /* 0x000fe400000006ff */
[----:B------:R-:W-:-:S05]  /*17ac0*/  MOV R8, R19 ;  /* 0x0000001300087202 */ /* 0x000fca0000000f00 */
[----:B------:R-:W1:Y:S01]  /*17ad0*/  LDC R28, c[0x0][0x8b8] ;  /* 0x00022e00ff1c7b82 */ /* 0x000e620000000800 */
        /* <DEDUP_REMOVED lines=11> */
.L_x_525:
[----:B------:R-:W4:Y:S01]  /*17b90*/  LDC R5, c[0x0][0x904] ;  /* 0x00024100ff057b82 */ /* 0x000f220000000800 */
[----:B--2---:R-:W-:Y:S02]  /*17ba0*/  SHF.R.U64 R6, R8, R26, R9 ;  /* 0x0000001a08067219 */ /* 0x004fe40000001209 */
[----:B------:R-:W-:Y:S02]  /*17bb0*/  IADD3 R18, -R18, RZ, RZ ;  /* 0x000000ff12127210 */ /* 0x000fe40007ffe1ff */
[----:B---3--:R-:W-:Y:S02]  /*17bc0*/  IADD3 R9, R21, -0x1, RZ ;  /* 0xffffffff15097810 */ /* 0x008fe40007ffe0ff */
[----:B------:R-:W-:Y:S02]  /*17bd0*/  IADD3 R8, -R6, RZ, RZ ;  /* 0x000000ff06087210 */ /* 0x000fe40007ffe1ff */
[----:B------:R-:W-:Y:S02]  /*17be0*/  LOP3.LUT R14, R14, R9, RZ, 0xc0, !PT ;  /* 0x000000090e0e7212 */ /* 0x000fe400078ec0ff */
[----:B----4-:R-:W-:-:S02]  /*17bf0*/  ISETP.NE.AND P1, PT, R5, 0x1, PT ;  /* 0x000000010500780c */ /* 0x010fc40003f25270 */
[----:B------:R-:W-:-:S05]  /*17c00*/  LOP3.LUT R5, R16, R29, RZ, 0xc0, !PT ;  /* 0x0000001d10057212 */ /* 0x000fca00078ec0ff */
[----:B------:R-:W-:Y:S01]  /*17c10*/  IMAD R16, R22, R6, R5 ;  /* 0x0000000616107224 */ /* 0x000fe200078e0205 */
[----:B------:R-:W-:Y:S01]  /*17c20*/  MOV R6, 0x1 ;  /* 0x0000000100067802 */ /* 0x000fe20000000f00 */
[----:B-1----:R-:W-:-:S04]  /*17c30*/  IMAD R5, R8, R27, R19 ;  /* 0x0000001b08057224 */ /* 0x002fc800078e0213 */
[----:B------:R-:W-:Y:S02]  /*17c40*/  @P1 IMAD R23, R20, R18, R7 ;  /* 0x0000001214171224 */ /* 0x000fe400078e0207 */
[----:B------:R-:W-:Y:S02]  /*17c50*/  IMAD R5, R5, R21, R14 ;  /* 0x0000001505057224 */ /* 0x000fe400078e020e */
[----:B------:R-:W-:-:S05]  /*17c60*/  IMAD R16, R16, R28, R23 ;  /* 0x0000001c10107224 */ /* 0x000fca00078e0217 */
[----:B------:R-:W-:Y:S02]  /*17c70*/  SEL R12, R5, R16, !P1 ;  /* 0x00000010050c7207 */ /* 0x000fe40004800000 */
[----:B------:R-:W-:Y:S02]  /*17c80*/  SEL R16, R16, R5, !P1 ;  /* 0x0000000510107207 */ /* 0x000fe40004800000 */
[----:B------:R-:W-:-:S07]  /*17c90*/  MOV R5, R17 ;  /* 0x0000001100057202 */ /* 0x000fce0000000f00 */
.L_x_523:
[----:B------:R-:W-:-:S08]  /*17ca0*/  NOP ;  /* 0x0000000000007918 */ /* 0x000fd00000000000 */
[----:B------:R-:W1:-:S00]  /*17cb0*/  USETMAXREG.DEALLOC.CTAPOOL 0x28 ;  /* 0x00000028000079c8 */ /* 0x000e4000080e0500 */
[----:B-1----:R-:W-:-:S13]  /*17cc0*/  ISETP.NE.AND P1, PT, R4, 0x1, PT ;  /* 0x000000010400780c */ /* 0x002fda0003f25270 */
[----:B------:R-:W-:Y:S05]  /*17cd0*/  @!P1 EXIT ;  /* 0x000000000000994d */ /* 0x000fea0003800000 */
[----:B------:R-:W-:Y:S05]  /*17ce0*/  @!P4 BRA `(.L_x_526) ;  /* 0x000000180034c947 */ /* 0x000fea0003800000 */
[----:B------:R-:W-:-:S13]  /*17cf0*/  ISETP.NE.OR P0, PT, R4, 0x2, P0 ;  /* 0x000000020400780c */ /* 0x000fda0000705670 */
[----:B------:R-:W-:Y:S05]  /*17d00*/  @P0 EXIT ;  /* 0x000000000000094d */ /* 0x000fea0003800000 */
[----:B------:R-:W-:-:S13]  /*17d10*/  LOP3.LUT P1, RZ, R6, 0xff, RZ, 0xc0, !PT ;  /* 0x000000ff06ff7812 */ /* 0x000fda000782c0ff */
[----:B------:R-:W-:Y:S05]  /*17d20*/  @!P1 BRA `(.L_x_527) ;  /* 0x0000000000189947 */ /* 0x000fea0003800000 */
[----:B------:R-:W-:Y:S01]  /*17d30*/  UMOV UR4, 0x400 ;  /* 0x0000040000047882 */ /* 0x000fe20000000000 */
[----:B------:R-:W-:Y:S01]  /*17d40*/  MOV R4, RZ ;  /* 0x000000ff00047202 */ /* 0x000fe20000000f00 */
[----:B------:R-:W-:-:S03]  /*17d50*/  ULEA UR4, UR37, UR4, 0x18 ;  /* 0x0000000425047291 */ /* 0x000fc6000f8ec03f */
[----:B------:R-:W-:-:S06]  /*17d60*/  SHF.L.U32 R4, R4, 0x1f, RZ ;  /* 0x0000001f04047819 */ /* 0x000fcc00000006ff */
[----:B------:R-:W1:Y:S02]  /*17d70*/  SYNCS.PHASECHK.TRANS64.TRYWAIT P0, [UR4+0xc8], R4 ;  /* 0x0000c804ff0075a7 */ /* 0x000e640008000144 */
[----:B-1----:R-:W-:Y:S05]  /*17d80*/  @!P0 BRA `(.L_x_528) ;  /* 0x0000002c00808947 */ /* 0x002fea0003800000 */
.L_x_527:
[----:B------:R-:W-:Y:S01]  /*17d90*/  PRMT R9, RZ, 0x7610, R9 ;  /* 0x00007610ff097816 */ /* 0x000fe20000000009 */
[----:B------:R-:W-:Y:S06]  /*17da0*/  @P3 BRA `(.L_x_529) ;  /* 0x0000000000243947 */ /* 0x000fec0003800000 */
[----:B------:R-:W-:Y:S02]  /*17db0*/  ULDC.64 UR4, c[0x0][0x588] ;  /* 0x0001620000047ab9 */ /* 0x000fe40000000a00 */
[----:B------:R-:W-:-:S04]  /*17dc0*/  ISETP.NE.U32.AND P0, PT, RZ, UR4, PT ;  /* 0x00000004ff007c0c */ /* 0x000fc8000bf05070 */
[----:B------:R-:W-:-:S13]  /*17dd0*/  ISETP.NE.AND.EX P0, PT, RZ, UR5, PT, P0 ;  /* 0x00000005ff007c0c */ /* 0x000fda000bf05300 */
[----:B------:R-:W-:Y:S05]  /*17de0*/  @!P0 BRA `(.L_x_530) ;  /* 0x00000000000c8947 */ /* 0x000fea0003800000 */
[----:B------:R3:W5:Y:S01]  /*17df0*/  LDG.E R11, desc[UR42][R2.64] ;  /* 0x0000002a020b7981 */ /* 0x000762000c1e1900 */
[----:B------:R-:W-:Y:S01]  /*17e00*/  MOV R9, 0x1 ;  /* 0x0000000100097802 */ /* 0x000fe20000000f00 */
[----:B------:R-:W-:Y:S06]  /*17e10*/  BRA `(.L_x_529) ;  /* 0x0000000000087947 */ /* 0x000fec0003800000 */
.L_x_530:
[----:B------:R-:W2:Y:S01]  /*17e20*/  LDC R11, c[0x0][0x580] ;  /* 0x00016000ff0b7b82 */ /* 0x000ea20000000800 */
[----:B------:R-:W-:-:S07]  /*17e30*/  MOV R9, 0x1 ;  /* 0x0000000100097802 */ /* 0x000fce0000000f00 */
.L_x_529:
[----:B------:R-:W-:Y:S05]  /*17e40*/  @!P1 BRA `(.L_x_531) ;  /* 0x00000014005c9947 */ /* 0x000fea0003800000 */
[----:B------:R-:W4:Y:S01]  /*17e50*/  LDC R6, c[0x0][0x900] ;  /* 0x00024000ff067b82 */ /* 0x000f220000000800 */
[----:B---3--:R-:W-:Y:S01]  /*17e60*/  MOV R3, 0xffffffff ;  /* 0xffffffff00037802 */ /* 0x008fe20000000f00 */
[----:B------:R-:W-:Y:S01]  /*17e70*/  ULDC.64 UR22, c[0x0][0x198] ;  /* 0x0000660000167ab9 */ /* 0x000fe20000000a00 */
[----:B------:R-:W-:Y:S01]  /*17e80*/  MOV R13, 0x1 ;  /* 0x00000001000d7802 */ /* 0x000fe20000000f00 */
[----:B------:R-:W-:Y:S01]  /*17e90*/  ULDC.64 UR4, c[0x0][0x588] ;  /* 0x0001620000047ab9 */ /* 0x000fe20000000a00 */
[----:B------:R-:W-:Y:S01]  /*17ea0*/  LOP3.LUT R10, R0, 0x2, RZ, 0xfc, !PT ;  /* 0x00000002000a7812 */ /* 0x000fe200078efcff */
[----:B------:R-:W-:Y:S01]  /*17eb0*/  ULDC.64 UR6, c[0x0][0x8f8] ;  /* 0x00023e0000067ab9 */ /* 0x000fe20000000a00 */
[----:B------:R-:W-:Y:S01]  /*17ec0*/  ULDC.64 UR14, c[0x0][0x590] ;  /* 0x00016400000e7ab9 */ /* 0x000fe20000000a00 */
[----:B-1----:R-:W1:Y:S01]  /*17ed0*/  LDC R7, c[0x0][0x8a8] ;  /* 0x00022a00ff077b82 */ /* 0x002e620000000800 */
[-C--:B----4-:R-:W-:Y:S02]  /*17ee0*/  SHF.L.U32 R3, R3, R6.reuse, RZ ;  /* 0x0000000603037219 */ /* 0x090fe400000006ff */
[----:B------:R-:W-:-:S02]  /*17ef0*/  SHF.L.U32 R6, R13, R6, RZ ;  /* 0x000000060d067219 */ /* 0x000fc400000006ff */
[----:B------:R-:W-:Y:S02]  /*17f00*/  LOP3.LUT R8, RZ, R3, RZ, 0x33, !PT ;  /* 0x00000003ff087212 */ /* 0x000fe400078e33ff */
[----:B-1----:R-:W-:-:S07]  /*17f10*/  IADD3 R7, R7, -0x1, RZ ;  /* 0xffffffff07077810 */ /* 0x002fce0007ffe0ff */
.L_x_587:
[----:B------:R-:W-:Y:S02]  /*17f20*/  ISETP.NE.U32.AND P0, PT, RZ, UR14, PT ;  /* 0x0000000eff007c0c */ /* 0x000fe4000bf05070 */
[----:B------:R-:W-:Y:S02]  /*17f30*/  R2UR UR19, R16 ;  /* 0x00000000101372ca */ /* 0x000fe400000e0000 */
[----:B------:R-:W-:Y:S02]  /*17f40*/  R2UR UR18, R12 ;  /* 0x000000000c1272ca */ /* 0x000fe400000e0000 */
[----:B------:R-:W-:-:S09]  /*17f50*/  ISETP.NE.AND.EX P0, PT, RZ, UR15, PT, P0 ;  /* 0x0000000fff007c0c */ /* 0x000fd2000bf05300 */
[----:B------:R-:W-:Y:S02]  /*17f60*/  USHF.L.U32 UR19, UR19, 0x8, URZ ;  /* 0x0000000813137899 */ /* 0x000fe4000800063f */
[----:B------:R-:W-:Y:S02]  /*17f70*/  USHF.L.U32 UR18, UR18, 0x7, URZ ;  /* 0x0000000712127899 */ /* 0x000fe4000800063f */
[----:B---34-:R-:W-:Y:S10]  /*17f80*/  @!P0 BRA `(.L_x_532) ;  /* 0x00000000002c8947 */ /* 0x018ff40003800000 */
[----:B------:R-:W-:-:S04]  /*17f90*/  ISETP.NE.U32.AND P1, PT, RZ, UR4, PT ;  /* 0x00000004ff007c0c */ /* 0x000fc8000bf25070 */
[----:B------:R-:W-:-:S13]  /*17fa0*/  ISETP.NE.AND.EX P1, PT, RZ, UR5, PT, P1 ;  /* 0x00000005ff007c0c */ /* 0x000fda000bf25310 */
[----:B------:R-:W-:Y:S05]  /*17fb0*/  @!P1 BRA `(.L_x_533) ;  /* 0x0000000000189947 */ /* 0x000fea0003800000 */
[----:B------:R-:W1:Y:S01]  /*17fc0*/  LDC.64 R2, c[0x0][0x588] ;  /* 0x00016200ff027b82 */ /* 0x000e620000000a00 */
[----:B------:R-:W-:-:S04]  /*17fd0*/  IMAD R9, R5, UR14, RZ ;  /* 0x0000000e05097c24 */ /* 0x000fc8000f8e02ff */
[----:B-1----:R-:W-:-:S05]  /*17fe0*/  IMAD.WIDE R2, R9, 0x4, R2 ;  /* 0x0000000409027825 */ /* 0x002fca00078e0202 */
[----:B--2--5:R1:W5:Y:S01]  /*17ff0*/  LDG.E R11, desc[UR42][R2.64] ;  /* 0x0000002a020b7981 */ /* 0x024362000c1e1900 */
[----:B------:R-:W-:Y:S01]  /*18000*/  MOV R9, 0x1 ;  /* 0x0000000100097802 */ /* 0x000fe20000000f00 */
[----:B------:R-:W-:Y:S06]  /*18010*/  BRA `(.L_x_532) ;  /* 0x0000000000087947 */ /* 0x000fec0003800000 */
.L_x_533:
[----:B--2--5:R-:W3:Y:S01]  /*18020*/  LDC R11, c[0x0][0x580] ;  /* 0x00016000ff0b7b82 */ /* 0x024ee20000000800 */
[----:B------:R-:W-:-:S07]  /*18030*/  MOV R9, 0x1 ;  /* 0x0000000100097802 */ /* 0x000fce0000000f00 */
.L_x_532:
[----:B------:R-:W-:Y:S05]  /*18040*/  @!P0 BRA `(.L_x_534) ;  /* 0x00000000001c8947 */ /* 0x000fea0003800000 */
[----:B------:R-:W-:-:S13]  /*18050*/  LOP3.LUT P2, RZ, R9, 0xff, RZ, 0xc0, !PT ;  /* 0x000000ff09ff7812 */ /* 0x000fda000784c0ff */
[----:B-1----:R-:W1:Y:S02]  /*18060*/  @!P2 LDC.64 R2, c[0x0][0x588] ;  /* 0x00016200ff02ab82 */ /* 0x002e640000000a00 */
[----:B-1----:R-:W-:-:S04]  /*18070*/  @!P2 ISETP.NE.U32.AND P0, PT, R2, RZ, PT ;  /* 0x000000ff0200a20c */ /* 0x002fc80003f05070 */
[----:B------:R-:W-:Y:S02]  /*18080*/  @!P2 ISETP.NE.AND.EX P1, PT, R3, RZ, PT, P0 ;  /* 0x000000ff0300a20c */ /* 0x000fe40003f25300 */
[----:B--23-5:R-:W-:Y:S02]  /*18090*/  @P2 FSETP.EQ.AND P0, PT, R11, RZ, PT ;  /* 0x000000ff0b00220b */ /* 0x02cfe40003f02000 */
[----:B------:R-:W-:Y:S01]  /*180a0*/  @!P2 PLOP3.LUT P0, PT, P1, PT, PT, 0x8, 0x0 ;  /* 0x000000000000a81c */ /* 0x000fe20000f0e170 */
[----:B------:R-:W-:-:S12]  /*180b0*/  BRA `(.L_x_535) ;  /* 0x0000000000047947 */ /* 0x000fd80003800000 */
.L_x_534:
[----:B--23-5:R-:W-:-:S13]  /*180c0*/  FSETP.EQ.AND P0, PT, R11, RZ, PT ;  /* 0x000000ff0b00720b */ /* 0x02cfda0003f02000 */
.L_x_535:
[----:B------:R-:W-:Y:S02]  /*180d0*/  ISETP.NE.AND P2, PT, R10, 0x3, PT ;  /* 0x000000030a00780c */ /* 0x000fe40003f45270 */
[----:B------:R-:W-:-:S04]  /*180e0*/  ELECT P1, URZ, PT ;  /* 0x00000000003f782f */ /* 0x000fc80003820000 */
[----:B------:R-:W-:-:S07]  /*180f0*/  PLOP3.LUT P0, PT, P1, P0, PT, 0x20, 0x0 ;  /* 0x000000000000781c */ /* 0x000fce0000f00470 */
[----:B------:R-:W-:Y:S06]  /*18100*/  @!P2 BRA `(.L_x_536) ;  /* 0x000000000004a947 */ /* 0x000fec0003800000 */
[----:B------:R-:W-:Y:S01]  /*18110*/  BPT.TRAP 0x1 ;  /* 0x000000040000795c */ /* 0x000fe20000300000 */
.L_x_536:
[----:B------:R-:W2:Y:S01]  /*18120*/  S2UR UR37, SR_CgaCtaId ;  /* 0x00000000002579c3 */ /* 0x000ea20000008800 */
[----:B------:R-:W-:Y:S01]  /*18130*/  UMOV UR13, 0x400 ;  /* 0x00000400000d7882 */ /* 0x000fe20000000000 */
[----:B-1----:R-:W-:-:S04]  /*18140*/  MOV R2, 0x1 ;  /* 0x0000000100027802 */ /* 0x002fc80000000f00 */
[----:B------:R-:W-:Y:S01]  /*18150*/  SHF.L.U32 R2, R2, 0x1f, RZ ;  /* 0x0000001f02027819 */ /* 0x000fe200000006ff */
[----:B--2---:R-:W-:-:S09]  /*18160*/  ULEA UR13, UR37, UR13, 0x18 ;  /* 0x0000000d250d7291 */ /* 0x004fd2000f8ec03f */
[----:B------:R-:W1:Y:S02]  /*18170*/  SYNCS.PHASECHK.TRANS64.TRYWAIT P1, [UR13+0xa0], R2 ;  /* 0x0000a002ff0075a7 */ /* 0x000e64000802014d */
[----:B-1----:R-:W-:Y:S05]  /*18180*/  @!P1 BRA `(.L_x_537) ;  /* 0x0000002800989947 */ /* 0x002fea0003800000 */
.L_x_631:
[----:B------:R-:W-:Y:S04]  /*18190*/  BSSY B0, `(.L_x_538) ;  /* 0x000000e000007945 */ /* 0x000fe80003800000 */
[----:B------:R-:W-:Y:S05]  /*181a0*/  @!P0 BRA `(.L_x_539) ;  /* 0x0000000000308947 */ /* 0x000fea0003800000 */
[----:B------:R-:W-:Y:S01]  /*181b0*/  R2UR UR20, R5 ;  /* 0x00000000051472ca */ /* 0x000fe200000e0000 */
[----:B------:R-:W-:Y:S02]  /*181c0*/  UIADD3 UR8, UP0, UR22, 0x3f0, URZ ;  /* 0x000003f016087890 */ /* 0x000fe4000ff1e03f */
[----:B------:R-:W-:Y:S02]  /*181d0*/  UIADD3 UR16, UR13, 0x100, URZ ;  /* 0x000001000d107890 */ /* 0x000fe4000fffe03f */
[----:B------:R-:W-:Y:S02]  /*181e0*/  UIADD3 UR17, UR13, 0x80, URZ ;  /* 0x000000800d117890 */ /* 0x000fe4000fffe03f */
[----:B------:R-:W-:Y:S01]  /*181f0*/  UIADD3.X UR9, URZ, UR23, URZ, UP0, !UPT ;  /* 0x000000173f097290 */ /* 0x000fe200087fe43f */
[----:B------:R-:W-:Y:S01]  /*18200*/  UMOV UR10, 0x0 ;  /* 0x00000000000a7882 */ /* 0x000fe20000000000 */
[----:B------:R-:W-:-:S07]  /*18210*/  UMOV UR11, 0x10000000 ;  /* 0x10000000000b7882 */ /* 0x000fce0000000000 */
[----:B------:R2:W-:Y:S02]  /*18220*/  UTMALDG.3D [UR16], [UR8], desc[UR10] ;  /* 0x00000a10080075b4 */ /* 0x0005e40008011000 */
[----:B--2---:R-:W-:Y:S05]  /*18230*/  @!P2 BRA `(.L_x_540) ;  /* 0x000000000004a947 */ /* 0x004fea0003800000 */
[----:B------:R-:W-:Y:S01]  /*18240*/  BPT.TRAP 0x1 ;  /* 0x000000040000795c */ /* 0x000fe20000300000 */
.L_x_540:
[----:B-1----:R-:W1:Y:S02]  /*18250*/  LDC R3, c[0x0][0x800] ;  /* 0x00020000ff037b82 */ /* 0x002e640000000800 */
[----:B-1----:R2:W-:Y:S02]  /*18260*/  SYNCS.ARRIVE.TRANS64.RED.A0TR RZ, [UR13+0x80], R3 ;  /* 0x00008003ffff79a7 */ /* 0x0025e4000830040d */
.L_x_539:
[----:B------:R-:W-:Y:S05]  /*18270*/  BSYNC B0 ;  /* 0x0000000000007941 */ /* 0x000fea0003800000 */
.L_x_538:
[----:B------:R-:W-:Y:S05]  /*18280*/  @!P2 BRA `(.L_x_541) ;  /* 0x000000000004a947 */ /* 0x000fea0003800000 */
[----:B------:R-:W-:Y:S01]  /*18290*/  BPT.TRAP 0x1 ;  /* 0x000000040000795c */ /* 0x000fe20000300000 */
.L_x_541:
[----:B------:R-:W-:-:S04]  /*182a0*/  UIADD3 UR33, UR13, 0x80, URZ ;  /* 0x000000800d217890 */ /* 0x000fc8000fffe03f */
[----:B------:R-:W-:-:S09]  /*182b0*/  UPRMT UR16, UR37, 0x654, UR33 ;  /* 0x0000065425107896 */ /* 0x000fd20008000021 */
[----:B------:R-:W-:Y:S01]  /*182c0*/  SYNCS.ARRIVE.TRANS64.RED.A1T0 RZ, [UR16], RZ ;  /* 0x000000ffffff79a7 */ /* 0x000fe20008100410 */
[----:B------:R-:W-:Y:S05]  /*182d0*/  @!P2 BRA `(.L_x_542) ;  /* 0x000000000004a947 */ /* 0x000fea0003800000 */
[----:B------:R-:W-:Y:S01]  /*182e0*/  BPT.TRAP 0x1 ;  /* 0x000000040000795c */ /* 0x000fe20000300000 */
.L_x_542:
[----:B------:R-:W3:Y:S02]  /*182f0*/  SYNCS.PHASECHK.TRANS64.TRYWAIT P1, [UR13+0xa8], R2 ;  /* 0x0000a802ff0075a7 */ /* 0x000ee4000802014d */
[----:B---3--:R-:W-:Y:S05]  /*18300*/  @!P1 BRA `(.L_x_543) ;  /* 0x0000002800509947 */ /* 0x008fea0003800000 */
.L_x_632:
[----:B------:R-:W-:Y:S04]  /*18310*/  BSSY B0, `(.L_x_544) ;  /* 0x0000010000007945 */ /* 0x000fe80003800000 */
[----:B------:R-:W-:Y:S05]  /*18320*/  @!P0 BRA `(.L_x_545) ;  /* 0x0000000000388947 */ /* 0x000fea0003800000 */
[----:B------:R-:W-:Y:S01]  /*18330*/  UIADD3 UR20, UP0, UR22, 0x3f0, URZ ;  /* 0x000003f016147890 */ /* 0x000fe2000ff1e03f */
[----:B------:R-:W-:Y:S01]  /*18340*/  R2UR UR12, R5 ;  /* 0x00000000050c72ca */ /* 0x000fe200000e0000 */
[----:B------:R-:W-:Y:S02]  /*18350*/  UIADD3 UR11, UR19, 0x80, URZ ;  /* 0x00000080130b7890 */ /* 0x000fe4000fffe03f */
[----:B------:R-:W-:Y:S02]  /*18360*/  UIADD3 UR8, UR13, 0x1100, URZ ;  /* 0x000011000d087890 */ /* 0x000fe4000fffe03f */
[----:B------:R-:W-:Y:S02]  /*18370*/  UIADD3 UR9, UR13, 0x88, URZ ;  /* 0x000000880d097890 */ /* 0x000fe4000fffe03f */
[----:B------:R-:W-:Y:S01]  /*18380*/  UIADD3.X UR21, URZ, UR23, URZ, UP0, !UPT ;  /* 0x000000173f157290 */ /* 0x000fe200087fe43f */
[----:B------:R-:W-:Y:S01]  /*18390*/  UMOV UR24, 0x0 ;  /* 0x0000000000187882 */ /* 0x000fe20000000000 */
[----:B------:R-:W-:Y:S01]  /*183a0*/  UMOV UR25, 0x10000000 ;  /* 0x1000000000197882 */ /* 0x000fe20000000000 */
[----:B------:R-:W-:-:S06]  /*183b0*/  UMOV UR10, UR18 ;  /* 0x00000012000a7c82 */ /* 0x000fcc0008000000 */
[----:B------:R3:W-:Y:S02]  /*183c0*/  UTMALDG.3D [UR8], [UR20], desc[UR24] ;  /* 0x00001808140075b4 */ /* 0x0007e40008011000 */
[----:B---3--:R-:W-:Y:S05]  /*183d0*/  @!P2 BRA `(.L_x_546) ;  /* 0x000000000004a947 */ /* 0x008fea0003800000 */
[----:B------:R-:W-:Y:S01]  /*183e0*/  BPT.TRAP 0x1 ;  /* 0x000000040000795c */ /* 0x000fe20000300000 */
.L_x_546:
[----:B-12---:R-:W1:Y:S02]  /*183f0*/  LDC R3, c[0x0][0x800] ;  /* 0x00020000ff037b82 */ /* 0x006e640000000800 */
[----:B-1----:R3:W-:Y:S02]  /*18400*/  SYNCS.ARRIVE.TRANS64.RED.A0TR RZ, [UR13+0x88], R3 ;  /* 0x00008803ffff79a7 */ /* 0x0027e4000830040d */
.L_x_545:
[----:B------:R-:W-:Y:S05]  /*18410*/  BSYNC B0 ;  /* 0x0000000000007941 */ /* 0x000fea0003800000 */
.L_x_544:
[----:B------:R-:W-:Y:S05]  /*18420*/  @!P2 BRA `(.L_x_547) ;  /* 0x000000000004a947 */ /* 0x000fea0003800000 */
[----:B------:R-:W-:Y:S01]  /*18430*/  BPT.TRAP 0x1 ;  /* 0x000000040000795c */ /* 0x000fe20000300000 */
.L_x_547:
[----:B------:R-:W-:Y:S02]  /*18440*/  UIADD3 UR25, UR13, 0x88, URZ ;  /* 0x000000880d197890 */ /* 0x000fe4000fffe03f */
[----:B------:R-:W-:Y:S02]  /*18450*/  UIADD3 UR10, UR18, 0x20, URZ ;  /* 0x00000020120a7890 */ /* 0x000fe4000fffe03f */
[----:B------:R-:W-:-:S09]  /*18460*/  UPRMT UR20, UR37, 0x654, UR25 ;  /* 0x0000065425147896 */ /* 0x000fd20008000019 */
[----:B------:R-:W-:Y:S01]  /*18470*/  SYNCS.ARRIVE.TRANS64.RED.A1T0 RZ, [UR20], RZ ;  /* 0x000000ffffff79a7 */ /* 0x000fe20008100414 */
[----:B------:R-:W-:Y:S05]  /*18480*/  @!P2 BRA `(.L_x_548) ;  /* 0x000000000004a947 */ /* 0x000fea0003800000 */
[----:B------:R-:W-:Y:S01]  /*18490*/  BPT.TRAP 0x1 ;  /* 0x000000040000795c */ /* 0x000fe20000300000 */
.L_x_548:
[----:B------:R-:W4:Y:S02]  /*184a0*/  SYNCS.PHASECHK.TRANS64.TRYWAIT P1, [UR13+0xb0], R2 ;  /* 0x0000b002ff0075a7 */ /* 0x000f24000802014d */
[----:B----4-:R-:W-:Y:S05]  /*184b0*/  @!P1 BRA `(.L_x_549) ;  /* 0x0000002400fc9947 */ /* 0x010fea0003800000 */
.L_x_633:
        /* <DEDUP_REMOVED lines=8> */
[----:B------:R-:W-:Y:S01]  /*18540*/  UMOV UR29, 0x10000000 ;  /* 0x10000000001d7882 */ /* 0x000fe20000000000 */
[----:B------:R-:W-:-:S06]  /*18550*/  UMOV UR11, UR19 ;  /* 0x00000013000b7c82 */ /* 0x000fcc0008000000 */
[----:B------:R4:W-:Y:S02]  /*18560*/  UTMALDG.3D [UR8], [UR26], desc[UR28] ;  /* 0x00001c081a0075b4 */ /* 0x0009e40008011000 */
[----:B----4-:R-:W-:Y:S05]  /*18570*/  @!P2 BRA `(.L_x_552) ;  /* 0x000000000004a947 */ /* 0x010fea0003800000 */
[----:B------:R-:W-:Y:S01]  /*18580*/  BPT.TRAP 0x1 ;  /* 0x000000040000795c */ /* 0x000fe20000300000 */
.L_x_552:
[----:B-123--:R-:W1:Y:S02]  /*18590*/  LDC R3, c[0x0][0x800] ;  /* 0x00020000ff037b82 */ /* 0x00ee640000000800 */
[----:B-1----:R4:W-:Y:S02]  /*185a0*/  SYNCS.ARRIVE.TRANS64.RED.A0TR RZ, [UR13+0x90], R3 ;  /* 0x00009003ffff79a7 */ /* 0x0029e4000830040d */
.L_x_551:
[----:B------:R-:W-:Y:S05]  /*185b0*/  BSYNC B0 ;  /* 0x0000000000007941 */ /* 0x000fea0003800000 */
.L_x_550:
[----:B------:R-:W-:Y:S05]  /*185c0*/  @!P2 BRA `(.L_x_553) ;  /* 0x000000000004a947 */ /* 0x000fea0003800000 */
[----:B------:R-:W-:Y:S01]  /*185d0*/  BPT.TRAP 0x1 ;  /* 0x000000040000795c */ /* 0x000fe20000300000 */
.L_x_553:
[----:B------:R-:W-:-:S04]  /*185e0*/  UIADD3 UR17, UR13, 0x90, URZ ;  /* 0x000000900d117890 */ /* 0x000fc8000fffe03f */
[----:B------:R-:W-:-:S09]  /*185f0*/  UPRMT UR21, UR37, 0x654, UR17 ;  /* 0x0000065425157896 */ /* 0x000fd20008000011 */
[----:B------:R-:W-:Y:S01]  /*18600*/  SYNCS.ARRIVE.TRANS64.RED.A1T0 RZ, [UR21], RZ ;  /* 0x000000ffffff79a7 */ /* 0x000fe20008100415 */
[----:B------:R-:W-:Y:S05]  /*18610*/  @!P2 BRA `(.L_x_554) ;  /* 0x000000000004a947 */ /* 0x000fea0003800000 */
[----:B------:R-:W-:Y:S01]  /*18620*/  BPT.TRAP 0x1 ;  /* 0x000000040000795c */ /* 0x000fe20000300000 */
.L_x_554:
[----:B------:R-:W5:Y:S02]  /*18630*/  SYNCS.PHASECHK.TRANS64.TRYWAIT P1, [UR13+0xb8], R2 ;  /* 0x0000b802ff0075a7 */ /* 0x000f64000802014d */
[----:B-----5:R-:W-:Y:S05]  /*18640*/  @!P1 BRA `(.L_x_555) ;  /* 0x0000002400b09947 */ /* 0x020fea0003800000 */
.L_x_634:
        /* <DEDUP_REMOVED lines=9> */
[----:B------:R-:W-:-:S07]  /*186e0*/  UMOV UR29, 0x10000000 ;  /* 0x10000000001d7882 */ /* 0x000fce0000000000 */
[----:B------:R1:W-:Y:S02]  /*186f0*/  UTMALDG.3D [UR8], [UR26], desc[UR28] ;  /* 0x00001c081a0075b4 */ /* 0x0003e40008011000 */
[----:B-1----:R-:W-:Y:S05]  /*18700*/  @!P2 BRA `(.L_x_558) ;  /* 0x000000000004a947 */ /* 0x002fea0003800000 */
[----:B------:R-:W-:Y:S01]  /*18710*/  BPT.TRAP 0x1 ;  /* 0x000000040000795c */ /* 0x000fe20000300000 */
.L_x_558:
[----:B------:R-:W1:Y:S02]  /*18720*/  LDC R2, c[0x0][0x800] ;  /* 0x00020000ff027b82 */ /* 0x000e640000000800 */
[----:B-1----:R1:W-:Y:S02]  /*18730*/  SYNCS.ARRIVE.TRANS64.RED.A0TR RZ, [UR13+0x98], R2 ;  /* 0x00009802ffff79a7 */ /* 0x0023e4000830040d */
.L_x_557:
[----:B------:R-:W-:Y:S05]  /*18740*/  BSYNC B0 ;  /* 0x0000000000007941 */ /* 0x000fea0003800000 */
.L_x_556:
[----:B------:R-:W-:Y:S05]  /*18750*/  @!P2 BRA `(.L_x_559) ;  /* 0x000000000004a947 */ /* 0x000fea0003800000 */
[----:B------:R-:W-:Y:S01]  /*18760*/  BPT.TRAP 0x1 ;  /* 0x000000040000795c */ /* 0x000fe20000300000 */
.L_x_559:
[----:B------:R-:W-:Y:S02]  /*18770*/  UIADD3 UR9, UR13, 0x98, URZ ;  /* 0x000000980d097890 */ /* 0x000fe4000fffe03f */
[----:B------:R-:W-:Y:S02]  /*18780*/  UIADD3 UR34, UR18, 0x40, URZ ;  /* 0x0000004012227890 */ /* 0x000fe4000fffe03f */
[----:B------:R-:W-:-:S09]  /*18790*/  UPRMT UR29, UR37, 0x654, UR9 ;  /* 0x00000654251d7896 */ /* 0x000fd20008000009 */
[----:B------:R-:W-:Y:S01]  /*187a0*/  SYNCS.ARRIVE.TRANS64.RED.A1T0 RZ, [UR29], RZ ;  /* 0x000000ffffff79a7 */ /* 0x000fe2000810041d */
[----:B------:R-:W-:Y:S05]  /*187b0*/  @!P2 BRA `(.L_x_560) ;  /* 0x000000000004a947 */ /* 0x000fea0003800000 */
[----:B------:R-:W-:Y:S01]  /*187c0*/  BPT.TRAP 0x1 ;  /* 0x000000040000795c */ /* 0x000fe20000300000 */
.L_x_560:
[----:B-1----:R-:W-:-:S04]  /*187d0*/  SHF.L.U32 R2, RZ, 0x1f, RZ ;  /* 0x0000001fff027819 */ /* 0x002fc800000006ff */
[----:B------:R-:W1:Y:S02]  /*187e0*/  SYNCS.PHASECHK.TRANS64.TRYWAIT P1, [UR13+0xa0], R2 ;  /* 0x0000a002ff0075a7 */ /* 0x000e64000802014d */
[----:B-1----:R-:W-:Y:S05]  /*187f0*/  @!P1 BRA `(.L_x_561) ;  /* 0x00000024005c9947 */ /* 0x002fea0003800000 */
.L_x_635:
[----:B------:R-:W-:Y:S04]  /*18800*/  BSSY B0, `(.L_x_562) ;  /* 0x000000e000007945 */ /* 0x000fe80003800000 */
[----:B------:R-:W-:Y:S05]  /*18810*/  @!P0 BRA `(.L_x_563) ;  /* 0x0000000000308947 */ /* 0x000fea0003800000 */
[----:B------:R-:W-:Y:S01]  /*18820*/  R2UR UR36, R5 ;  /* 0x00000000052472ca */ /* 0x000fe200000e0000 */
[----:B------:R-:W-:Y:S02]  /*18830*/  UIADD3 UR10, UP0, UR22, 0x3f0, URZ ;  /* 0x000003f0160a7890 */ /* 0x000fe4000ff1e03f */
[----:B------:R-:W-:Y:S02]  /*18840*/  UIADD3 UR32, UR13, 0x100, URZ ;  /* 0x000001000d207890 */ /* 0x000fe4000fffe03f */
[----:B------:R-:W-:Y:S01]  /*18850*/  UIADD3.X UR11, URZ, UR23, URZ, UP0, !UPT ;  /* 0x000000173f0b7290 */ /* 0x000fe200087fe43f */
[----:B------:R-:W-:Y:S01]  /*18860*/  UMOV UR26, 0x0 ;  /* 0x00000000001a7882 */ /* 0x000fe20000000000 */
[----:B------:R-:W-:Y:S01]  /*18870*/  UMOV UR27, 0x10000000 ;  /* 0x10000000001b7882 */ /* 0x000fe20000000000 */
[----:B------:R-:W-:-:S06]  /*18880*/  UMOV UR35, UR19 ;  /* 0x0000001300237c82 */ /* 0x000fcc0008000000 */
[----:B------:R1:W-:Y:S02]  /*18890*/  UTMALDG.3D [UR32], [UR10], desc[UR26] ;  /* 0x00001a200a0075b4 */ /* 0x0003e40008011000 */
[----:B-1----:R-:W-:Y:S05]  /*188a0*/  @!P2 BRA `(.L_x_564) ;  /* 0x000000000004a947 */ /* 0x002fea0003800000 */
[----:B------:R-:W-:Y:S01]  /*188b0*/  BPT.TRAP 0x1 ;  /* 0x000000040000795c */ /* 0x000fe20000300000 */
.L_x_564:
[----:B--234-:R-:W1:Y:S02]  /*188c0*/  LDC R3, c[0x0][0x800] ;  /* 0x00020000ff037b82 */ /* 0x01ce640000000800 */
[----:B-1----:R1:W-:Y:S02]  /*188d0*/  SYNCS.ARRIVE.TRANS64.RED.A0TR RZ, [UR13+0x80], R3 ;  /* 0x00008003ffff79a7 */ /* 0x0023e4000830040d */
.L_x_563:
[----:B------:R-:W-:Y:S05]  /*188e0*/  BSYNC B0 ;  /* 0x0000000000007941 */ /* 0x000fea0003800000 */
.L_x_562:
[----:B------:R-:W-:Y:S05]  /*188f0*/  @!P2 BRA `(.L_x_565) ;  /* 0x000000000004a947 */ /* 0x000fea0003800000 */
[----:B------:R-:W-:Y:S01]  /*18900*/  BPT.TRAP 0x1 ;  /* 0x000000040000795c */ /* 0x000fe20000300000 */
.L_x_565:
[----:B------:R-:W-:Y:S01]  /*18910*/  SYNCS.ARRIVE.TRANS64.RED.A1T0 RZ, [UR16], RZ ;  /* 0x000000ffffff79a7 */ /* 0x000fe20008100410 */
[----:B------:R-:W-:Y:S05]  /*18920*/  @!P2 BRA `(.L_x_566) ;  /* 0x000000000004a947 */ /* 0x000fea0003800000 */
[----:B------:R-:W-:Y:S01]  /*18930*/  BPT.TRAP 0x1 ;  /* 0x000000040000795c */ /* 0x000fe20000300000 */
.L_x_566:
[----:B------:R-:W5:Y:S02]  /*18940*/  SYNCS.PHASECHK.TRANS64.TRYWAIT P1, [UR13+0xa8], R2 ;  /* 0x0000a802ff0075a7 */ /* 0x000f64000802014d */
[----:B-----5:R-:W-:Y:S05]  /*18950*/  @!P1 BRA `(.L_x_567) ;  /* 0x00000024001c9947 */ /* 0x020fea0003800000 */
.L_x_636:
        /* <DEDUP_REMOVED lines=13> */
.L_x_570:
[----:B--234-:R-:W1:Y:S02]  /*18a30*/  LDC R3, c[0x0][0x800] ;  /* 0x00020000ff037b82 */ /* 0x01ce640000000800 */
[----:B-1----:R1:W-:Y:S02]  /*18a40*/  SYNCS.ARRIVE.TRANS64.RED.A0TR RZ, [UR13+0x88], R3 ;  /* 0x00008803ffff79a7 */ /* 0x0023e4000830040d */
.L_x_569:
[----:B------:R-:W-:Y:S05]  /*18a50*/  BSYNC B0 ;  /* 0x0000000000007941 */ /* 0x000fea0003800000 */
.L_x_568:
[----:B------:R-:W-:Y:S05]  /*18a60*/  @!P2 BRA `(.L_x_571) ;  /* 0x000000000004a947 */ /* 0x000fea0003800000 */
[----:B------:R-:W-:Y:S01]  /*18a70*/  BPT.TRAP 0x1 ;  /* 0x000000040000795c */ /* 0x000fe20000300000 */
.L_x_571:
[----:B------:R-:W-:Y:S01]  /*18a80*/  SYNCS.ARRIVE.TRANS64.RED.A1T0 RZ, [UR20], RZ ;  /* 0x000000ffffff79a7 */ /* 0x000fe20008100414 */
[----:B------:R-:W-:Y:S01]  /*18a90*/  UIADD3 UR18, UR18, 0x60, URZ ;  /* 0x0000006012127890 */ /* 0x000fe2000fffe03f */
[----:B------:R-:W-:Y:S11]  /*18aa0*/  @!P2 BRA `(.L_x_572) ;  /* 0x000000000004a947 */ /* 0x000ff60003800000 */
[----:B------:R-:W-:Y:S01]  /*18ab0*/  BPT.TRAP 0x1 ;  /* 0x000000040000795c */ /* 0x000fe20000300000 */
.L_x_572:
[----:B------:R-:W5:Y:S02]  /*18ac0*/  SYNCS.PHASECHK.TRANS64.TRYWAIT P1, [UR13+0xb0], R2 ;  /* 0x0000b002ff0075a7 */ /* 0x000f64000802014d */
[----:B-----5:R-:W-:Y:S05]  /*18ad0*/  @!P1 BRA `(.L_x_573) ;  /* 0x0000002000d49947 */ /* 0x020fea0003800000 */
.L_x_637:
[----:B------:R-:W-:Y:S04]  /*18ae0*/  BSSY B0, `(.L_x_574) ;  /* 0x000000d000007945 */ /* 0x000fe80003800000 */
[----:B------:R-:W-:Y:S05]  /*18af0*/  @!P0 BRA `(.L_x_575) ;  /* 0x00000000002c8947 */ /* 0x000fea0003800000 */
[----:B------:R-:W-:Y:S01]  /*18b00*/  R2UR UR20, R5 ;  /* 0x00000000051472ca */ /* 0x000fe200000e0000 */
[----:B------:R-:W-:Y:S02]  /*18b10*/  UIADD3 UR10, UP0, UR22, 0x3f0, URZ ;  /* 0x000003f0160a7890 */ /* 0x000fe4000ff1e03f */
[----:B------:R-:W-:Y:S02]  /*18b20*/  UIADD3 UR16, UR13, 0x2100, URZ ;  /* 0x000021000d107890 */ /* 0x000fe4000fffe03f */
[----:B------:R-:W-:Y:S01]  /*18b30*/  UIADD3.X UR11, URZ, UR23, URZ, UP0, !UPT ;  /* 0x000000173f0b7290 */ /* 0x000fe200087fe43f */
[----:B------:R-:W-:Y:S01]  /*18b40*/  UMOV UR24, 0x0 ;  /* 0x0000000000187882 */ /* 0x000fe20000000000 */
[----:B------:R-:W-:-:S07]  /*18b50*/  UMOV UR25, 0x10000000 ;  /* 0x1000000000197882 */ /* 0x000fce0000000000 */
[----:B------:R1:W-:Y:S02]  /*18b60*/  UTMALDG.3D [UR16], [UR10], desc[UR24] ;  /* 0x000018100a0075b4 */ /* 0x0003e40008011000 */
[----:B-1----:R-:W-:Y:S05]  /*18b70*/  @!P2 BRA `(.L_x_576) ;  /* 0x000000000004a947 */ /* 0x002fea0003800000 */
[----:B------:R-:W-:Y:S01]  /*18b80*/  BPT.TRAP 0x1 ;  /* 0x000000040000795c */ /* 0x000fe20000300000 */
.L_x_576:
[----:B--234-:R-:W1:Y:S02]  /*18b90*/  LDC R3, c[0x0][0x800] ;  /* 0x00020000ff037b82 */ /* 0x01ce640000000800 */
[----:B-1----:R1:W-:Y:S02]  /*18ba0*/  SYNCS.ARRIVE.TRANS64.RED.A0TR RZ, [UR13+0x90], R3 ;  /* 0x00009003ffff79a7 */ /* 0x0023e4000830040d */
.L_x_575:
[----:B------:R-:W-:Y:S05]  /*18bb0*/  BSYNC B0 ;  /* 0x0000000000007941 */ /* 0x000fea0003800000 */
.L_x_574:
[----:B------:R-:W-:Y:S05]  /*18bc0*/  @!P2 BRA `(.L_x_577) ;  /* 0x000000000004a947 */ /* 0x000fea0003800000 */
[----:B------:R-:W-:Y:S01]  /*18bd0*/  BPT.TRAP 0x1 ;  /* 0x000000040000795c */ /* 0x000fe20000300000 */
.L_x_577:
[----:B------:R-:W-:Y:S01]  /*18be0*/  SYNCS.ARRIVE.TRANS64.RED.A1T0 RZ, [UR21], RZ ;  /* 0x000000ffffff79a7 */ /* 0x000fe20008100415 */
[----:B------:R-:W-:Y:S05]  /*18bf0*/  @!P2 BRA `(.L_x_578) ;  /* 0x000000000004a947 */ /* 0x000fea0003800000 */
[----:B------:R-:W-:Y:S01]  /*18c00*/  BPT.TRAP 0x1 ;  /* 0x000000040000795c */ /* 0x000fe20000300000 */
.L_x_578:
[----:B------:R-:W5:Y:S02]  /*18c10*/  SYNCS.PHASECHK.TRANS64.TRYWAIT P1, [UR13+0xb8], R2 ;  /* 0x0000b802ff0075a7 */ /* 0x000f64000802014d */
[----:B-----5:R-:W-:Y:S05]  /*18c20*/  @!P1 BRA `(.L_x_579) ;  /* 0x0000002000989947 */ /* 0x020fea0003800000 */
.L_x_638:
        /* <DEDUP_REMOVED lines=13> */
.L_x_582:
[----:B------:R-:W1:Y:S02]  /*18d00*/  LDC R2, c[0x0][0x800] ;  /* 0x00020000ff027b82 */ /* 0x000e640000000800 */
[----:B-1----:R1:W-:Y:S02]  /*18d10*/  SYNCS.ARRIVE.TRANS64.RED.A0TR RZ, [UR13+0x98], R2 ;  /* 0x00009802ffff79a7 */ /* 0x0023e4000830040d */
.L_x_581:
[----:B------:R-:W-:Y:S05]  /*18d20*/  BSYNC B0 ;  /* 0x0000000000007941 */ /* 0x000fea0003800000 */
.L_x_580:
[----:B------:R-:W-:Y:S05]  /*18d30*/  @!P2 BRA `(.L_x_583) ;  /* 0x000000000004a947 */ /* 0x000fea0003800000 */
[----:B------:R-:W-:Y:S01]  /*18d40*/  BPT.TRAP 0x1 ;  /* 0x000000040000795c */ /* 0x000fe20000300000 */
.L_x_583:
[----:B------:R-:W5:Y:S01]  /*18d50*/  LDL.LU R23, [R1+0xc4] ;  /* 0x0000c40001177983 */ /* 0x000f620000300800 */
[----:B------:R-:W-:Y:S03]  /*18d60*/  SYNCS.ARRIVE.TRANS64.RED.A1T0 RZ, [UR29], RZ ;  /* 0x000000ffffff79a7 */ /* 0x000fe6000810041d */
[----:B------:R-:W2:Y:S01]  /*18d70*/  LDL.LU R21, [R1+0xc0] ;  /* 0x0000c00001157983 */ /* 0x000ea20000300800 */
[----:B-1----:R-:W-:Y:S02]  /*18d80*/  PRMT R2, RZ, 0x7610, R2 ;  /* 0x00007610ff027816 */ /* 0x002fe40000000002 */
[----:B------:R-:W-:Y:S02]  /*18d90*/  MOV R16, 0xffffffff ;  /* 0xffffffff00107802 */ /* 0x000fe40000000f00 */
[----:B------:R-:W-:Y:S02]  /*18da0*/  MOV R12, 0xffffffff ;  /* 0xffffffff000c7802 */ /* 0x000fe40000000f00 */
[----:B------:R-:W-:-:S02]  /*18db0*/  MOV R5, 0xffffffff ;  /* 0xffffffff00057802 */ /* 0x000fc40000000f00 */
[----:B--2---:R-:W-:-:S04]  /*18dc0*/  IADD3 R21, P0, R21, UR40, RZ ;  /* 0x0000002815157c10 */ /* 0x004fc8000ff1e0ff */
[----:B-----5:R-:W-:Y:S01]  /*18dd0*/  IADD3.X R23, R23, UR38, RZ, P0, !PT ;  /* 0x0000002617177c10 */ /* 0x020fe200087fe4ff */
[----:B------:R1:W-:Y:S01]  /*18de0*/  STL [R1+0xc0], R21 ;  /* 0x0000c01501007387 */ /* 0x0003e20000100800 */
[----:B------:R-:W-:-:S03]  /*18df0*/  ISETP.GE.U32.AND P0, PT, R21, UR6, PT ;  /* 0x0000000615007c0c */ /* 0x000fc6000bf06070 */
[----:B------:R1:W-:Y:S01]  /*18e00*/  STL [R1+0xc4], R23 ;  /* 0x0000c41701007387 */ /* 0x0003e20000100800 */
[----:B------:R-:W-:-:S13]  /*18e10*/  ISETP.GE.U32.AND.EX P0, PT, R23, UR7, PT, P0 ;  /* 0x0000000717007c0c */ /* 0x000fda000bf06100 */
[----:B-1----:R-:W-:Y:S05]  /*18e20*/  @P0 BRA `(.L_x_584) ;  /* 0x00000004005c0947 */ /* 0x002fea0003800000 */
[----:B------:R-:W1:Y:S01]  /*18e30*/  S2R R15, SR_CTAID.X ;  /* 0x00000000000f7919 */ /* 0x000e620000002500 */
[----:B------:R-:W2:Y:S01]  /*18e40*/  LDC.64 R12, c[0x0][0x8d0] ;  /* 0x00023400ff0c7b82 */ /* 0x000ea20000000a00 */
[----:B------:R-:W-:Y:S01]  /*18e50*/  ULDC UR8, c[0x0][0x150] ;  /* 0x0000540000087ab9 */ /* 0x000fe20000000800 */
[----:B---34-:R-:W-:Y:S01]  /*18e60*/  MOV R3, R23 ;  /* 0x0000001700037202 */ /* 0x018fe20000000f00 */
[----:B------:R-:W3:Y:S05]  /*18e70*/  S2R R16, SR_CTAID.Y ;  /* 0x0000000000107919 */ /* 0x000eea0000002600 */
[----:B------:R-:W4:Y:S08]  /*18e80*/  LDC R18, c[0x0][0x144] ;  /* 0x00005100ff127b82 */ /* 0x000f300000000800 */
[----:B------:R-:W4:Y:S01]  /*18e90*/  LDC R17, c[0x0][0x8d8] ;  /* 0x00023600ff117b82 */ /* 0x000f220000000800 */
[----:B--2---:R-:W-:-:S04]  /*18ea0*/  ISETP.NE.U32.AND P0, PT, R12, RZ, PT ;  /* 0x000000ff0c00720c */ /* 0x004fc80003f05070 */
[----:B------:R-:W-:Y:S02]  /*18eb0*/  ISETP.NE.AND.EX P0, PT, R13, RZ, PT, P0 ;  /* 0x000000ff0d00720c */ /* 0x000fe40003f05300 */
[----:B-1----:R-:W-:Y:S02]  /*18ec0*/  I2FP.F32.U32 R2, R15 ;  /* 0x0000000f00027245 */ /* 0x002fe40000201000 */
[----:B---3--:R-:W-:-:S03]  /*18ed0*/  I2FP.F32.U32 R20, R16 ;  /* 0x0000001000147245 */ /* 0x008fc60000201000 */
[----:B------:R-:W-:Y:S01]  /*18ee0*/  FMUL R14, R2, UR8 ;  /* 0x00000008020e7c20 */ /* 0x000fe20008400000 */
[----:B------:R-:W-:-:S05]  /*18ef0*/  MOV R2, R21 ;  /* 0x0000001500027202 */ /* 0x000fca0000000f00 */
[----:B------:R-:W1:Y:S01]  /*18f00*/  F2I.U32.TRUNC.NTZ R14, R14 ;  /* 0x0000000e000e7305 */ /* 0x000e62000020f000 */
[----:B----4-:R-:W-:Y:S05]  /*18f10*/  @!P0 BRA `(.L_x_585) ;  /* 0x0000000000288947 */ /* 0x010fea0003800000 */
[----:B------:R-:W2:Y:S02]  /*18f20*/  LDC R2, c[0x0][0x8dc] ;  /* 0x00023700ff027b82 */ /* 0x000ea40000000800 */
[----:B--2---:R-:W-:-:S04]  /*18f30*/  IADD3 R3, P0, R21, R2, RZ ;  /* 0x0000000215037210 */ /* 0x004fc80007f1e0ff */
[----:B------:R-:W-:-:S05]  /*18f40*/  IADD3.X R19, RZ, R23, RZ, P0, !PT ;  /* 0x00000017ff137210 */ /* 0x000fca00007fe4ff */
[----:B------:R-:W-:-:S04]  /*18f50*/  IMAD.WIDE.U32 R4, R19, R12, RZ ;  /* 0x0000000c13047225 */ /* 0x000fc800078e00ff */
[----:B------:R-:W-:-:S04]  /*18f60*/  IMAD.WIDE.U32 R4, P0, R3, R13, R4 ;  /* 0x0000000d03047225 */ /* 0x000fc80007800004 */
[----:B------:R-:W-:Y:S01]  /*18f70*/  IMAD.WIDE.U32 R2, R3, R12, RZ ;  /* 0x0000000c03027225 */ /* 0x000fe200078e00ff */
[----:B------:R-:W-:-:S04]  /*18f80*/  MOV R2, R5 ;  /* 0x0000000500027202 */ /* 0x000fc80000000f00 */
[----:B------:R-:W-:Y:S02]  /*18f90*/  IADD3 RZ, P1, R3, R4, RZ ;  /* 0x0000000403ff7210 */ /* 0x000fe40007f3e0ff */
[----:B------:R-:W-:-:S03]  /*18fa0*/  IADD3.X R3, RZ, RZ, RZ, P0, !PT ;  /* 0x000000ffff037210 */ /* 0x000fc600007fe4ff */
[----:B------:R-:W-:-:S08]  /*18fb0*/  IMAD.WIDE.U32.X R2, R19, R13, R2, P1 ;  /* 0x0000000d13027225 */ /* 0x000fd000008e0402 */
.L_x_585:
[----:B------:R-:W2:Y:S01]  /*18fc0*/  LDC R22, c[0x0][0x904] ;  /* 0x00024100ff167b82 */ /* 0x000ea20000000800 */
[----:B------:R-:W-:Y:S01]  /*18fd0*/  ULDC UR8, c[0x0][0x154] ;  /* 0x0000550000087ab9 */ /* 0x000fe20000000800 */
[----:B-1----:R-:W-:Y:S01]  /*18fe0*/  IADD3 R12, -R14, RZ, RZ ;  /* 0x000000ff0e0c7210 */ /* 0x002fe20007ffe1ff */
[----:B------:R-:W-:Y:S01]  /*18ff0*/  FMUL R20, R20, UR8 ;  /* 0x0000000814147c20 */ /* 0x000fe20008400000 */
[-CC-:B------:R-:W-:Y:S02]  /*19000*/  SHF.R.U64 R14, R2, R17.reuse, R3.reuse ;  /* 0x00000011020e7219 */ /* 0x180fe40000001203 */
[----:B------:R-:W-:Y:S01]  /*19010*/  SHF.R.U32.HI R17, RZ, R17, R3 ;  /* 0x00000011ff117219 */ /* 0x000fe20000011603 */
[----:B------:R-:W-:Y:S01]  /*19020*/  IMAD R15, R18, R12, R15 ;  /* 0x0000000c120f7224 */ /* 0x000fe200078e020f */
[----:B------:R-:W1:Y:S01]  /*19030*/  LDC R13, c[0x0][0x148] ;  /* 0x00005200ff0d7b82 */ /* 0x000e620000000800 */
[----:B------:R-:W3:Y:S01]  /*19040*/  F2I.U32.TRUNC.NTZ R20, R20 ;  /* 0x0000001400147305 */ /* 0x000ee2000020f000 */
[----:B------:R-:W-:-:S04]  /*19050*/  IADD3 R19, P0, RZ, -R14, RZ ;  /* 0x8000000eff137210 */ /* 0x000fc80007f1e0ff */
[----:B------:R-:W-:Y:S02]  /*19060*/  IADD3.X R17, RZ, ~R17, RZ, P0, !PT ;  /* 0x80000011ff117210 */ /* 0x000fe400007fe4ff */
[----:B------:R-:W4:Y:S01]  /*19070*/  LDC.64 R4, c[0x0][0x8c8] ;  /* 0x00023200ff047b82 */ /* 0x000f220000000a00 */
[----:B--2---:R-:W-:-:S07]  /*19080*/  ISETP.NE.AND P2, PT, R22, 0x1, PT ;  /* 0x000000011600780c */ /* 0x004fce0003f45270 */
[----:B------:R-:W2:Y:S01]  /*19090*/  LDC R18, c[0x0][0x8c0] ;  /* 0x00023000ff127b82 */ /* 0x000ea20000000800 */
[----:B---3--:R-:W-:-:S07]  /*190a0*/  IADD3 R3, -R20, RZ, RZ ;  /* 0x000000ff14037210 */ /* 0x008fce0007ffe1ff */
[----:B------:R-:W3:Y:S01]  /*190b0*/  LDC R22, c[0x0][0x8b0] ;  /* 0x00022c00ff167b82 */ /* 0x000ee20000000800 */
[----:B-1----:R-:W-:Y:S01]  /*190c0*/  @P2 IMAD R15, R13, R3, R16 ;  /* 0x000000030d0f2224 */ /* 0x002fe200078e0210 */
[----:B------:R-:W-:Y:S01]  /*190d0*/  MOV R3, R23 ;  /* 0x0000001700037202 */ /* 0x000fe20000000f00 */
[----:B----4-:R-:W-:-:S05]  /*190e0*/  IMAD R2, R17, R4, RZ ;  /* 0x0000000411027224 */ /* 0x010fca00078e02ff */
[----:B------:R-:W1:Y:S01]  /*190f0*/  LDC.64 R12, c[0x0][0x8e8] ;  /* 0x00023a00ff0c7b82 */ /* 0x000e620000000a00 */
[----:B------:R-:W-:Y:S01]  /*19100*/  IMAD R5, R19, R5, R2 ;  /* 0x0000000513057224 */ /* 0x000fe200078e0202 */
[----:B------:R-:W-:-:S06]  /*19110*/  MOV R2, R21 ;  /* 0x0000001500027202 */ /* 0x000fcc0000000f00 */
[----:B------:R-:W4:Y:S01]  /*19120*/  LDC R23, c[0x0][0x900] ;  /* 0x00024000ff177b82 */ /* 0x000f220000000800 */
[----:B------:R-:W-:-:S05]  /*19130*/  IMAD.WIDE.U32 R2, R19, R4, R2 ;  /* 0x0000000413027225 */ /* 0x000fca00078e0002 */
[----:B------:R-:W-:Y:S02]  /*19140*/  IADD3 R3, R3, R5, RZ ;  /* 0x0000000503037210 */ /* 0x000fe40007ffe0ff */
[----:B------:R-:W4:Y:S02]  /*19150*/  LDC R21, c[0x0][0x8f0] ;  /* 0x00023c00ff157b82 */ /* 0x000f240000000800 */
[-CC-:B--2---:R-:W-:Y:S02]  /*19160*/  SHF.R.U64 R20, R2, R18.reuse, R3.reuse ;  /* 0x0000001202147219 */ /* 0x184fe40000001203 */
[----:B------:R-:W-:-:S04]  /*19170*/  SHF.R.U32.HI R3, RZ, R18, R3 ;  /* 0x00000012ff037219 */ /* 0x000fc80000011603 */
[----:B------:R-:W2:Y:S01]  /*19180*/  LDC R17, c[0x0][0x8e0] ;  /* 0x00023800ff117b82 */ /* 0x000ea20000000800 */
[----:B-1----:R-:W-:Y:S02]  /*19190*/  ISETP.NE.U32.AND P0, PT, R12, RZ, PT ;  /* 0x000000ff0c00720c */ /* 0x002fe40003f05070 */
[-CC-:B---3--:R-:W-:Y:S02]  /*191a0*/  SHF.R.U64 R19, R20, R22.reuse, R3.reuse ;  /* 0x0000001614137219 */ /* 0x188fe40000001203 */
[----:B------:R-:W-:Y:S02]  /*191b0*/  ISETP.NE.AND.EX P0, PT, R13, RZ, PT, P0 ;  /* 0x000000ff0d00720c */ /* 0x000fe40003f05300 */
[----:B------:R-:W-:Y:S01]  /*191c0*/  SHF.R.U32.HI R2, RZ, R22, R3 ;  /* 0x00000016ff027219 */ /* 0x000fe20000011603 */
[----:B------:R-:W1:Y:S03]  /*191d0*/  LDC R18, c[0x0][0x8b8] ;  /* 0x00022e00ff127b82 */ /* 0x000e660000000800 */
[----:B----4-:R-:W-:-:S02]  /*191e0*/  SHF.R.U64 R22, R19, R23, R2 ;  /* 0x0000001713167219 */ /* 0x010fc40000001202 */
[----:B------:R-:W-:Y:S02]  /*191f0*/  SHF.R.U32.HI R23, RZ, R23, R2 ;  /* 0x00000017ff177219 */ /* 0x000fe40000011602 */
[----:B------:R-:W-:Y:S01]  /*19200*/  MOV R2, R22 ;  /* 0x0000001600027202 */ /* 0x000fe20000000f00 */
[----:B------:R-:W3:Y:S01]  /*19210*/  LDC R16, c[0x0][0x8a8] ;  /* 0x00022a00ff107b82 */ /* 0x000ee20000000800 */
[----:B------:R-:W-:Y:S01]  /*19220*/  MOV R3, R23 ;  /* 0x0000001700037202 */ /* 0x000fe20000000f00 */
[----:B------:R-:W-:Y:S06]  /*19230*/  @!P0 BRA `(.L_x_586) ;  /* 0x0000000000288947 */ /* 0x000fec0003800000 */
[----:B------:R-:W4:Y:S02]  /*19240*/  LDC R3, c[0x0][0x8f4] ;  /* 0x00023d00ff037b82 */ /* 0x000f240000000800 */
[----:B----4-:R-:W-:-:S04]  /*19250*/  IADD3 R3, P0, R22, R3, RZ ;  /* 0x0000000316037210 */ /* 0x010fc80007f1e0ff */
        /* <DEDUP_REMOVED lines=8> */
.L_x_586:
[----:B------:R-:W-:Y:S02]  /*192e0*/  SHF.R.U64 R21, R2, R21, R3 ;  /* 0x0000001502157219 */ /* 0x000fe40000001203 */
[----:B------:R-:W-:Y:S02]  /*192f0*/  LOP3.LUT R19, R19, R8, RZ, 0xc0, !PT ;  /* 0x0000000813137212 */ /* 0x000fe400078ec0ff */
[----:B------:R-:W-:Y:S02]  /*19300*/  IADD3 R2, -R21, RZ, RZ ;  /* 0x000000ff15027210 */ /* 0x000fe40007ffe1ff */
[----:B------:R-:W-:Y:S01]  /*19310*/  LOP3.LUT R20, R20, R7, RZ, 0xc0, !PT ;  /* 0x0000000714147212 */ /* 0x000fe200078ec0ff */
[----:B------:R-:W-:Y:S01]  /*19320*/  IMAD R19, R6, R21, R19 ;  /* 0x0000001506137224 */ /* 0x000fe200078e0213 */
[----:B------:R-:W-:Y:S01]  /*19330*/  MOV R5, R14 ;  /* 0x0000000e00057202 */ /* 0x000fe20000000f00 */
[----:B--2---:R-:W-:Y:S01]  /*19340*/  IMAD R17, R2, R17, R22 ;  /* 0x0000001102117224 */ /* 0x004fe200078e0216 */
[----:B------:R-:W-:Y:S01]  /*19350*/  MOV R2, 0x1 ;  /* 0x0000000100027802 */ /* 0x000fe20000000f00 */
[----:B-1----:R-:W-:-:S02]  /*19360*/  IMAD R15, R19, R18, R15 ;  /* 0x00000012130f7224 */ /* 0x002fc400078e020f */
[----:B---3--:R-:W-:-:S05]  /*19370*/  IMAD R16, R17, R16, R20 ;  /* 0x0000001011107224 */ /* 0x008fca00078e0214 */
[----:B------:R-:W-:Y:S02]  /*19380*/  SEL R12, R16, R15, !P2 ;  /* 0x0000000f100c7207 */ /* 0x000fe40005000000 */
[----:B------:R-:W-:-:S07]  /*19390*/  SEL R16, R15, R16, !P2 ;  /* 0x000000100f107207 */ /* 0x000fce0005000000 */
.L_x_584:
[----:B------:R-:W-:-:S13]  /*193a0*/  LOP3.LUT P0, RZ, R2, 0xff, RZ, 0xc0, !PT ;  /* 0x000000ff02ff7812 */ /* 0x000fda000780c0ff */
[----:B------:R-:W-:Y:S05]  /*193b0*/  @P0 BRA `(.L_x_587) ;  /* 0xffffffe800d80947 */ /* 0x000fea000383ffff */
.L_x_531:
[----:B------:R-:W-:Y:S01]  /*193c0*/  ELECT P0, URZ, PT ;  /* 0x00000000003f782f */ /* 0x000fe20003800000 */
[----:B------:R-:W-:-:S12]  /*193d0*/  BSSY B0, `(.L_x_588) ;  /* 0x000001d000007945 */ /* 0x000fd80003800000 */
[----:B------:R-:W-:Y:S05]  /*193e0*/  @!P0 BRA `(.L_x_589) ;  /* 0x00000000006c8947 */ /* 0x000fea0003800000 */
[----:B------:R-:W-:-:S04]  /*193f0*/  LOP3.LUT R0, R0, 0x2, RZ, 0xfc, !PT ;  /* 0x0000000200007812 */ /* 0x000fc800078efcff */
[----:B------:R-:W-:-:S13]  /*19400*/  ISETP.NE.AND P1, PT, R0, 0x3, PT ;  /* 0x000000030000780c */ /* 0x000fda0003f25270 */
[----:B------:R-:W-:Y:S05]  /*19410*/  @!P1 BRA `(.L_x_590) ;  /* 0x0000000000049947 */ /* 0x000fea0003800000 */
[----:B------:R-:W-:Y:S01]  /*19420*/  BPT.TRAP 0x1 ;  /* 0x000000040000795c */ /* 0x000fe20000300000 */
.L_x_590:
[----:B------:R-:W-:Y:S02]  /*19430*/  MOV R0, 0x400 ;  /* 0x0000040000007802 */ /* 0x000fe40000000f00 */
[----:B---34-:R-:W-:Y:S02]  /*19440*/  MOV R3, UR37 ;  /* 0x0000002500037c02 */ /* 0x018fe40008000f00 */
[----:B------:R-:W-:Y:S02]  /*19450*/  MOV R2, 0x1 ;  /* 0x0000000100027802 */ /* 0x000fe40000000f00 */
[----:B------:R-:W-:Y:S02]  /*19460*/  LEA R0, R3, R0, 0x18 ;  /* 0x0000000003007211 */ /* 0x000fe400078ec0ff */
[----:B------:R-:W-:-:S04]  /*19470*/  SHF.L.U32 R3, R2, 0x1f, RZ ;  /* 0x0000001f02037819 */ /* 0x000fc800000006ff */
[----:B------:R-:W3:Y:S02]  /*19480*/  SYNCS.PHASECHK.TRANS64.TRYWAIT P0, [R0+URZ+0xa0], R3 ;  /* 0x0000a003000075a7 */ /* 0x000ee4000800017f */
[----:B---3--:R-:W-:Y:S05]  /*19490*/  @!P0 BRA `(.L_x_591) ;  /* 0x0000001800948947 */ /* 0x008fea0003800000 */
.L_x_639:
[----:B------:R-:W-:Y:S05]  /*194a0*/  @!P1 BRA `(.L_x_592) ;  /* 0x0000000000049947 */ /* 0x000fea0003800000 */
[----:B------:R-:W-:Y:S01]  /*194b0*/  BPT.TRAP 0x1 ;  /* 0x000000040000795c */ /* 0x000fe20000300000 */
.L_x_592:
[----:B------:R-:W4:Y:S02]  /*194c0*/  SYNCS.PHASECHK.TRANS64.TRYWAIT P0, [R0+URZ+0xa8], R3 ;  /* 0x0000a803000075a7 */ /* 0x000f24000800017f */
[----:B----4-:R-:W-:Y:S05]  /*194d0*/  @!P0 BRA `(.L_x_593) ;  /* 0x0000001800988947 */ /* 0x010fea0003800000 */
.L_x_640:
[----:B------:R-:W-:Y:S05]  /*194e0*/  @!P1 BRA `(.L_x_594) ;  /* 0x0000000000049947 */ /* 0x000fea0003800000 */
[----:B------:R-:W-:Y:S01]  /*194f0*/  BPT.TRAP 0x1 ;  /* 0x000000040000795c */ /* 0x000fe20000300000 */
.L_x_594:
[----:B------:R-:W1:Y:S02]  /*19500*/  SYNCS.PHASECHK.TRANS64.TRYWAIT P0, [R0+URZ+0xb0], R3 ;  /* 0x0000b003000075a7 */ /* 0x000e64000800017f */
[----:B-1----:R-:W-:Y:S05]  /*19510*/  @!P0 BRA `(.L_x_595) ;  /* 0x00000018009c8947 */ /* 0x002fea0003800000 */
.L_x_641:
[----:B------:R-:W-:Y:S05]  /*19520*/  @!P1 BRA `(.L_x_596) ;  /* 0x0000000000049947 */ /* 0x000fea0003800000 */
[----:B------:R-:W-:Y:S01]  /*19530*/  BPT.TRAP 0x1 ;  /* 0x000000040000795c */ /* 0x000fe20000300000 */
.L_x_596:
[----:B---34-:R-:W-:-:S04]  /*19540*/  MOV R3, 0x1 ;  /* 0x0000000100037802 */ /* 0x018fc80000000f00 */
[----:B------:R-:W-:-:S07]  /*19550*/  SHF.L.U32 R3, R3, 0x1f, RZ ;  /* 0x0000001f03037819 */ /* 0x000fce00000006ff */
.L_x_597:
[----:B-1----:R1:W3:Y:S02]  /*19560*/  SYNCS.PHASECHK.TRANS64.TRYWAIT P0, [R0+URZ+0xb8], R3 ;  /* 0x0000b803000075a7 */ /* 0x0022e4000800017f */
[----:B---3--:R-:W-:Y:S05]  /*19570*/  @!P0 NANOSLEEP.SYNCS 0x989680 ;  /* 0x009896800000895d */ /* 0x008fea0003900000 */
[----:B------:R-:W3:Y:S02]  /*19580*/  @!P0 SYNCS.PHASECHK.TRANS64 P0, [R0+URZ+0xb8], R3 ;  /* 0x0000b803000085a7 */ /* 0x000ee4000800007f */
[----:B---3--:R-:W-:Y:S05]  /*19590*/  @!P0 BRA `(.L_x_597) ;  /* 0xfffffffc00f08947 */ /* 0x008fea000383ffff */
.L_x_589:
[----:B------:R-:W-:Y:S05]  /*195a0*/  BSYNC B0 ;  /* 0x0000000000007941 */ /* 0x000fea0003800000 */
.L_x_588:
[----:B------:R-:W-:Y:S05]  /*195b0*/  EXIT ;  /* 0x000000000000794d */ /* 0x000fea0003800000 */
.L_x_526:
[----:B------:R-:W-:Y:S02]  /*195c0*/  LOP3.LUT P0, RZ, R6, 0xff, RZ, 0xc0, !PT ;  /* 0x000000ff06ff7812 */ /* 0x000fe4000780c0ff */
[----:B------:R-:W-:Y:S02]  /*195d0*/  MOV R8, 0x1 ;  /* 0x0000000100087802 */ /* 0x000fe40000000f00 */
[----:B------:R-:W-:-:S09]  /*195e0*/  MOV R0, RZ ;  /* 0x000000ff00007202 */ /* 0x000fd20000000f00 */
[----:B------:R-:W-:Y:S05]  /*195f0*/  @!P0 BRA `(.L_x_598) ;  /* 0x0000000c00408947 */ /* 0x000fea0003800000 */
[----:B------:R-:W2:Y:S01]  /*19600*/  LDL R2, [R1+0xc8] ;  /* 0x0000c80001027983 */ /* 0x000ea20000100800 */
[----:B------:R-:W1:Y:S01]  /*19610*/  LDC R0, c[0x0][0x28c] ;  /* 0x0000a300ff007b82 */ /* 0x000e620000000800 */
[----:B------:R-:W-:Y:S01]  /*19620*/  ULDC UR5, c[0x0][0x900] ;  /* 0x0002400000057ab9 */ /* 0x000fe20000000800 */
[----:B------:R-:W3:Y:S01]  /*19630*/  S2R R3, SR_TID.X ;  /* 0x0000000000037919 */ /* 0x000ee20000002100 */
[----:B------:R-:W-:Y:S01]  /*19640*/  UMOV UR6, 0xffffffff ;  /* 0xffffffff00067882 */ /* 0x000fe20000000000 */
[----:B------:R-:W-:Y:S01]  /*19650*/  BSSY B0, `(.L_x_598) ;  /* 0x00000ca000007945 */ /* 0x000fe20003800000 */
[----:B------:R-:W-:Y:S01]  /*19660*/  USHF.L.U32 UR6, UR6, UR5, URZ ;  /* 0x0000000506067299 */ /* 0x000fe2000800063f */
[----:B------:R-:W-:Y:S01]  /*19670*/  MOV R10, 0x1 ;  /* 0x00000001000a7802 */ /* 0x000fe20000000f00 */
[----:B------:R-:W-:Y:S01]  /*19680*/  ULDC UR4, c[0x0][0x8a8] ;  /* 0x00022a0000047ab9 */ /* 0x000fe20000000800 */
[----:B-1----:R-:W-:Y:S02]  /*19690*/  IADD3 R0, R0, 0x3f, RZ ;  /* 0x0000003f00007810 */ /* 0x002fe40007ffe0ff */
[----:B---3--:R-:W-:-:S02]  /*196a0*/  LOP3.LUT P2, RZ, R3, 0x7f, RZ, 0xc0, !PT ;  /* 0x0000007f03ff7812 */ /* 0x008fc4000784c0ff */
[----:B------:R-:W-:Y:S02]  /*196b0*/  LOP3.LUT P0, RZ, R3, 0x1f, RZ, 0xc0, !PT ;  /* 0x0000001f03ff7812 */ /* 0x000fe4000780c0ff */
[----:B------:R-:W-:-:S04]  /*196c0*/  SHF.R.S32.HI R3, RZ, 0x1f, R0 ;  /* 0x0000001fff037819 */ /* 0x000fc80000011400 */
[----:B------:R-:W-:-:S04]  /*196d0*/  LEA.HI R3, R3, R0, RZ, 0x6 ;  /* 0x0000000003037211 */ /* 0x000fc800078f30ff */
[----:B------:R-:W-:Y:S01]  /*196e0*/  SHF.R.S32.HI R9, RZ, 0x6, R3 ;  /* 0x00000006ff097819 */ /* 0x000fe20000011403 */
[----:B------:R-:W-:Y:S01]  /*196f0*/  UMOV UR7, 0x1 ;  /* 0x0000000100077882 */ /* 0x000fe20000000000 */
[----:B------:R-:W-:Y:S02]  /*19700*/  PLOP3.LUT P0, PT, P0, P2, PT, 0x8a, 0x0 ;  /* 0x000000000000781c */ /* 0x000fe40000705172 */
[----:B------:R-:W-:Y:S02]  /*19710*/  MOV R8, 0x1 ;  /* 0x0000000100087802 */ /* 0x000fe40000000f00 */
[----:B------:R-:W-:Y:S02]  /*19720*/  MOV R0, RZ ;  /* 0x000000ff00007202 */ /* 0x000fe40000000f00 */
[----:B------:R-:W-:Y:S01]  /*19730*/  IADD3 R11, R9, 0x1, RZ ;  /* 0x00000001090b7810 */ /* 0x000fe20007ffe0ff */
[----:B------:R-:W-:Y:S02]  /*19740*/  UIADD3 UR15, UR4, -0x1, URZ ;  /* 0xffffffff040f7890 */ /* 0x000fe4000fffe03f */
[----:B------:R-:W-:-:S02]  /*19750*/  USHF.L.U32 UR17, UR7, UR5, URZ ;  /* 0x0000000507117299 */ /* 0x000fc4000800063f */
[----:B------:R-:W-:Y:S01]  /*19760*/  ULOP3.LUT UR16, URZ, UR6, URZ, 0x33, !UPT ;  /* 0x000000063f107292 */ /* 0x000fe2000f8e333f */
[----:B------:R-:W-:Y:S01]  /*19770*/  ULDC.64 UR20, c[0x0][0x198] ;  /* 0x0000660000147ab9 */ /* 0x000fe20000000a00 */
[----:B--2---:R-:W-:-:S10]  /*19780*/  LOP3.LUT R13, R2, 0x2, RZ, 0xfc, !PT ;  /* 0x00000002020d7812 */ /* 0x004fd400078efcff */
.L_x_610:
[----:B------:R-:W-:-:S03]  /*19790*/  UMOV UR4, 0xffffffff ;  /* 0xffffffff00047882 */ /* 0x000fc60000000000 */
[----:B------:R-:W-:Y:S05]  /*197a0*/  BRA.DIV UR4, `(.L_x_599) ;  /* 0x0000001a040c7947 */ /* 0x000fea000b800000 */
[----:B------:R-:W-:-:S13]  /*197b0*/  ELECT P6, URZ, PT ;  /* 0x00000000003f782f */ /* 0x000fda00038c0000 */
.L_x_644:
[----:B------:R-:W1:Y:S01]  /*197c0*/  LDC R2, c[0x0][0x28c] ;  /* 0x0000a300ff027b82 */ /* 0x000e620000000800 */
[----:B------:R-:W-:Y:S01]  /*197d0*/  BSSY B1, `(.L_x_600) ;  /* 0x0000037000017945 */ /* 0x000fe20003800000 */
[----:B-1----:R-:W-:-:S13]  /*197e0*/  ISETP.LT.OR P6, PT, R2, 0x1, !P6 ;  /* 0x000000010200780c */ /* 0x002fda00077c1670 */
[----:B------:R-:W-:Y:S05]  /*197f0*/  @P6 BRA `(.L_x_601) ;  /* 0x0000000000d06947 */ /* 0x000fea0003800000 */
[----:B------:R-:W-:Y:S02]  /*19800*/  SHF.L.U32 R12, R12, 0x7, RZ ;  /* 0x000000070c0c7819 */ /* 0x000fe400000006ff */
[----:B------:R-:W-:Y:S02]  /*19810*/  SHF.L.U32 R16, R16, 0x8, RZ ;  /* 0x0000000810107819 */ /* 0x000fe400000006ff */
[----:B------:R-:W-:Y:S02]  /*19820*/  MOV R14, RZ ;  /* 0x000000ff000e7202 */ /* 0x000fe40000000f00 */
[----:B------:R-:W-:Y:S02]  /*19830*/  MOV R2, R11 ;  /* 0x0000000b00027202 */ /* 0x000fe40000000f00 */
[----:B------:R-:W-:Y:S02]  /*19840*/  MOV R3, R8 ;  /* 0x0000000800037202 */ /* 0x000fe40000000f00 */
[----:B------:R-:W-:-:S07]  /*19850*/  MOV R4, R0 ;  /* 0x0000000000047202 */ /* 0x000fce0000000f00 */
.L_x_605:
[----:B------:R-:W1:Y:S01]  /*19860*/  S2R R7, SR_CgaCtaId ;  /* 0x0000000000077919 */ /* 0x000e620000008800 */
[----:B------:R-:W-:-:S04]  /*19870*/  MOV R6, 0x400 ;  /* 0x0000040000067802 */ /* 0x000fc80000000f00 */
[----:B-1----:R-:W-:Y:S02]  /*19880*/  LEA R17, R7, R6, 0x18 ;  /* 0x0000000607117211 */ /* 0x002fe400078ec0ff */
[----:B------:R-:W-:Y:S01]  /*19890*/  SHF.L.U32 R6, R3, 0x1f, RZ ;  /* 0x0000001f03067819 */ /* 0x000fe200000006ff */
[----:B------:R-:W1:Y:S01]  /*198a0*/  @!P2 LDC R7, c[0x0][0x500] ;  /* 0x00014000ff07ab82 */ /* 0x000e620000000800 */
[----:B------:R-:W-:-:S04]  /*198b0*/  LEA R15, R4, R17, 0x3 ;  /* 0x00000011040f7211 */ /* 0x000fc800078e18ff */
[----:B------:R-:W2:Y:S02]  /*198c0*/  SYNCS.PHASECHK.TRANS64.TRYWAIT P1, [R15+URZ+0x40], R6 ;  /* 0x000040060f0075a7 */ /* 0x000ea4000802017f */
[----:B--2---:R-:W-:Y:S05]  /*198d0*/  @!P1 BRA `(.L_x_602) ;  /* 0x0000001400e09947 */ /* 0x004fea0003800000 */
.L_x_645:
[----:B--2---:R-:W-:Y:S01]  /*198e0*/  PRMT R6, R13, 0x9910, RZ ;  /* 0x000099100d067816 */ /* 0x004fe200000000ff */
[----:B-1----:R1:W-:Y:S03]  /*198f0*/  @!P2 SYNCS.ARRIVE.TRANS64 RZ, [R15+URZ], R7 ;  /* 0x000000070fffa9a7 */ /* 0x0023e6000800003f */
[----:B------:R-:W-:-:S13]  /*19900*/  ISETP.NE.AND P1, PT, R6, 0x2, PT ;  /* 0x000000020600780c */ /* 0x000fda0003f25270 */
[----:B-1----:R-:W-:Y:S05]  /*19910*/  @P1 BRA `(.L_x_603) ;  /* 0x0000000000041947 */ /* 0x002fea0003800000 */
[----:B------:R-:W-:Y:S01]  /*19920*/  BPT.TRAP 0x1 ;  /* 0x000000040000795c */ /* 0x000fe20000300000 */
.L_x_603:
[----:B------:R-:W-:Y:S05]  /*19930*/  @P0 BRA `(.L_x_604) ;  /* 0x0000000000040947 */ /* 0x000fea0003800000 */
[----:B------:R-:W-:Y:S01]  /*19940*/  BPT.TRAP 0x1 ;  /* 0x000000040000795c */ /* 0x000fe20000300000 */
.L_x_604:
[CC--:B------:R-:W-:Y:S01]  /*19950*/  LEA R6, R4.reuse, R17.reuse, 0xe ;  /* 0x0000001104067211 */ /* 0x0c0fe200078e70ff */
[----:B------:R-:W-:Y:S01]  /*19960*/  UIADD3 UR4, UP0, UR20, 0xf0, URZ ;  /* 0x000000f014047890 */ /* 0x000fe2000ff1e03f */
[----:B------:R-:W-:Y:S01]  /*19970*/  LEA R17, R4, R17, 0xd ;  /* 0x0000001104117211 */ /* 0x000fe200078e68ff */
[----:B------:R-:W-:Y:S01]  /*19980*/  UIADD3 UR22, UP1, UR20, 0x1f0, URZ ;  /* 0x000001f014167890 */ /* 0x000fe2000ff3e03f */
[----:B------:R-:W-:Y:S01]  /*19990*/  R2UR UR5, R6 ;  /* 0x00000000060572ca */ /* 0x000fe200000e0000 */
[----:B------:R-:W-:Y:S01]  /*199a0*/  UMOV UR6, 0x0 ;  /* 0x0000000000067882 */ /* 0x000fe20000000000 */
[----:B------:R-:W-:Y:S01]  /*199b0*/  R2UR UR8, R17 ;  /* 0x00000000110872ca */ /* 0x000fe200000e0000 */
[----:B------:R-:W-:Y:S01]  /*199c0*/  UIADD3.X UR23, URZ, UR21, URZ, UP1, !UPT ;  /* 0x000000153f177290 */ /* 0x000fe20008ffe43f */
[----:B------:R-:W-:Y:S01]  /*199d0*/  R2UR UR9, R15 ;  /* 0x000000000f0972ca */ /* 0x000fe200000e0000 */
[----:B------:R-:W-:Y:S01]  /*199e0*/  UMOV UR7, 0x10000000 ;  /* 0x1000000000077882 */ /* 0x000fe20000000000 */
[----:B------:R-:W-:-:S02]  /*199f0*/  R2UR UR11, R16 ;  /* 0x00000000100b72ca */ /* 0x000fc400000e0000 */
[----:B------:R-:W-:Y:S02]  /*19a00*/  R2UR UR10, R14 ;  /* 0x000000000e0a72ca */ /* 0x000fe400000e0000 */
[----:B------:R-:W-:Y:S02]  /*19a10*/  R2UR UR12, R5 ;  /* 0x00000000050c72ca */ /* 0x000fe400000e0000 */
[----:B------:R-:W-:Y:S01]  /*19a20*/  IADD3 R2, R2, -0x1, RZ ;  /* 0xffffffff02027810 */ /* 0x000fe20007ffe0ff */
[----:B------:R-:W-:Y:S01]  /*19a30*/  UIADD3 UR13, UR5, 0x6200, URZ ;  /* 0x00006200050d7890 */ /* 0x000fe2000fffe03f */
[----:B------:R-:W-:Y:S01]  /*19a40*/  R2UR UR18, R12 ;  /* 0x000000000c1272ca */ /* 0x000fe200000e0000 */
[----:B------:R-:W-:Y:S01]  /*19a50*/  UIADD3.X UR5, URZ, UR21, URZ, UP0, !UPT ;  /* 0x000000153f057290 */ /* 0x000fe200087fe43f */
[----:B------:R-:W-:Y:S01]  /*19a60*/  ISETP.GT.AND P3, PT, R2, 0x1, PT ;  /* 0x000000010200780c */ /* 0x000fe20003f64270 */
[----:B------:R-:W-:Y:S01]  /*19a70*/  UIADD3 UR14, UR8, 0x26200, URZ ;  /* 0x00026200080e7890 */ /* 0x000fe2000fffe03f */
[----:B------:R-:W-:-:S02]  /*19a80*/  IADD3 R4, R4, 0x1, RZ ;  /* 0x0000000104047810 */ /* 0x000fc40007ffe0ff */
[----:B------:R-:W-:Y:S01]  /*19a90*/  UMOV UR8, UR13 ;  /* 0x0000000d00087c82 */ /* 0x000fe20008000000 */
[----:B------:R-:W-:Y:S02]  /*19aa0*/  IADD3 R14, R14, 0x40, RZ ;  /* 0x000000400e0e7810 */ /* 0x000fe40007ffe0ff */
[C---:B------:R-:W-:Y:S01]  /*19ab0*/  ISETP.NE.AND P1, PT, R4.reuse, 0x8, PT ;  /* 0x000000080400780c */ /* 0x040fe20003f25270 */
[----:B------:R1:W-:Y:S03]  /*19ac0*/  UTMALDG.3D [UR8], [UR4], desc[UR6] ;  /* 0x00000608040075b4 */ /* 0x0003e60008011000 */
[----:B------:R-:W-:Y:S02]  /*19ad0*/  SEL R6, RZ, 0x1, P1 ;  /* 0x00000001ff067807 */ /* 0x000fe40000800000 */
[----:B------:R-:W-:Y:S02]  /*19ae0*/  SEL R4, R4, RZ, P1 ;  /* 0x000000ff04047207 */ /* 0x000fe40000800000 */
[----:B------:R-:W-:Y:S01]  /*19af0*/  LOP3.LUT R3, R3, R6, RZ, 0x3c, !PT ;  /* 0x0000000603037212 */ /* 0x000fe200078e3cff */
[----:B-1----:R-:W-:Y:S01]  /*19b00*/  UMOV UR8, UR14 ;  /* 0x0000000e00087c82 */ /* 0x002fe20008000000 */
[----:B------:R-:W-:-:S02]  /*19b10*/  UMOV UR11, UR18 ;  /* 0x00000012000b7c82 */ /* 0x000fc40008000000 */
[----:B------:R1:W-:Y:S02]  /*19b20*/  UTMALDG.3D [UR8], [UR22], desc[UR6] ;  /* 0x00000608160075b4 */ /* 0x0003e40008011000 */
[----:B-1----:R-:W-:Y:S05]  /*19b30*/  @P3 BRA `(.L_x_605) ;  /* 0xfffffffc00483947 */ /* 0x002fea000383ffff */
.L_x_601:
[----:B------:R-:W-:Y:S05]  /*19b40*/  BSYNC B1 ;  /* 0x0000000000017941 */ /* 0x000fea0003800000 */
.L_x_600:
[----:B------:R-:W2:Y:S01]  /*19b50*/  LDL.LU R18, [R1+0xc4] ;  /* 0x0000c40001127983 */ /* 0x000ea20000300800 */
[----:B------:R-:W-:Y:S01]  /*19b60*/  LOP3.LUT P3, RZ, R10, 0xff, RZ, 0xc0, !PT ;  /* 0x000000ff0aff7812 */ /* 0x000fe2000786c0ff */
[----:B------:R-:W-:Y:S02]  /*19b70*/  ULDC.64 UR4, c[0x0][0x8f8] ;  /* 0x00023e0000047ab9 */ /* 0x000fe40000000a00 */
[----:B------:R-:W3:Y:S01]  /*19b80*/  LDL.LU R17, [R1+0xc0] ;  /* 0x0000c00001117983 */ /* 0x000ee20000300800 */
[----:B------:R-:W-:Y:S01]  /*19b90*/  IADD3 R0, R9, R0, RZ ;  /* 0x0000000009007210 */ /* 0x000fe20007ffe0ff */
[----:B------:R-:W-:Y:S01]  /*19ba0*/  BSSY B1, `(.L_x_606) ;  /* 0x0000072000017945 */ /* 0x000fe20003800000 */
[----:B------:R-:W-:Y:S02]  /*19bb0*/  MOV R16, 0xffffffff ;  /* 0xffffffff00107802 */ /* 0x000fe40000000f00 */
[----:B------:R-:W-:Y:S02]  /*19bc0*/  ISETP.GT.U32.AND P1, PT, R0, 0x7, PT ;  /* 0x000000070000780c */ /* 0x000fe40003f24070 */
[----:B------:R-:W-:-:S02]  /*19bd0*/  SHF.R.U32.HI R2, RZ, 0x3, R0 ;  /* 0x00000003ff027819 */ /* 0x000fc40000011600 */
[----:B------:R-:W-:Y:S01]  /*19be0*/  ISETP.LT.U32.AND P1, PT, R9, 0x8, P1 ;  /* 0x000000080900780c */ /* 0x000fe20000f21070 */
[----:B------:R-:W1:Y:S01]  /*19bf0*/  @P3 S2R R4, SR_CgaCtaId ;  /* 0x0000000000043919 */ /* 0x000e620000008800 */
[----:B------:R-:W-:Y:S02]  /*19c00*/  @P3 MOV R3, 0x400 ;  /* 0x0000040000033802 */ /* 0x000fe40000000f00 */
[----:B------:R-:W-:Y:S02]  /*19c10*/  LOP3.LUT R2, R2, 0x1, RZ, 0xc0, !PT ;  /* 0x0000000102027812 */ /* 0x000fe400078ec0ff */
[----:B------:R-:W-:Y:S02]  /*19c20*/  MOV R12, 0xffffffff ;  /* 0xffffffff000c7802 */ /* 0x000fe40000000f00 */
[----:B------:R-:W-:Y:S02]  /*19c30*/  MOV R5, 0xffffffff ;  /* 0xffffffff00057802 */ /* 0x000fe40000000f00 */
[----:B------:R-:W-:-:S02]  /*19c40*/  LOP3.LUT R0, R0, 0x7, RZ, 0xc0, !PT ;  /* 0x0000000700007812 */ /* 0x000fc400078ec0ff */
[----:B------:R-:W-:Y:S02]  /*19c50*/  PRMT R10, RZ, 0x7610, R10 ;  /* 0x00007610ff0a7816 */ /* 0x000fe4000000000a */
[----:B-1----:R-:W-:-:S04]  /*19c60*/  @P3 LEA R3, R4, R3, 0x18 ;  /* 0x0000000304033211 */ /* 0x002fc800078ec0ff */
[----:B------:R1:W-:Y:S01]  /*19c70*/  @P3 SYNCS.ARRIVE.TRANS64.A1T0 RZ, [R3+URZ+0xc8], RZ ;  /* 0x0000c8ff03ff39a7 */ /* 0x0003e2000810003f */
[----:B------:R-:W-:-:S04]  /*19c80*/  ISETP.NE.U32.AND P3, PT, R2, 0x1, PT ;  /* 0x000000010200780c */ /* 0x000fc80003f65070 */
[----:B------:R-:W-:Y:S02]  /*19c90*/  ISETP.GT.U32.AND P3, PT, R9, 0x7, !P3 ;  /* 0x000000070900780c */ /* 0x000fe40005f64070 */
[----:B-1----:R-:W-:Y:S02]  /*19ca0*/  SEL R3, RZ, 0x1, !P1 ;  /* 0x00000001ff037807 */ /* 0x002fe40004800000 */
[----:B------:R-:W-:-:S04]  /*19cb0*/  SEL R2, RZ, 0x1, !P3 ;  /* 0x00000001ff027807 */ /* 0x000fc80005800000 */
[----:B------:R-:W-:Y:S02]  /*19cc0*/  LOP3.LUT R8, R2, R8, R3, 0x96, !PT ;  /* 0x0000000802087212 */ /* 0x000fe400078e9603 */
[----:B------:R-:W-:Y:S02]  /*19cd0*/  PRMT R2, RZ, 0x7610, R2 ;  /* 0x00007610ff027816 */ /* 0x000fe40000000002 */
[----:B---3--:R-:W-:-:S04]  /*19ce0*/  IADD3 R17, P4, R17, UR40, RZ ;  /* 0x0000002811117c10 */ /* 0x008fc8000ff9e0ff */
[----:B--2---:R-:W-:Y:S01]  /*19cf0*/  IADD3.X R18, R18, UR38, RZ, P4, !PT ;  /* 0x0000002612127c10 */ /* 0x004fe2000a7fe4ff */
[----:B------:R1:W-:Y:S01]  /*19d00*/  STL [R1+0xc0], R17 ;  /* 0x0000c01101007387 */ /* 0x0003e20000100800 */
[----:B------:R-:W-:-:S03]  /*19d10*/  ISETP.GE.U32.AND P4, PT, R17, UR4, PT ;  /* 0x0000000411007c0c */ /* 0x000fc6000bf86070 */
[----:B------:R1:W-:Y:S01]  /*19d20*/  STL [R1+0xc4], R18 ;  /* 0x0000c41201007387 */ /* 0x0003e20000100800 */
[----:B------:R-:W-:-:S13]  /*19d30*/  ISETP.GE.U32.AND.EX P1, PT, R18, UR5, PT, P4 ;  /* 0x0000000512007c0c */ /* 0x000fda000bf26140 */
[----:B-1----:R-:W-:Y:S05]  /*19d40*/  @P1 BRA `(.L_x_607) ;  /* 0x00000004005c1947 */ /* 0x002fea0003800000 */
[----:B------:R-:W-:Y:S01]  /*19d50*/  ULDC.64 UR4, c[0x0][0x8d0] ;  /* 0x0002340000047ab9 */ /* 0x000fe20000000a00 */
[----:B------:R-:W1:Y:S01]  /*19d60*/  S2R R14, SR_CTAID.X ;  /* 0x00000000000e7919 */ /* 0x000e620000002500 */
[----:B------:R-:W-:Y:S01]  /*19d70*/  ISETP.NE.U32.AND P1, PT, RZ, UR4, PT ;  /* 0x00000004ff007c0c */ /* 0x000fe2000bf25070 */
[----:B------:R-:W-:Y:S01]  /*19d80*/  ULDC UR7, c[0x0][0x8d8] ;  /* 0x0002360000077ab9 */ /* 0x000fe20000000800 */
[----:B------:R-:W-:Y:S01]  /*19d90*/  MOV R2, R17 ;  /* 0x0000001100027202 */ /* 0x000fe20000000f00 */
[----:B------:R-:W2:Y:S01]  /*19da0*/  S2R R12, SR_CTAID.Y ;  /* 0x00000000000c7919 */ /* 0x000ea20000002600 */
[----:B------:R-:W-:Y:S02]  /*19db0*/  ISETP.NE.AND.EX P1, PT, RZ, UR5, PT, P1 ;  /* 0x00000005ff007c0c */ /* 0x000fe4000bf25310 */
[----:B------:R-:W-:-:S11]  /*19dc0*/  MOV R3, R18 ;  /* 0x0000001200037202 */ /* 0x000fd60000000f00 */
[----:B------:R-:W-:Y:S05]  /*19dd0*/  @!P1 BRA `(.L_x_608) ;  /* 0x0000000000289947 */ /* 0x000fea0003800000 */
[----:B------:R-:W-:Y:S02]  /*19de0*/  ULDC UR6, c[0x0][0x8dc] ;  /* 0x0002370000067ab9 */ /* 0x000fe40000000800 */
[----:B------:R-:W-:-:S04]  /*19df0*/  IADD3 R7, P1, R17, UR6, RZ ;  /* 0x0000000611077c10 */ /* 0x000fc8000ff3e0ff */
[----:B------:R-:W-:-:S05]  /*19e00*/  IADD3.X R15, RZ, R18, RZ, P1, !PT ;  /* 0x00000012ff0f7210 */ /* 0x000fca0000ffe4ff */
[----:B------:R-:W-:-:S04]  /*19e10*/  IMAD.WIDE.U32 R4, R15, UR4, RZ ;  /* 0x000000040f047c25 */ /* 0x000fc8000f8e00ff */
[----:B------:R-:W-:-:S04]  /*19e20*/  IMAD.WIDE.U32 R4, P1, R7, UR5, R4 ;  /* 0x0000000507047c25 */ /* 0x000fc8000f820004 */
[----:B------:R-:W-:Y:S01]  /*19e30*/  IMAD.WIDE.U32 R6, R7, UR4, RZ ;  /* 0x0000000407067c25 */ /* 0x000fe2000f8e00ff */
[----:B------:R-:W-:Y:S02]  /*19e40*/  IADD3.X R3, RZ, RZ, RZ, P1, !PT ;  /* 0x000000ffff037210 */ /* 0x000fe40000ffe4ff */
[----:B------:R-:W-:Y:S02]  /*19e50*/  MOV R2, R5 ;  /* 0x0000000500027202 */ /* 0x000fe40000000f00 */
[----:B------:R-:W-:-:S05]  /*19e60*/  IADD3 RZ, P1, R7, R4, RZ ;  /* 0x0000000407ff7210 */ /* 0x000fca0007f3e0ff */
[----:B------:R-:W-:-:S08]  /*19e70*/  IMAD.WIDE.U32.X R2, R15, UR5, R2, P1 ;  /* 0x000000050f027c25 */ /* 0x000fd000088e0402 */
.L_x_608:
[--C-:B------:R-:W-:Y:S01]  /*19e80*/  SHF.R.U64 R6, R2, UR7, R3.reuse ;  /* 0x0000000702067c19 */ /* 0x100fe20008001203 */
[----:B------:R-:W-:Y:S01]  /*19e90*/  ULDC.64 UR4, c[0x0][0x8c8] ;  /* 0x0002320000047ab9 */ /* 0x000fe20000000a00 */
[----:B------:R-:W-:Y:S01]  /*19ea0*/  SHF.R.U32.HI R2, RZ, UR7, R3 ;  /* 0x00000007ff027c19 */ /* 0x000fe20008011603 */
[----:B------:R-:W3:Y:S01]  /*19eb0*/  LDC R21, c[0x0][0x144] ;  /* 0x00005100ff157b82 */ /* 0x000ee20000000800 */
[----:B------:R-:W-:Y:S01]  /*19ec0*/  IADD3 R5, P1, RZ, -R6, RZ ;  /* 0x80000006ff057210 */ /* 0x000fe20007f3e0ff */
[----:B------:R-:W-:Y:S01]  /*19ed0*/  ULDC.64 UR8, c[0x0][0x8e8] ;  /* 0x00023a0000087ab9 */ /* 0x000fe20000000a00 */
[----:B------:R-:W-:Y:S01]  /*19ee0*/  MOV R3, R18 ;  /* 0x0000001200037202 */ /* 0x000fe20000000f00 */
[----:B------:R-:W-:Y:S01]  /*19ef0*/  ULDC UR6, c[0x0][0x8b0] ;  /* 0x00022c0000067ab9 */ /* 0x000fe20000000800 */
[----:B------:R-:W-:Y:S02]  /*19f00*/  IADD3.X R2, RZ, ~R2, RZ, P1, !PT ;  /* 0x80000002ff027210 */ /* 0x000fe40000ffe4ff */
[----:B-1----:R-:W-:-:S02]  /*19f10*/  I2FP.F32.U32 R7, R14 ;  /* 0x0000000e00077245 */ /* 0x002fc40000201000 */
[----:B------:R-:W-:Y:S01]  /*19f20*/  ISETP.NE.U32.AND P1, PT, RZ, UR8, PT ;  /* 0x00000008ff007c0c */ /* 0x000fe2000bf25070 */
[----:B------:R-:W-:Y:S01]  /*19f30*/  IMAD R4, R2, UR4, RZ ;  /* 0x0000000402047c24 */ /* 0x000fe2000f8e02ff */
[----:B------:R-:W-:Y:S02]  /*19f40*/  MOV R2, R17 ;  /* 0x0000001100027202 */ /* 0x000fe40000000f00 */
[----:B------:R-:W1:Y:S01]  /*19f50*/  LDC R17, c[0x0][0x148] ;  /* 0x00005200ff117b82 */ /* 0x000e620000000800 */
[----:B------:R-:W-:Y:S02]  /*19f60*/  ISETP.NE.AND.EX P1, PT, RZ, UR9, PT, P1 ;  /* 0x00000009ff007c0c */ /* 0x000fe4000bf25310 */
[----:B------:R-:W-:Y:S01]  /*19f70*/  IMAD.WIDE.U32 R2, R5, UR4, R2 ;  /* 0x0000000405027c25 */ /* 0x000fe2000f8e0002 */
[----:B------:R-:W-:-:S03]  /*19f80*/  ULDC UR4, c[0x0][0x150] ;  /* 0x0000540000047ab9 */ /* 0x000fc60000000800 */
[----:B------:R-:W-:Y:S02]  /*19f90*/  IMAD R5, R5, UR5, R4 ;  /* 0x0000000505057c24 */ /* 0x000fe4000f8e0204 */
[----:B------:R-:W-:Y:S01]  /*19fa0*/  FMUL R4, R7, UR4 ;  /* 0x0000000407047c20 */ /* 0x000fe20008400000 */
[----:B------:R-:W-:Y:S01]  /*19fb0*/  ULDC UR4, c[0x0][0x8c0] ;  /* 0x0002300000047ab9 */ /* 0x000fe20000000800 */
[----:B------:R-:W-:Y:S01]  /*19fc0*/  ULDC UR5, c[0x0][0x154] ;  /* 0x0000550000057ab9 */ /* 0x000fe20000000800 */
[----:B------:R-:W-:-:S03]  /*19fd0*/  IADD3 R3, R3, R5, RZ ;  /* 0x0000000503037210 */ /* 0x000fc60007ffe0ff */
[----:B------:R-:W4:Y:S01]  /*19fe0*/  F2I.U32.TRUNC.NTZ R4, R4 ;  /* 0x0000000400047305 */ /* 0x000f22000020f000 */
[----:B------:R-:W-:Y:S02]  /*19ff0*/  SHF.R.U64 R7, R2, UR4, R3 ;  /* 0x0000000402077c19 */ /* 0x000fe40008001203 */
[----:B--2---:R-:W-:-:S05]  /*1a000*/  I2FP.F32.U32 R2, R12 ;  /* 0x0000000c00027245 */ /* 0x004fca0000201000 */
[----:B------:R-:W-:Y:S01]  /*1a010*/  FMUL R18, R2, UR5 ;  /* 0x0000000502127c20 */ /* 0x000fe20008400000 */
[----:B------:R-:W-:Y:S01]  /*1a020*/  SHF.R.U32.HI R2, RZ, UR4, R3 ;  /* 0x00000004ff027c19 */ /* 0x000fe20008011603 */
[----:B------:R-:W-:-:S03]  /*1a030*/  ULDC UR4, c[0x0][0x900] ;  /* 0x0002400000047ab9 */ /* 0x000fc60000000800 */
[--C-:B------:R-:W-:Y:S01]  /*1a040*/  SHF.R.U64 R16, R7, UR6, R2.reuse ;  /* 0x0000000607107c19 */ /* 0x100fe20008001202 */
[----:B------:R-:W2:Y:S01]  /*1a050*/  F2I.U32.TRUNC.NTZ R18, R18 ;  /* 0x0000001200127305 */ /* 0x000ea2000020f000 */
[----:B------:R-:W-:Y:S02]  /*1a060*/  SHF.R.U32.HI R3, RZ, UR6, R2 ;  /* 0x00000006ff037c19 */ /* 0x000fe40008011602 */
[----:B----4-:R-:W-:Y:S02]  /*1a070*/  IADD3 R4, -R4, RZ, RZ ;  /* 0x000000ff04047210 */ /* 0x010fe40007ffe1ff */
[--C-:B------:R-:W-:Y:S02]  /*1a080*/  SHF.R.U64 R15, R16, UR4, R3.reuse ;  /* 0x00000004100f7c19 */ /* 0x100fe40008001203 */
[----:B------:R-:W-:Y:S01]  /*1a090*/  SHF.R.U32.HI R19, RZ, UR4, R3 ;  /* 0x00000004ff137c19 */ /* 0x000fe20008011603 */
[----:B---3--:R-:W-:Y:S01]  /*1a0a0*/  IMAD R14, R21, R4, R14 ;  /* 0x00000004150e7224 */ /* 0x008fe200078e020e */
[----:B------:R-:W-:-:S02]  /*1a0b0*/  MOV R2, R15 ;  /* 0x0000000f00027202 */ /* 0x000fc40000000f00 */
[----:B------:R-:W-:Y:S01]  /*1a0c0*/  MOV R3, R19 ;  /* 0x0000001300037202 */ /* 0x000fe20000000f00 */
[----:B------:R-:W-:Y:S06]  /*1a0d0*/  @!P1 BRA `(.L_x_609) ;  /* 0x0000000000289947 */ /* 0x000fec0003800000 */
[----:B------:R-:W-:Y:S02]  /*1a0e0*/  ULDC UR4, c[0x0][0x8f4] ;  /* 0x00023d0000047ab9 */ /* 0x000fe40000000800 */
[----:B------:R-:W-:-:S04]  /*1a0f0*/  IADD3 R3, P1, R15, UR4, RZ ;  /* 0x000000040f037c10 */ /* 0x000fc8000ff3e0ff */
[----:B------:R-:W-:-:S05]  /*1a100*/  IADD3.X R19, RZ, R19, RZ, P1, !PT ;  /* 0x00000013ff137210 */ /* 0x000fca0000ffe4ff */
[----:B------:R-:W-:-:S04]  /*1a110*/  IMAD.WIDE.U32 R4, R19, UR8, RZ ;  /* 0x0000000813047c25 */ /* 0x000fc8000f8e00ff */
[----:B------:R-:W-:-:S04]  /*1a120*/  IMAD.WIDE.U32 R4, P1, R3, UR9, R4 ;  /* 0x0000000903047c25 */ /* 0x000fc8000f820004 */
[----:B------:R-:W-:Y:S01]  /*1a130*/  IMAD.WIDE.U32 R2, R3, UR8, RZ ;  /* 0x0000000803027c25 */ /* 0x000fe2000f8e00ff */
[----:B------:R-:W-:-:S04]  /*1a140*/  MOV R2, R5 ;  /* 0x0000000500027202 */ /* 0x000fc80000000f00 */
[----:B------:R-:W-:Y:S02]  /*1a150*/  IADD3 RZ, P3, R3, R4, RZ ;  /* 0x0000000403ff7210 */ /* 0x000fe40007f7e0ff */
[----:B------:R-:W-:-:S03]  /*1a160*/  IADD3.X R3, RZ, RZ, RZ, P1, !PT ;  /* 0x000000ffff037210 */ /* 0x000fc60000ffe4ff */
[----:B------:R-:W-:-:S08]  /*1a170*/  IMAD.WIDE.U32.X R2, R19, UR9, R2, P3 ;  /* 0x0000000913027c25 */ /* 0x000fd000098e0402 */
.L_x_609:
[----:B------:R-:W3:Y:S01]  /*1a180*/  LDC R4, c[0x0][0x904] ;  /* 0x00024100ff047b82 */ /* 0x000ee20000000800 */
[----:B------:R-:W-:Y:S01]  /*1a190*/  ULDC UR4, c[0x0][0x8f0] ;  /* 0x00023c0000047ab9 */ /* 0x000fe20000000800 */
[----:B--2---:R-:W-:Y:S01]  /*1a1a0*/  IADD3 R18, -R18, RZ, RZ ;  /* 0x000000ff12127210 */ /* 0x004fe20007ffe1ff */
[----:B------:R-:W-:Y:S01]  /*1a1b0*/  ULDC UR5, c[0x0][0x8b8] ;  /* 0x00022e0000057ab9 */ /* 0x000fe20000000800 */
[----:B------:R-:W-:Y:S01]  /*1a1c0*/  SHF.R.U64 R3, R2, UR4, R3 ;  /* 0x0000000402037c19 */ /* 0x000fe20008001203 */
[----:B------:R-:W-:Y:S01]  /*1a1d0*/  ULDC UR4, c[0x0][0x8e0] ;  /* 0x0002380000047ab9 */ /* 0x000fe20000000800 */
[----:B------:R-:W-:Y:S02]  /*1a1e0*/  LOP3.LUT R16, R16, UR16, RZ, 0xc0, !PT ;  /* 0x0000001010107c12 */ /* 0x000fe4000f8ec0ff */
[C---:B------:R-:W-:Y:S02]  /*1a1f0*/  IADD3 R2, -R3.reuse, RZ, RZ ;  /* 0x000000ff03027210 */ /* 0x040fe40007ffe1ff */
[----:B------:R-:W-:Y:S01]  /*1a200*/  MOV R5, R6 ;  /* 0x0000000600057202 */ /* 0x000fe20000000f00 */
[----:B------:R-:W-:-:S02]  /*1a210*/  IMAD R3, R3, UR17, R16 ;  /* 0x0000001103037c24 */ /* 0x000fc4000f8e0210 */
[----:B------:R-:W-:Y:S01]  /*1a220*/  IMAD R15, R2, UR4, R15 ;  /* 0x00000004020f7c24 */ /* 0x000fe2000f8e020f */
[----:B------:R-:W-:Y:S01]  /*1a230*/  ULDC UR4, c[0x0][0x8a8] ;  /* 0x00022a0000047ab9 */ /* 0x000fe20000000800 */
[----:B------:R-:W-:Y:S02]  /*1a240*/  MOV R2, 0x1 ;  /* 0x0000000100027802 */ /* 0x000fe40000000f00 */
[----:B---3--:R-:W-:Y:S02]  /*1a250*/  ISETP.NE.AND P1, PT, R4, 0x1, PT ;  /* 0x000000010400780c */ /* 0x008fe40003f25270 */
[----:B------:R-:W-:-:S05]  /*1a260*/  LOP3.LUT R4, R7, UR15, RZ, 0xc0, !PT ;  /* 0x0000000f07047c12 */ /* 0x000fca000f8ec0ff */
[----:B------:R-:W-:-:S06]  /*1a270*/  IMAD R15, R15, UR4, R4 ;  /* 0x000000040f0f7c24 */ /* 0x000fcc000f8e0204 */
[----:B-1----:R-:W-:-:S04]  /*1a280*/  @P1 IMAD R14, R17, R18, R12 ;  /* 0x00000012110e1224 */ /* 0x002fc800078e020c */
[----:B------:R-:W-:-:S05]  /*1a290*/  IMAD R14, R3, UR5, R14 ;  /* 0x00000005030e7c24 */ /* 0x000fca000f8e020e */
[----:B------:R-:W-:Y:S02]  /*1a2a0*/  SEL R12, R15, R14, !P1 ;  /* 0x0000000e0f0c7207 */ /* 0x000fe40004800000 */
[----:B------:R-:W-:-:S07]  /*1a2b0*/  SEL R16, R14, R15, !P1 ;  /* 0x0000000f0e107207 */ /* 0x000fce0004800000 */
.L_x_607:
[----:B------:R-:W-:Y:S05]  /*1a2c0*/  BSYNC B1 ;  /* 0x0000000000017941 */ /* 0x000fea0003800000 */
.L_x_606:
[----:B------:R-:W-:-:S13]  /*1a2d0*/  LOP3.LUT P1, RZ, R2, 0xff, RZ, 0xc0, !PT ;  /* 0x000000ff02ff7812 */ /* 0x000fda000782c0ff */
[----:B------:R-:W-:Y:S05]  /*1a2e0*/  @P1 BRA `(.L_x_610) ;  /* 0xfffffff400281947 */ /* 0x000fea000383ffff */
[----:B------:R-:W-:Y:S05]  /*1a2f0*/  BSYNC B0 ;  /* 0x0000000000007941 */ /* 0x000fea0003800000 */
.L_x_598:
[----:B------:R-:W-:-:S03]  /*1a300*/  UMOV UR4, 0xffffffff ;  /* 0xffffffff00047882 */ /* 0x000fc60000000000 */
[----:B------:R-:W-:Y:S05]  /*1a310*/  BRA.DIV UR4, `(.L_x_611) ;  /* 0x0000000e04647947 */ /* 0x000fea000b800000 */
[----:B------:R-:W-:-:S13]  /*1a320*/  ELECT P6, URZ, PT ;  /* 0x00000000003f782f */ /* 0x000fda00038c0000 */
.L_x_648:
[----:B------:R-:W-:Y:S04]  /*1a330*/  BSSY B0, `(.L_x_612) ;  /* 0x0000050000007945 */ /* 0x000fe80003800000 */
[----:B------:R-:W-:Y:S05]  /*1a340*/  @!P6 BRA `(.L_x_613) ;  /* 0x000000040038e947 */ /* 0x000fea0003800000 */
[----:B------:R-:W2:Y:S02]  /*1a350*/  LDL.LU R2, [R1+0xc8] ;  /* 0x0000c80001027983 */ /* 0x000ea40000300800 */
[----:B--2---:R-:W-:-:S04]  /*1a360*/  LOP3.LUT R2, R2, 0x2, RZ, 0xfc, !PT ;  /* 0x0000000202027812 */ /* 0x004fc800078efcff */
[----:B------:R-:W-:-:S13]  /*1a370*/  ISETP.NE.AND P0, PT, R2, 0x3, PT ;  /* 0x000000030200780c */ /* 0x000fda0003f05270 */
[----:B------:R-:W-:Y:S05]  /*1a380*/  @!P0 BRA `(.L_x_614) ;  /* 0x0000000000048947 */ /* 0x000fea0003800000 */
[----:B------:R-:W-:Y:S01]  /*1a390*/  BPT.TRAP 0x1 ;  /* 0x000000040000795c */ /* 0x000fe20000300000 */
.L_x_614:
[----:B------:R-:W1:Y:S01]  /*1a3a0*/  S2R R3, SR_CgaCtaId ;  /* 0x0000000000037919 */ /* 0x000e620000008800 */
[----:B------:R-:W-:-:S04]  /*1a3b0*/  MOV R2, 0x400 ;  /* 0x0000040000027802 */ /* 0x000fc80000000f00 */
[----:B-1----:R-:W-:Y:S02]  /*1a3c0*/  LEA R3, R3, R2, 0x18 ;  /* 0x0000000203037211 */ /* 0x002fe400078ec0ff */
[----:B------:R-:W-:Y:S02]  /*1a3d0*/  SHF.L.U32 R2, R8, 0x1f, RZ ;  /* 0x0000001f08027819 */ /* 0x000fe400000006ff */
[----:B------:R-:W-:-:S04]  /*1a3e0*/  IADD3 R3, R3, 0x40, RZ ;  /* 0x0000004003037810 */ /* 0x000fc80007ffe0ff */
[C---:B------:R-:W-:Y:S02]  /*1a3f0*/  LEA R7, R0.reuse, R3, 0x3 ;  /* 0x0000000300077211 */ /* 0x040fe400078e18ff */
[----:B------:R-:W-:Y:S02]  /*1a400*/  IADD3 R0, R0, 0x1, RZ ;  /* 0x0000000100007810 */ /* 0x000fe40007ffe0ff */
[----:B------:R-:W1:Y:S02]  /*1a410*/  SYNCS.PHASECHK.TRANS64.TRYWAIT P0, [R7+URZ], R2 ;  /* 0x00000002070075a7 */ /* 0x000e64000800017f */
[----:B------:R-:W-:-:S04]  /*1a420*/  ISETP.NE.AND P1, PT, R0, 0x8, PT ;  /* 0x000000080000780c */ /* 0x000fc80003f25270 */
[----:B------:R-:W-:Y:S02]  /*1a430*/  SEL R5, RZ, 0x1, P1 ;  /* 0x00000001ff057807 */ /* 0x000fe40000800000 */
[----:B------:R-:W-:Y:S02]  /*1a440*/  SEL R0, R0, RZ, P1 ;  /* 0x000000ff00007207 */ /* 0x000fe40000800000 */
[----:B------:R-:W-:Y:S02]  /*1a450*/  LOP3.LUT R5, R8, R5, RZ, 0x3c, !PT ;  /* 0x0000000508057212 */ /* 0x000fe400078e3cff */
[----:B------:R-:W-:Y:S02]  /*1a460*/  LEA R9, R0, R3, 0x3 ;  /* 0x0000000300097211 */ /* 0x000fe400078e18ff */
[----:B------:R-:W-:Y:S01]  /*1a470*/  SHF.L.U32 R4, R5, 0x1f, RZ ;  /* 0x0000001f05047819 */ /* 0x000fe200000006ff */
[----:B-1----:R-:W-:Y:S06]  /*1a480*/  @!P0 BRA `(.L_x_615) ;  /* 0x0000000c00288947 */ /* 0x002fec0003800000 */
.L_x_649:
[----:B------:R-:W2:Y:S01]  /*1a490*/  SYNCS.PHASECHK.TRANS64.TRYWAIT P0, [R9+URZ], R4 ;  /* 0x00000004090075a7 */ /* 0x000ea2000800017f */
[----:B------:R-:W-:-:S04]  /*1a4a0*/  IADD3 R0, R0, 0x1, RZ ;  /* 0x0000000100007810 */ /* 0x000fc80007ffe0ff */
[----:B------:R-:W-:-:S04]  /*1a4b0*/  ISETP.NE.AND P1, PT, R0, 0x8, PT ;  /* 0x000000080000780c */ /* 0x000fc80003f25270 */
[----:B-1----:R-:W-:Y:S02]  /*1a4c0*/  SEL R2, RZ, 0x1, P1 ;  /* 0x00000001ff027807 */ /* 0x002fe40000800000 */
[----:B------:R-:W-:Y:S02]  /*1a4d0*/  SEL R0, R0, RZ, P1 ;  /* 0x000000ff00007207 */ /* 0x000fe40000800000 */
[----:B------:R-:W-:Y:S02]  /*1a4e0*/  LOP3.LUT R7, R5, R2, RZ, 0x3c, !PT ;  /* 0x0000000205077212 */ /* 0x000fe400078e3cff */
[----:B------:R-:W-:Y:S02]  /*1a4f0*/  LEA R6, R0, R3, 0x3 ;  /* 0x0000000300067211 */ /* 0x000fe400078e18ff */
[----:B------:R-:W-:Y:S01]  /*1a500*/  SHF.L.U32 R5, R7, 0x1f, RZ ;  /* 0x0000001f07057819 */ /* 0x000fe200000006ff */
[----:B--2---:R-:W-:Y:S06]  /*1a510*/  @!P0 BRA `(.L_x_616) ;  /* 0x0000000c00188947 */ /* 0x004fec0003800000 */
.L_x_650:
[----:B------:R-:W2:Y:S01]  /*1a520*/  SYNCS.PHASECHK.TRANS64.TRYWAIT P0, [R6+URZ], R5 ;  /* 0x00000005060075a7 */ /* 0x000ea2000800017f */
[----:B------:R-:W-:-:S04]  /*1a530*/  IADD3 R0, R0, 0x1, RZ ;  /* 0x0000000100007810 */ /* 0x000fc80007ffe0ff */
[----:B------:R-:W-:-:S04]  /*1a540*/  ISETP.NE.AND P1, PT, R0, 0x8, PT ;  /* 0x000000080000780c */ /* 0x000fc80003f25270 */
[----:B------:R-:W-:Y:S02]  /*1a550*/  SEL R2, RZ, 0x1, P1 ;  /* 0x00000001ff027807 */ /* 0x000fe40000800000 */
[----:B------:R-:W-:Y:S02]  /*1a560*/  SEL R0, R0, RZ, P1 ;  /* 0x000000ff00007207 */ /* 0x000fe40000800000 */
[----:B------:R-:W-:Y:S02]  /*1a570*/  LOP3.LUT R7, R7, R2, RZ, 0x3c, !PT ;  /* 0x0000000207077212 */ /* 0x000fe400078e3cff */
[----:B-1----:R-:W-:Y:S02]  /*1a580*/  LEA R9, R0, R3, 0x3 ;  /* 0x0000000300097211 */ /* 0x002fe400078e18ff */
[----:B------:R-:W-:Y:S01]  /*1a590*/  SHF.L.U32 R4, R7, 0x1f, RZ ;  /* 0x0000001f07047819 */ /* 0x000fe200000006ff */
[----:B--2---:R-:W-:Y:S06]  /*1a5a0*/  @!P0 BRA `(.L_x_617) ;  /* 0x0000000c00088947 */ /* 0x004fec0003800000 */
.L_x_651:
        /* <DEDUP_REMOVED lines=9> */
.L_x_652:
        /* <DEDUP_REMOVED lines=9> */
.L_x_653:
        /* <DEDUP_REMOVED lines=9> */
.L_x_654:
[----:B------:R-:W2:Y:S01]  /*1a760*/  SYNCS.PHASECHK.TRANS64.TRYWAIT P0, [R6+URZ], R5 ;  /* 0x00000005060075a7 */ /* 0x000ea2000800017f */
[----:B------:R-:W-:-:S04]  /*1a770*/  IADD3 R0, R0, 0x1, RZ ;  /* 0x0000000100007810 */ /* 0x000fc80007ffe0ff */
[----:B------:R-:W-:-:S04]  /*1a780*/  ISETP.NE.AND P1, PT, R0, 0x8, PT ;  /* 0x000000080000780c */ /* 0x000fc80003f25270 */
[----:B------:R-:W-:Y:S02]  /*1a790*/  SEL R2, RZ, 0x1, P1 ;  /* 0x00000001ff027807 */ /* 0x000fe40000800000 */
[----:B------:R-:W-:Y:S02]  /*1a7a0*/  SEL R0, R0, RZ, P1 ;  /* 0x000000ff00007207 */ /* 0x000fe40000800000 */
[----:B------:R-:W-:Y:S01]  /*1a7b0*/  LOP3.LUT R2, R7, R2, RZ, 0x3c, !PT ;  /* 0x0000000207027212 */ /* 0x000fe200078e3cff */
[----:B--2---:R-:W-:Y:S06]  /*1a7c0*/  @!P0 BRA `(.L_x_621) ;  /* 0x0000000800d08947 */ /* 0x004fec0003800000 */
.L_x_655:
[----:B------:R-:W-:Y:S02]  /*1a7d0*/  LEA R3, R0, R3, 0x3 ;  /* 0x0000000300037211 */ /* 0x000fe400078e18ff */
[----:B------:R-:W-:-:S07]  /*1a7e0*/  SHF.L.U32 R0, R2, 0x1f, RZ ;  /* 0x0000001f02007819 */ /* 0x000fce00000006ff */
.L_x_622:
[----:B---3--:R3:W4:Y:S02]  /*1a7f0*/  SYNCS.PHASECHK.TRANS64.TRYWAIT P0, [R3+URZ], R0 ;  /* 0x00000000030075a7 */ /* 0x008724000800017f */
[----:B----4-:R-:W-:Y:S05]  /*1a800*/  @!P0 NANOSLEEP.SYNCS 0x989680 ;  /* 0x009896800000895d */ /* 0x010fea0003900000 */
[----:B------:R-:W4:Y:S02]  /*1a810*/  @!P0 SYNCS.PHASECHK.TRANS64 P0, [R3+URZ], R0 ;  /* 0x00000000030085a7 */ /* 0x000f24000800007f */
[----:B----4-:R-:W-:Y:S05]  /*1a820*/  @!P0 BRA `(.L_x_622) ;  /* 0xfffffffc00f08947 */ /* 0x010fea000383ffff */
.L_x_613:
[----:B------:R-:W-:Y:S05]  /*1a830*/  BSYNC B0 ;  /* 0x0000000000007941 */ /* 0x000fea0003800000 */
.L_x_612:
[----:B------:R-:W-:Y:S05]  /*1a840*/  EXIT ;  /* 0x000000000000794d */ /* 0x000fea0003800000 */
.L_x_21:
[----:B---3--:R-:W-:-:S04]  /*1a850*/  MOV R3, UR4 ;  /* 0x0000000400037c02 */ /* 0x008fc80008000f00 */
[----:B------:R3:W4:Y:S03]  /*1a860*/  SYNCS.PHASECHK.TRANS64.TRYWAIT P0, [R3+URZ], R0 ;  /* 0x00000000030075a7 */ /* 0x000726000800017f */
[----:B----4-:R-:W-:Y:S05]  /*1a870*/  @!P0 NANOSLEEP.SYNCS 0x989680 ;  /* 0x009896800000895d */ /* 0x010fea0003900000 */
[----:B------:R-:W4:Y:S02]  /*1a880*/  @!P0 SYNCS.PHASECHK.TRANS64 P0, [R3+URZ], R0 ;  /* 0x00000000030085a7 */ /* 0x000f24000800007f */
[----:B----4-:R-:W-:Y:S05]  /*1a890*/  @!P0 BRA `(.L_x_21) ;  /* 0xfffffffc00ec8947 */ /* 0x010fea000383ffff */
[----:B------:R-:W-:Y:S05]  /*1a8a0*/  BRA `(.L_x_20) ;  /* 0xfffffe7800107947 */ /* 0x000fea000383ffff */
.L_x_27:
[----:B---3--:R-:W-:-:S04]  /*1a8b0*/  MOV R7, UR8 ;  /* 0x0000000800077c02 */ /* 0x008fc80008000f00 */
[----:B------:R3:W4:Y:S03]  /*1a8c0*/  SYNCS.PHASECHK.TRANS64.TRYWAIT P0, [R7+URZ], R4 ;  /* 0x00000004070075a7 */ /* 0x000726000800017f */
[----:B----4-:R-:W-:Y:S05]  /*1a8d0*/  @!P0 NANOSLEEP.SYNCS 0x989680 ;  /* 0x009896800000895d */ /* 0x010fea0003900000 */
[----:B------:R-:W4:Y:S02]  /*1a8e0*/  @!P0 SYNCS.PHASECHK.TRANS64 P0, [R7+URZ], R4 ;  /* 0x00000004070085a7 */ /* 0x000f24000800007f */
[----:B----4-:R-:W-:Y:S05]  /*1a8f0*/  @!P0 BRA `(.L_x_27) ;  /* 0xfffffffc00ec8947 */ /* 0x010fea000383ffff */
[----:B------:R-:W-:Y:S05]  /*1a900*/  BRA `(.L_x_26) ;  /* 0xfffffe8c00147947 */ /* 0x000fea000383ffff */
.L_x_51:
[----:B-1----:R1:W3:Y:S02]  /*1a910*/  SYNCS.PHASECHK.TRANS64.TRYWAIT P2, [R13+URZ+0x80], R0 ;  /* 0x000080000d0075a7 */ /* 0x0022e4000804017f */
[----:B---3--:R-:W-:Y:S05]  /*1a920*/  @!P2 NANOSLEEP.SYNCS 0x989680 ;  /* 0x009896800000a95d */ /* 0x008fea0003900000 */
[----:B------:R-:W3:Y:S02]  /*1a930*/  @!P2 SYNCS.PHASECHK.TRANS64 P2, [R13+URZ+0x80], R0 ;  /* 0x000080000d00a5a7 */ /* 0x000ee4000804007f */
[----:B---3--:R-:W-:Y:S05]  /*1a940*/  @!P2 BRA `(.L_x_51) ;  /* 0xfffffffc00f0a947 */ /* 0x008fea000383ffff */
[----:B------:R-:W-:Y:S05]  /*1a950*/  BRA `(.L_x_623) ;  /* 0xfffffeb4003c7947 */ /* 0x000fea000383ffff */
.L_x_110:
[----:B-1----:R1:W2:Y:S02]  /*1a960*/  SYNCS.PHASECHK.TRANS64.TRYWAIT P2, [R14+URZ+0x80], R3 ;  /* 0x000080030e0075a7 */ /* 0x0022a4000804017f */
[----:B--2---:R-:W-:Y:S05]  /*1a970*/  @!P2 NANOSLEEP.SYNCS 0x989680 ;  /* 0x009896800000a95d */ /* 0x004fea0003900000 */
[----:B------:R-:W2:Y:S02]  /*1a980*/  @!P2 SYNCS.PHASECHK.TRANS64 P2, [R14+URZ+0x80], R3 ;  /* 0x000080030e00a5a7 */ /* 0x000ea4000804007f */
[----:B--2---:R-:W-:Y:S05]  /*1a990*/  @!P2 BRA `(.L_x_110) ;  /* 0xfffffffc00f0a947 */ /* 0x004fea000383ffff */
[----:B------:R-:W-:Y:S05]  /*1a9a0*/  BRA `(.L_x_624) ;  /* 0xfffffed400fc7947 */ /* 0x000fea000383ffff */
.L_x_169:
[----:B-1----:R1:W2:Y:S02]  /*1a9b0*/  SYNCS.PHASECHK.TRANS64.TRYWAIT P2, [R13+URZ+0x80], R0 ;  /* 0x000080000d0075a7 */ /* 0x0022a4000804017f */
[----:B--2---:R-:W-:Y:S05]  /*1a9c0*/  @!P2 NANOSLEEP.SYNCS 0x989680 ;  /* 0x009896800000a95d */ /* 0x004fea0003900000 */
[----:B------:R-:W2:Y:S02]  /*1a9d0*/  @!P2 SYNCS.PHASECHK.TRANS64 P2, [R13+URZ+0x80], R0 ;  /* 0x000080000d00a5a7 */ /* 0x000ea4000804007f */
[----:B--2---:R-:W-:Y:S05]  /*1a9e0*/  @!P2 BRA `(.L_x_169) ;  /* 0xfffffffc00f0a947 */ /* 0x004fea000383ffff */
[----:B------:R-:W-:Y:S05]  /*1a9f0*/  BRA `(.L_x_625) ;  /* 0xfffffef800487947 */ /* 0x000fea000383ffff */
.L_x_228:
[----:B-1----:R1:W2:Y:S02]  /*1aa00*/  SYNCS.PHASECHK.TRANS64.TRYWAIT P2, [R0+URZ+0x80], R3 ;  /* 0x00008003000075a7 */ /* 0x0022a4000804017f */
[----:B--2---:R-:W-:Y:S05]  /*1aa10*/  @!P2 NANOSLEEP.SYNCS 0x989680 ;  /* 0x009896800000a95d */ /* 0x004fea0003900000 */
[----:B------:R-:W2:Y:S02]  /*1aa20*/  @!P2 SYNCS.PHASECHK.TRANS64 P2, [R0+URZ+0x80], R3 ;  /* 0x000080030000a5a7 */ /* 0x000ea4000804007f */
[----:B--2---:R-:W-:Y:S05]  /*1aa30*/  @!P2 BRA `(.L_x_228) ;  /* 0xfffffffc00f0a947 */ /* 0x004fea000383ffff */
[----:B------:R-:W-:Y:S05]  /*1aa40*/  BRA `(.L_x_626) ;  /* 0xffffff18008c7947 */ /* 0x000fea000383ffff */
.L_x_287:
[----:B-1----:R1:W2:Y:S02]  /*1aa50*/  SYNCS.PHASECHK.TRANS64.TRYWAIT P2, [R0+URZ+0x80], R3 ;  /* 0x00008003000075a7 */ /* 0x0022a4000804017f */
[----:B--2---:R-:W-:Y:S05]  /*1aa60*/  @!P2 NANOSLEEP.SYNCS 0x989680 ;  /* 0x009896800000a95d */ /* 0x004fea0003900000 */
[----:B------:R-:W2:Y:S02]  /*1aa70*/  @!P2 SYNCS.PHASECHK.TRANS64 P2, [R0+URZ+0x80], R3 ;  /* 0x000080030000a5a7 */ /* 0x000ea4000804007f */
[----:B--2---:R-:W-:Y:S05]  /*1aa80*/  @!P2 BRA `(.L_x_287) ;  /* 0xfffffffc00f0a947 */ /* 0x004fea000383ffff */
[----:B------:R-:W-:Y:S05]  /*1aa90*/  BRA `(.L_x_627) ;  /* 0xffffff3c001c7947 */ /* 0x000fea000383ffff */
.L_x_346:
[----:B-1----:R1:W2:Y:S02]  /*1aaa0*/  SYNCS.PHASECHK.TRANS64.TRYWAIT P2, [R0+URZ+0x80], R3 ;  /* 0x00008003000075a7 */ /* 0x0022a4000804017f */
[----:B--2---:R-:W-:Y:S05]  /*1aab0*/  @!P2 NANOSLEEP.SYNCS 0x989680 ;  /* 0x009896800000a95d */ /* 0x004fea0003900000 */
[----:B------:R-:W2:Y:S02]  /*1aac0*/  @!P2 SYNCS.PHASECHK.TRANS64 P2, [R0+URZ+0x80], R3 ;  /* 0x000080030000a5a7 */ /* 0x000ea4000804007f */
[----:B--2---:R-:W-:Y:S05]  /*1aad0*/  @!P2 BRA `(.L_x_346) ;  /* 0xfffffffc00f0a947 */ /* 0x004fea000383ffff */
[----:B------:R-:W-:Y:S05]  /*1aae0*/  BRA `(.L_x_628) ;  /* 0xffffff5c00787947 */ /* 0x000fea000383ffff */
.L_x_405:
[----:B-1----:R1:W2:Y:S02]  /*1aaf0*/  SYNCS.PHASECHK.TRANS64.TRYWAIT P2, [R0+URZ+0x80], R3 ;  /* 0x00008003000075a7 */ /* 0x0022a4000804017f */
[----:B--2---:R-:W-:Y:S05]  /*1ab00*/  @!P2 NANOSLEEP.SYNCS 0x989680 ;  /* 0x009896800000a95d */ /* 0x004fea0003900000 */
[----:B------:R-:W2:Y:S02]  /*1ab10*/  @!P2 SYNCS.PHASECHK.TRANS64 P2, [R0+URZ+0x80], R3 ;  /* 0x000080030000a5a7 */ /* 0x000ea4000804007f */
[----:B--2---:R-:W-:Y:S05]  /*1ab20*/  @!P2 BRA `(.L_x_405) ;  /* 0xfffffffc00f0a947 */ /* 0x004fea000383ffff */
[----:B------:R-:W-:Y:S05]  /*1ab30*/  BRA `(.L_x_629) ;  /* 0xffffff8000147947 */ /* 0x000fea000383ffff */
.L_x_464:
[----:B-1----:R1:W2:Y:S02]  /*1ab40*/  SYNCS.PHASECHK.TRANS64.TRYWAIT P0, [R3+URZ+0x80], R0 ;  /* 0x00008000030075a7 */ /* 0x0022a4000800017f */
[----:B--2---:R-:W-:Y:S05]  /*1ab50*/  @!P0 NANOSLEEP.SYNCS 0x989680 ;  /* 0x009896800000895d */ /* 0x004fea0003900000 */
[----:B------:R-:W2:Y:S02]  /*1ab60*/  @!P0 SYNCS.PHASECHK.TRANS64 P0, [R3+URZ+0x80], R0 ;  /* 0x00008000030085a7 */ /* 0x000ea4000800007f */
[----:B--2---:R-:W-:Y:S05]  /*1ab70*/  @!P0 BRA `(.L_x_464) ;  /* 0xfffffffc00f08947 */ /* 0x004fea000383ffff */
[----:B------:R-:W-:Y:S05]  /*1ab80*/  BRA `(.L_x_630) ;  /* 0xffffffa000707947 */ /* 0x000fea000383ffff */
.L_x_528:
[----:B-1----:R-:W-:-:S04]  /*1ab90*/  MOV R7, UR4 ;  /* 0x0000000400077c02 */ /* 0x002fc80008000f00 */
[----:B------:R1:W2:Y:S03]  /*1aba0*/  SYNCS.PHASECHK.TRANS64.TRYWAIT P0, [R7+URZ+0xc8], R4 ;  /* 0x0000c804070075a7 */ /* 0x0002a6000800017f */
[----:B--2---:R-:W-:Y:S05]  /*1abb0*/  @!P0 NANOSLEEP.SYNCS 0x989680 ;  /* 0x009896800000895d */ /* 0x004fea0003900000 */
[----:B------:R-:W2:Y:S02]  /*1abc0*/  @!P0 SYNCS.PHASECHK.TRANS64 P0, [R7+URZ+0xc8], R4 ;  /* 0x0000c804070085a7 */ /* 0x000ea4000800007f */
[----:B--2---:R-:W-:Y:S05]  /*1abd0*/  @!P0 BRA `(.L_x_528) ;  /* 0xfffffffc00ec8947 */ /* 0x004fea000383ffff */
[----:B------:R-:W-:Y:S05]  /*1abe0*/  BRA `(.L_x_527) ;  /* 0xffffffd000687947 */ /* 0x000fea000383ffff */
.L_x_537:
[----:B-1----:R-:W-:-:S04]  /*1abf0*/  MOV R3, UR13 ;  /* 0x0000000d00037c02 */ /* 0x002fc80008000f00 */
[----:B------:R1:W2:Y:S03]  /*1ac00*/  SYNCS.PHASECHK.TRANS64.TRYWAIT P1, [R3+URZ+0xa0], R2 ;  /* 0x0000a002030075a7 */ /* 0x0002a6000802017f */
[----:B--2---:R-:W-:Y:S05]  /*1ac10*/  @!P1 NANOSLEEP.SYNCS 0x989680 ;  /* 0x009896800000995d */ /* 0x004fea0003900000 */
[----:B------:R-:W2:Y:S02]  /*1ac20*/  @!P1 SYNCS.PHASECHK.TRANS64 P1, [R3+URZ+0xa0], R2 ;  /* 0x0000a002030095a7 */ /* 0x000ea4000802007f */
[----:B--2---:R-:W-:Y:S05]  /*1ac30*/  @!P1 BRA `(.L_x_537) ;  /* 0xfffffffc00ec9947 */ /* 0x004fea000383ffff */
[----:B------:R-:W-:Y:S05]  /*1ac40*/  BRA `(.L_x_631) ;  /* 0xffffffd400507947 */ /* 0x000fea000383ffff */
.L_x_543:
[----:B-12---:R-:W-:-:S04]  /*1ac50*/  MOV R3, UR13 ;  /* 0x0000000d00037c02 */ /* 0x006fc80008000f00 */
[----:B------:R1:W2:Y:S03]  /*1ac60*/  SYNCS.PHASECHK.TRANS64.TRYWAIT P1, [R3+URZ+0xa8], R2 ;  /* 0x0000a802030075a7 */ /* 0x0002a6000802017f */
[----:B--2---:R-:W-:Y:S05]  /*1ac70*/  @!P1 NANOSLEEP.SYNCS 0x989680 ;  /* 0x009896800000995d */ /* 0x004fea0003900000 */
[----:B------:R-:W2:Y:S02]  /*1ac80*/  @!P1 SYNCS.PHASECHK.TRANS64 P1, [R3+URZ+0xa8], R2 ;  /* 0x0000a802030095a7 */ /* 0x000ea4000802007f */
[----:B--2---:R-:W-:Y:S05]  /*1ac90*/  @!P1 BRA `(.L_x_543) ;  /* 0xfffffffc00ec9947 */ /* 0x004fea000383ffff */
[----:B------:R-:W-:Y:S05]  /*1aca0*/  BRA `(.L_x_632) ;  /* 0xffffffd400987947 */ /* 0x000fea000383ffff */
.L_x_549:
[----:B-123--:R-:W-:-:S04]  /*1acb0*/  MOV R3, UR13 ;  /* 0x0000000d00037c02 */ /* 0x00efc80008000f00 */
[----:B------:R1:W2:Y:S03]  /*1acc0*/  SYNCS.PHASECHK.TRANS64.TRYWAIT P1, [R3+URZ+0xb0], R2 ;  /* 0x0000b002030075a7 */ /* 0x0002a6000802017f */
[----:B--2---:R-:W-:Y:S05]  /*1acd0*/  @!P1 NANOSLEEP.SYNCS 0x989680 ;  /* 0x009896800000995d */ /* 0x004fea0003900000 */
[----:B------:R-:W2:Y:S02]  /*1ace0*/  @!P1 SYNCS.PHASECHK.TRANS64 P1, [R3+URZ+0xb0], R2 ;  /* 0x0000b002030095a7 */ /* 0x000ea4000802007f */
[----:B--2---:R-:W-:Y:S05]  /*1acf0*/  @!P1 BRA `(.L_x_549) ;  /* 0xfffffffc00ec9947 */ /* 0x004fea000383ffff */
[----:B------:R-:W-:Y:S05]  /*1ad00*/  BRA `(.L_x_633) ;  /* 0xffffffd400ec7947 */ /* 0x000fea000383ffff */
.L_x_555:
[----:B-1234-:R-:W-:-:S04]  /*1ad10*/  MOV R3, UR13 ;  /* 0x0000000d00037c02 */ /* 0x01efc80008000f00 */
[----:B------:R1:W2:Y:S03]  /*1ad20*/  SYNCS.PHASECHK.TRANS64.TRYWAIT P1, [R3+URZ+0xb8], R2 ;  /* 0x0000b802030075a7 */ /* 0x0002a6000802017f */
[----:B--2---:R-:W-:Y:S05]  /*1ad30*/  @!P1 NANOSLEEP.SYNCS 0x989680 ;  /* 0x009896800000995d */ /* 0x004fea0003900000 */
[----:B------:R-:W2:Y:S02]  /*1ad40*/  @!P1 SYNCS.PHASECHK.TRANS64 P1, [R3+URZ+0xb8], R2 ;  /* 0x0000b802030095a7 */ /* 0x000ea4000802007f */
[----:B--2---:R-:W-:Y:S05]  /*1ad50*/  @!P1 BRA `(.L_x_555) ;  /* 0xfffffffc00ec9947 */ /* 0x004fea000383ffff */
[----:B------:R-:W-:Y:S05]  /*1ad60*/  BRA `(.L_x_634) ;  /* 0xffffffd800387947 */ /* 0x000fea000383ffff */
.L_x_561:
[----:B-1234-:R-:W-:-:S04]  /*1ad70*/  MOV R3, UR13 ;  /* 0x0000000d00037c02 */ /* 0x01efc80008000f00 */
[----:B------:R1:W2:Y:S03]  /*1ad80*/  SYNCS.PHASECHK.TRANS64.TRYWAIT P1, [R3+URZ+0xa0], R2 ;  /* 0x0000a002030075a7 */ /* 0x0002a6000802017f */
[----:B--2---:R-:W-:Y:S05]  /*1ad90*/  @!P1 NANOSLEEP.SYNCS 0x989680 ;  /* 0x009896800000995d */ /* 0x004fea0003900000 */
[----:B------:R-:W2:Y:S02]  /*1ada0*/  @!P1 SYNCS.PHASECHK.TRANS64 P1, [R3+URZ+0xa0], R2 ;  /* 0x0000a002030095a7 */ /* 0x000ea4000802007f */
[----:B--2---:R-:W-:Y:S05]  /*1adb0*/  @!P1 BRA `(.L_x_561) ;  /* 0xfffffffc00ec9947 */ /* 0x004fea000383ffff */
[----:B------:R-:W-:Y:S05]  /*1adc0*/  BRA `(.L_x_635) ;  /* 0xffffffd8008c7947 */ /* 0x000fea000383ffff */
.L_x_567:
[----:B-1234-:R-:W-:-:S04]  /*1add0*/  MOV R3, UR13 ;  /* 0x0000000d00037c02 */ /* 0x01efc80008000f00 */
[----:B------:R1:W2:Y:S03]  /*1ade0*/  SYNCS.PHASECHK.TRANS64.TRYWAIT P1, [R3+URZ+0xa8], R2 ;  /* 0x0000a802030075a7 */ /* 0x0002a6000802017f */
[----:B--2---:R-:W-:Y:S05]  /*1adf0*/  @!P1 NANOSLEEP.SYNCS 0x989680 ;  /* 0x009896800000995d */ /* 0x004fea0003900000 */
[----:B------:R-:W2:Y:S02]  /*1ae00*/  @!P1 SYNCS.PHASECHK.TRANS64 P1, [R3+URZ+0xa8], R2 ;  /* 0x0000a802030095a7 */ /* 0x000ea4000802007f */
[----:B--2---:R-:W-:Y:S05]  /*1ae10*/  @!P1 BRA `(.L_x_567) ;  /* 0xfffffffc00ec9947 */ /* 0x004fea000383ffff */
[----:B------:R-:W-:Y:S05]  /*1ae20*/  BRA `(.L_x_636) ;  /* 0xffffffd800cc7947 */ /* 0x000fea000383ffff */
.L_x_573:
[----:B-1234-:R-:W-:-:S04]  /*1ae30*/  MOV R3, UR13 ;  /* 0x0000000d00037c02 */ /* 0x01efc80008000f00 */
[----:B------:R1:W2:Y:S03]  /*1ae40*/  SYNCS.PHASECHK.TRANS64.TRYWAIT P1, [R3+URZ+0xb0], R2 ;  /* 0x0000b002030075a7 */ /* 0x0002a6000802017f */
[----:B--2---:R-:W-:Y:S05]  /*1ae50*/  @!P1 NANOSLEEP.SYNCS 0x989680 ;  /* 0x009896800000995d */ /* 0x004fea0003900000 */
[----:B------:R-:W2:Y:S02]  /*1ae60*/  @!P1 SYNCS.PHASECHK.TRANS64 P1, [R3+URZ+0xb0], R2 ;  /* 0x0000b002030095a7 */ /* 0x000ea4000802007f */
[----:B--2---:R-:W-:Y:S05]  /*1ae70*/  @!P1 BRA `(.L_x_573) ;  /* 0xfffffffc00ec9947 */ /* 0x004fea000383ffff */
[----:B------:R-:W-:Y:S05]  /*1ae80*/  BRA `(.L_x_637) ;  /* 0xffffffdc00147947 */ /* 0x000fea000383ffff */
.L_x_579:
[----:B-1234-:R-:W-:-:S04]  /*1ae90*/  MOV R3, UR13 ;  /* 0x0000000d00037c02 */ /* 0x01efc80008000f00 */
[----:B------:R1:W2:Y:S03]  /*1aea0*/  SYNCS.PHASECHK.TRANS64.TRYWAIT P1, [R3+URZ+0xb8], R2 ;  /* 0x0000b802030075a7 */ /* 0x0002a6000802017f */
[----:B--2---:R-:W-:Y:S05]  /*1aeb0*/  @!P1 NANOSLEEP.SYNCS 0x989680 ;  /* 0x009896800000995d */ /* 0x004fea0003900000 */
[----:B------:R-:W2:Y:S02]  /*1aec0*/  @!P1 SYNCS.PHASECHK.TRANS64 P1, [R3+URZ+0xb8], R2 ;  /* 0x0000b802030095a7 */ /* 0x000ea4000802007f */
[----:B--2---:R-:W-:Y:S05]  /*1aed0*/  @!P1 BRA `(.L_x_579) ;  /* 0xfffffffc00ec9947 */ /* 0x004fea000383ffff */
[----:B------:R-:W-:Y:S05]  /*1aee0*/  BRA `(.L_x_638) ;  /* 0xffffffdc00507947 */ /* 0x000fea000383ffff */
.L_x_591:
[----:B---3--:R3:W4:Y:S02]  /*1aef0*/  SYNCS.PHASECHK.TRANS64.TRYWAIT P0, [R0+URZ+0xa0], R3 ;  /* 0x0000a003000075a7 */ /* 0x008724000800017f */
[----:B----4-:R-:W-:Y:S05]  /*1af00*/  @!P0 NANOSLEEP.SYNCS 0x989680 ;  /* 0x009896800000895d */ /* 0x010fea0003900000 */
[----:B------:R-:W4:Y:S02]  /*1af10*/  @!P0 SYNCS.PHASECHK.TRANS64 P0, [R0+URZ+0xa0], R3 ;  /* 0x0000a003000085a7 */ /* 0x000f24000800007f */
[----:B----4-:R-:W-:Y:S05]  /*1af20*/  @!P0 BRA `(.L_x_591) ;  /* 0xfffffffc00f08947 */ /* 0x010fea000383ffff */
[----:B------:R-:W-:Y:S05]  /*1af30*/  BRA `(.L_x_639) ;  /* 0xffffffe400587947 */ /* 0x000fea000383ffff */
.L_x_593:
[----:B----4-:R4:W1:Y:S02]  /*1af40*/  SYNCS.PHASECHK.TRANS64.TRYWAIT P0, [R0+URZ+0xa8], R3 ;  /* 0x0000a803000075a7 */ /* 0x010864000800017f */
[----:B-1----:R-:W-:Y:S05]  /*1af50*/  @!P0 NANOSLEEP.SYNCS 0x989680 ;  /* 0x009896800000895d */ /* 0x002fea0003900000 */
[----:B------:R-:W1:Y:S02]  /*1af60*/  @!P0 SYNCS.PHASECHK.TRANS64 P0, [R0+URZ+0xa8], R3 ;  /* 0x0000a803000085a7 */ /* 0x000e64000800007f */
[----:B-1----:R-:W-:Y:S05]  /*1af70*/  @!P0 BRA `(.L_x_593) ;  /* 0xfffffffc00f08947 */ /* 0x002fea000383ffff */
[----:B------:R-:W-:Y:S05]  /*1af80*/  BRA `(.L_x_640) ;  /* 0xffffffe400547947 */ /* 0x000fea000383ffff */
.L_x_595:
[----:B------:R1:W1:Y:S02]  /*1af90*/  SYNCS.PHASECHK.TRANS64.TRYWAIT P0, [R0+URZ+0xb0], R3 ;  /* 0x0000b003000075a7 */ /* 0x000264000800017f */
[----:B-1----:R-:W-:Y:S05]  /*1afa0*/  @!P0 NANOSLEEP.SYNCS 0x989680 ;  /* 0x009896800000895d */ /* 0x002fea0003900000 */
[----:B------:R-:W1:Y:S02]  /*1afb0*/  @!P0 SYNCS.PHASECHK.TRANS64 P0, [R0+URZ+0xb0], R3 ;  /* 0x0000b003000085a7 */ /* 0x000e64000800007f */
[----:B-1----:R-:W-:Y:S05]  /*1afc0*/  @!P0 BRA `(.L_x_595) ;  /* 0xfffffffc00f08947 */ /* 0x002fea000383ffff */
[----:B------:R-:W-:Y:S05]  /*1afd0*/  BRA `(.L_x_641) ;  /* 0xffffffe400507947 */ /* 0x000fea000383ffff */
.L_x_599:
[----:B------:R-:W-:Y:S01]  /*1afe0*/  BSSY B1, `(.L_x_642) ;  /* 0x0000006000017945 */ /* 0x000fe20003800000 */
[----:B------:R-:W-:-:S07]  /*1aff0*/  MOV R15, 0xffffffff ;  /* 0xffffffff000f7802 */ /* 0x000fce0000000f00 */
[----:B------:R-:W-:Y:S05]  /*1b000*/  WARPSYNC.COLLECTIVE R15, `(.L_x_643) ;  /* 0x000000000f0c7348 */ /* 0x000fea0003c00000 */
[----:B------:R-:W-:Y:S02]  /*1b010*/  ELECT P6, UR62, PT ;  /* 0x00000000003e782f */ /* 0x000fe400038c0000 */
[----:B------:R-:W-:Y:S01]  /*1b020*/  MOV R14, UR62 ;  /* 0x0000003e000e7c02 */ /* 0x000fe20008000f00 */
[----:B------:R-:W-:Y:S10]  /*1b030*/  ENDCOLLECTIVE ;  /* 0x000000000000791b */ /* 0x000ff40003800000 */
.L_x_643:
[----:B------:R-:W-:Y:S05]  /*1b040*/  BSYNC B1 ;  /* 0x0000000000017941 */ /* 0x000fea0003800000 */
.L_x_642:
[----:B------:R-:W-:Y:S05]  /*1b050*/  BRA `(.L_x_644) ;  /* 0xffffffe400d87947 */ /* 0x000fea000383ffff */
.L_x_602:
[----:B--2---:R2:W3:Y:S02]  /*1b060*/  SYNCS.PHASECHK.TRANS64.TRYWAIT P1, [R15+URZ+0x40], R6 ;  /* 0x000040060f0075a7 */ /* 0x0044e4000802017f */
[----:B---3--:R-:W-:Y:S05]  /*1b070*/  @!P1 NANOSLEEP.SYNCS 0x989680 ;  /* 0x009896800000995d */ /* 0x008fea0003900000 */
[----:B------:R-:W3:Y:S02]  /*1b080*/  @!P1 SYNCS.PHASECHK.TRANS64 P1, [R15+URZ+0x40], R6 ;  /* 0x000040060f0095a7 */ /* 0x000ee4000802007f */
[----:B---3--:R-:W-:Y:S05]  /*1b090*/  @!P1 BRA `(.L_x_602) ;  /* 0xfffffffc00f09947 */ /* 0x008fea000383ffff */
[----:B------:R-:W-:Y:S05]  /*1b0a0*/  BRA `(.L_x_645) ;  /* 0xffffffe8000c7947 */ /* 0x000fea000383ffff */
.L_x_611:
[----:B------:R-:W-:Y:S01]  /*1b0b0*/  BSSY B0, `(.L_x_646) ;  /* 0x0000006000007945 */ /* 0x000fe20003800000 */
[----:B------:R-:W-:-:S07]  /*1b0c0*/  MOV R15, 0xffffffff ;  /* 0xffffffff000f7802 */ /* 0x000fce0000000f00 */
[----:B------:R-:W-:Y:S05]  /*1b0d0*/  WARPSYNC.COLLECTIVE R15, `(.L_x_647) ;  /* 0x000000000f0c7348 */ /* 0x000fea0003c00000 */
[----:B------:R-:W-:Y:S02]  /*1b0e0*/  ELECT P6, UR62, PT ;  /* 0x00000000003e782f */ /* 0x000fe400038c0000 */
[----:B------:R-:W-:Y:S01]  /*1b0f0*/  MOV R14, UR62 ;  /* 0x0000003e000e7c02 */ /* 0x000fe20008000f00 */
[----:B------:R-:W-:Y:S10]  /*1b100*/  ENDCOLLECTIVE ;  /* 0x000000000000791b */ /* 0x000ff40003800000 */
.L_x_647:
[----:B------:R-:W-:Y:S05]  /*1b110*/  BSYNC B0 ;  /* 0x0000000000007941 */ /* 0x000fea0003800000 */
.L_x_646:
[----:B------:R-:W-:Y:S05]  /*1b120*/  BRA `(.L_x_648) ;  /* 0xfffffff000807947 */ /* 0x000fea000383ffff */
.L_x_615:
[----:B-1----:R1:W2:Y:S02]  /*1b130*/  SYNCS.PHASECHK.TRANS64.TRYWAIT P0, [R7+URZ], R2 ;  /* 0x00000002070075a7 */ /* 0x0022a4000800017f */
[----:B--2---:R-:W-:Y:S05]  /*1b140*/  @!P0 NANOSLEEP.SYNCS 0x989680 ;  /* 0x009896800000895d */ /* 0x004fea0003900000 */
[----:B------:R-:W2:Y:S02]  /*1b150*/  @!P0 SYNCS.PHASECHK.TRANS64 P0, [R7+URZ], R2 ;  /* 0x00000002070085a7 */ /* 0x000ea4000800007f */
[----:B--2---:R-:W-:Y:S05]  /*1b160*/  @!P0 BRA `(.L_x_615) ;  /* 0xfffffffc00f08947 */ /* 0x004fea000383ffff */
[----:B------:R-:W-:Y:S05]  /*1b170*/  BRA `(.L_x_649) ;  /* 0xfffffff000c47947 */ /* 0x000fea000383ffff */
.L_x_616:
[----:B-1----:R1:W2:Y:S02]  /*1b180*/  SYNCS.PHASECHK.TRANS64.TRYWAIT P0, [R9+URZ], R4 ;  /* 0x00000004090075a7 */ /* 0x0022a4000800017f */
[----:B--2---:R-:W-:Y:S05]  /*1b190*/  @!P0 NANOSLEEP.SYNCS 0x989680 ;  /* 0x009896800000895d */ /* 0x004fea0003900000 */
[----:B------:R-:W2:Y:S02]  /*1b1a0*/  @!P0 SYNCS.PHASECHK.TRANS64 P0, [R9+URZ], R4 ;  /* 0x00000004090085a7 */ /* 0x000ea4000800007f */
[----:B--2---:R-:W-:Y:S05]  /*1b1b0*/  @!P0 BRA `(.L_x_616) ;  /* 0xfffffffc00f08947 */ /* 0x004fea000383ffff */
[----:B------:R-:W-:Y:S05]  /*1b1c0*/  BRA `(.L_x_650) ;  /* 0xfffffff000d47947 */ /* 0x000fea000383ffff */
.L_x_617:
[----:B-1----:R1:W2:Y:S02]  /*1b1d0*/  SYNCS.PHASECHK.TRANS64.TRYWAIT P0, [R6+URZ], R5 ;  /* 0x00000005060075a7 */ /* 0x0022a4000800017f */
[----:B--2---:R-:W-:Y:S05]  /*1b1e0*/  @!P0 NANOSLEEP.SYNCS 0x989680 ;  /* 0x009896800000895d */ /* 0x004fea0003900000 */
[----:B------:R-:W2:Y:S02]  /*1b1f0*/  @!P0 SYNCS.PHASECHK.TRANS64 P0, [R6+URZ], R5 ;  /* 0x00000005060085a7 */ /* 0x000ea4000800007f */
[----:B--2---:R-:W-:Y:S05]  /*1b200*/  @!P0 BRA `(.L_x_617) ;  /* 0xfffffffc00f08947 */ /* 0x004fea000383ffff */
[----:B------:R-:W-:Y:S05]  /*1b210*/  BRA `(.L_x_651) ;  /* 0xfffffff000e47947 */ /* 0x000fea000383ffff */
.L_x_618:
[----:B-1----:R1:W2:Y:S02]  /*1b220*/  SYNCS.PHASECHK.TRANS64.TRYWAIT P0, [R9+URZ], R4 ;  /* 0x00000004090075a7 */ /* 0x0022a4000800017f */
[----:B--2---:R-:W-:Y:S05]  /*1b230*/  @!P0 NANOSLEEP.SYNCS 0x989680 ;  /* 0x009896800000895d */ /* 0x004fea0003900000 */
[----:B------:R-:W2:Y:S02]  /*1b240*/  @!P0 SYNCS.PHASECHK.TRANS64 P0, [R9+URZ], R4 ;  /* 0x00000004090085a7 */ /* 0x000ea4000800007f */
[----:B--2---:R-:W-:Y:S05]  /*1b250*/  @!P0 BRA `(.L_x_618) ;  /* 0xfffffffc00f08947 */ /* 0x004fea000383ffff */
[----:B------:R-:W-:Y:S05]  /*1b260*/  BRA `(.L_x_652) ;  /* 0xfffffff000f47947 */ /* 0x000fea000383ffff */
.L_x_619:
[----:B-1----:R1:W2:Y:S02]  /*1b270*/  SYNCS.PHASECHK.TRANS64.TRYWAIT P0, [R6+URZ], R5 ;  /* 0x00000005060075a7 */ /* 0x0022a4000800017f */
[----:B--2---:R-:W-:Y:S05]  /*1b280*/  @!P0 NANOSLEEP.SYNCS 0x989680 ;  /* 0x009896800000895d */ /* 0x004fea0003900000 */
[----:B------:R-:W2:Y:S02]  /*1b290*/  @!P0 SYNCS.PHASECHK.TRANS64 P0, [R6+URZ], R5 ;  /* 0x00000005060085a7 */ /* 0x000ea4000800007f */
[----:B--2---:R-:W-:Y:S05]  /*1b2a0*/  @!P0 BRA `(.L_x_619) ;  /* 0xfffffffc00f08947 */ /* 0x004fea000383ffff */
[----:B------:R-:W-:Y:S05]  /*1b2b0*/  BRA `(.L_x_653) ;  /* 0xfffffff400047947 */ /* 0x000fea000383ffff */
.L_x_620:
[----:B-1----:R1:W2:Y:S02]  /*1b2c0*/  SYNCS.PHASECHK.TRANS64.TRYWAIT P0, [R9+URZ], R4 ;  /* 0x00000004090075a7 */ /* 0x0022a4000800017f */
[----:B--2---:R-:W-:Y:S05]  /*1b2d0*/  @!P0 NANOSLEEP.SYNCS 0x989680 ;  /* 0x009896800000895d */ /* 0x004fea0003900000 */
[----:B------:R-:W2:Y:S02]  /*1b2e0*/  @!P0 SYNCS.PHASECHK.TRANS64 P0, [R9+URZ], R4 ;  /* 0x00000004090085a7 */ /* 0x000ea4000800007f */
[----:B--2---:R-:W-:Y:S05]  /*1b2f0*/  @!P0 BRA `(.L_x_620) ;  /* 0xfffffffc00f08947 */ /* 0x004fea000383ffff */
[----:B------:R-:W-:Y:S05]  /*1b300*/  BRA `(.L_x_654) ;  /* 0xfffffff400147947 */ /* 0x000fea000383ffff */
.L_x_621:
[----:B--2---:R2:W3:Y:S02]  /*1b310*/  SYNCS.PHASECHK.TRANS64.TRYWAIT P0, [R6+URZ], R5 ;  /* 0x00000005060075a7 */ /* 0x0044e4000800017f */
[----:B---3--:R-:W-:Y:S05]  /*1b320*/  @!P0 NANOSLEEP.SYNCS 0x989680 ;  /* 0x009896800000895d */ /* 0x008fea0003900000 */
[----:B------:R-:W3:Y:S02]  /*1b330*/  @!P0 SYNCS.PHASECHK.TRANS64 P0, [R6+URZ], R5 ;  /* 0x00000005060085a7 */ /* 0x000ee4000800007f */
[----:B---3--:R-:W-:Y:S05]  /*1b340*/  @!P0 BRA `(.L_x_621) ;  /* 0xfffffffc00f08947 */ /* 0x008fea000383ffff */
[----:B------:R-:W-:Y:S05]  /*1b350*/  BRA `(.L_x_655) ;  /* 0xfffffff4001c7947 */ /* 0x000fea000383ffff */
        .weak           $__internal_0_$__cuda_sm20_rcp_rn_f32_slowpath
        .type           $__internal_0_$__cuda_sm20_rcp_rn_f32_slowpath,@function
        .size           $__internal_0_$__cuda_sm20_rcp_rn_f32_slowpath,(.L_x_661 - $__internal_0_$__cuda_sm20_rcp_rn_f32_slowpath)
$__internal_0_$__cuda_sm20_rcp_rn_f32_slowpath:
[----:B------:R-:W-:Y:S01]  /*1b360*/  SHF.L.U32 R3, R0, 0x1, RZ ;  /* 0x0000000100037819 */ /* 0x000fe200000006ff */
[----:B------:R-:W-:Y:S03]  /*1b370*/  BSSY B0, `(.L_x_656) ;  /* 0x0000030000007945 */ /* 0x000fe60003800000 */
[----:B------:R-:W-:-:S04]  /*1b380*/  SHF.R.U32.HI R3, RZ, 0x18, R3 ;  /* 0x00000018ff037819 */ /* 0x000fc80000011603 */
[----:B------:R-:W-:-:S13]  /*1b390*/  ISETP.NE.U32.AND P2, PT, R3, RZ, PT ;  /* 0x000000ff0300720c */ /* 0x000fda0003f45070 */
[----:B------:R-:W-:Y:S05]  /*1b3a0*/  @P2 BRA `(.L_x_657) ;  /* 0x0000000000282947 */ /* 0x000fea0003800000 */
[----:B------:R-:W-:-:S04]  /*1b3b0*/  SHF.L.U32 R3, R0, 0x1, RZ ;  /* 0x0000000100037819 */ /* 0x000fc800000006ff */
[----:B------:R-:W-:-:S13]  /*1b3c0*/  ISETP.NE.AND P2, PT, R3, RZ, PT ;  /* 0x000000ff0300720c */ /* 0x000fda0003f45270 */
[----:B------:R-:W-:Y:S01]  /*1b3d0*/  @P2 FFMA R28, R0, 1.84467440737095516160e+19, RZ ;  /* 0x5f800000001c2823 */ /* 0x000fe200000000ff */
[----:B------:R-:W-:Y:S08]  /*1b3e0*/  @!P2 MUFU.RCP R5, R0 ;  /* 0x000000000005a308 */ /* 0x000ff00000001000 */
[----:B------:R-:W1:Y:S02]  /*1b3f0*/  @P2 MUFU.RCP R3, R28 ;  /* 0x0000001c00032308 */ /* 0x000e640000001000 */
[----:B-1----:R-:W-:-:S04]  /*1b400*/  @P2 FFMA R29, R28, R3, -1 ;  /* 0xbf8000001c1d2423 */ /* 0x002fc80000000003 */
[----:B------:R-:W-:-:S04]  /*1b410*/  @P2 FADD.FTZ R30, -R29, -RZ ;  /* 0x800000ff1d1e2221 */ /* 0x000fc80000010100 */
[----:B------:R-:W-:-:S04]  /*1b420*/  @P2 FFMA R3, R3, R30, R3 ;  /* 0x0000001e03032223 */ /* 0x000fc80000000003 */
[----:B------:R-:W-:Y:S01]  /*1b430*/  @P2 FFMA R5, R3, 1.84467440737095516160e+19, RZ ;  /* 0x5f80000003052823 */ /* 0x000fe200000000ff */
[----:B------:R-:W-:Y:S06]  /*1b440*/  BRA `(.L_x_658) ;  /* 0x0000000000887947 */ /* 0x000fec0003800000 */
.L_x_657:
[----:B------:R-:W-:-:S04]  /*1b450*/  IADD3 R5, R3, -0xfd, RZ ;  /* 0xffffff0303057810 */ /* 0x000fc80007ffe0ff */
[----:B------:R-:W-:-:S13]  /*1b460*/  ISETP.GT.U32.AND P2, PT, R5, 0x1, PT ;  /* 0x000000010500780c */ /* 0x000fda0003f44070 */
[----:B------:R-:W-:Y:S05]  /*1b470*/  @P2 BRA `(.L_x_659) ;  /* 0x0000000000782947 */ /* 0x000fea0003800000 */
[----:B------:R-:W-:Y:S02]  /*1b480*/  LOP3.LUT R34, R0, 0x7fffff, RZ, 0xc0, !PT ;  /* 0x007fffff00227812 */ /* 0x000fe400078ec0ff */
[----:B------:R-:W-:Y:S02]  /*1b490*/  MOV R30, 0x3 ;  /* 0x00000003001e7802 */ /* 0x000fe40000000f00 */
[----:B------:R-:W-:Y:S02]  /*1b4a0*/  LOP3.LUT R34, R34, 0x3f800000, RZ, 0xfc, !PT ;  /* 0x3f80000022227812 */ /* 0x000fe400078efcff */
[----:B------:R-:W-:Y:S02]  /*1b4b0*/  IADD3 R3, R3, -0xfc, RZ ;  /* 0xffffff0403037810 */ /* 0x000fe40007ffe0ff */
[----:B------:R-:W1:Y:S02]  /*1b4c0*/  MUFU.RCP R29, R34 ;  /* 0x00000022001d7308 */ /* 0x000e640000001000 */
[----:B-1----:R-:W-:-:S04]  /*1b4d0*/  FFMA R32, R34, R29, -1 ;  /* 0xbf80000022207423 */ /* 0x002fc8000000001d */
[----:B------:R-:W-:-:S04]  /*1b4e0*/  FADD.FTZ R32, -R32, -RZ ;  /* 0x800000ff20207221 */ /* 0x000fc80000010100 */
[CCC-:B------:R-:W-:Y:S01]  /*1b4f0*/  FFMA.RM R28, R29.reuse, R32.reuse, R29.reuse ;  /* 0x000000201d1c7223 */ /* 0x1c0fe2000000401d */
[----:B------:R-:W-:Y:S01]  /*1b500*/  FFMA.RP R31, R29, R32, R29 ;  /* 0x000000201d1f7223 */ /* 0x000fe2000000801d */
[----:B------:R-:W-:-:S03]  /*1b510*/  SHF.L.U32 R29, R30, R5, RZ ;  /* 0x000000051e1d7219 */ /* 0x000fc600000006ff */
[C---:B------:R-:W-:Y:S02]  /*1b520*/  LOP3.LUT R32, R28.reuse, 0x7fffff, RZ, 0xc0, !PT ;  /* 0x007fffff1c207812 */ /* 0x040fe400078ec0ff */
[----:B------:R-:W-:Y:S02]  /*1b530*/  FSETP.NEU.FTZ.AND P2, PT, R28, R31, PT ;  /* 0x0000001f1c00720b */ /* 0x000fe40003f5d000 */
[----:B------:R-:W-:Y:S02]  /*1b540*/  LOP3.LUT R28, R32, 0x800000, RZ, 0xfc, !PT ;  /* 0x00800000201c7812 */ /* 0x000fe400078efcff */
[----:B------:R-:W-:Y:S02]  /*1b550*/  SEL R30, RZ, 0xffffffff, !P2 ;  /* 0xffffffffff1e7807 */ /* 0x000fe40005000000 */
[----:B------:R-:W-:Y:S02]  /*1b560*/  LOP3.LUT R32, R29, R28, RZ, 0xc0, !PT ;  /* 0x0000001c1d207212 */ /* 0x000fe400078ec0ff */
[----:B------:R-:W-:-:S02]  /*1b570*/  IADD3 R30, -R30, RZ, RZ ;  /* 0x000000ff1e1e7210 */ /* 0x000fc40007ffe1ff */
[-C--:B------:R-:W-:Y:S02]  /*1b580*/  SHF.R.U32.HI R32, RZ, R5.reuse, R32 ;  /* 0x00000005ff207219 */ /* 0x080fe40000011620 */
[--C-:B------:R-:W-:Y:S02]  /*1b590*/  LOP3.LUT P3, RZ, R30, R5, R28.reuse, 0xf8, !PT ;  /* 0x000000051eff7212 */ /* 0x100fe4000786f81c */
[C---:B------:R-:W-:Y:S02]  /*1b5a0*/  LOP3.LUT P2, RZ, R32.reuse, 0x1, RZ, 0xc0, !PT ;  /* 0x0000000120ff7812 */ /* 0x040fe4000784c0ff */
[----:B------:R-:W-:Y:S02]  /*1b5b0*/  LOP3.LUT P4, RZ, R32, 0x2, RZ, 0xc0, !PT ;  /* 0x0000000220ff7812 */ /* 0x000fe4000788c0ff */
[----:B------:R-:W-:Y:S02]  /*1b5c0*/  SHF.R.U32.HI R3, RZ, R3, R28 ;  /* 0x00000003ff037219 */ /* 0x000fe4000001161c */
[----:B------:R-:W-:-:S02]  /*1b5d0*/  PLOP3.LUT P2, PT, P2, P3, P4, 0xe0, 0x0 ;  /* 0x000000000000781c */ /* 0x000fc40001747c40 */
[----:B------:R-:W-:Y:S02]  /*1b5e0*/  LOP3.LUT P3, RZ, R0, 0x7fffff, RZ, 0xc0, !PT ;  /* 0x007fffff00ff7812 */ /* 0x000fe4000786c0ff */
[----:B------:R-:W-:-:S04]  /*1b5f0*/  SEL R5, RZ, 0x1, !P2 ;  /* 0x00000001ff057807 */ /* 0x000fc80005000000 */
[----:B------:R-:W-:-:S04]  /*1b600*/  IADD3 R5, -R5, RZ, RZ ;  /* 0x000000ff05057210 */ /* 0x000fc80007ffe1ff */
[----:B------:R-:W-:-:S13]  /*1b610*/  ISETP.GE.AND P2, PT, R5, RZ, PT ;  /* 0x000000ff0500720c */ /* 0x000fda0003f46270 */
[----:B------:R-:W-:-:S04]  /*1b620*/  @!P2 IADD3 R3, R3, 0x1, RZ ;  /* 0x000000010303a810 */ /* 0x000fc80007ffe0ff */
[----:B------:R-:W-:-:S04]  /*1b630*/  @!P3 SHF.L.U32 R3, R3, 0x1, RZ ;  /* 0x000000010303b819 */ /* 0x000fc800000006ff */
[----:B------:R-:W-:Y:S01]  /*1b640*/  LOP3.LUT R5, R3, 0x80000000, R0, 0xf8, !PT ;  /* 0x8000000003057812 */ /* 0x000fe200078ef800 */
[----:B------:R-:W-:Y:S06]  /*1b650*/  BRA `(.L_x_658) ;  /* 0x0000000000047947 */ /* 0x000fec0003800000 */
.L_x_659:
[----:B------:R1:W2:Y:S02]  /*1b660*/  MUFU.RCP R5, R0 ;  /* 0x0000000000057308 */ /* 0x0002a40000001000 */
.L_x_658:
[----:B------:R-:W-:Y:S05]  /*1b670*/  BSYNC B0 ;  /* 0x0000000000007941 */ /* 0x000fea0003800000 */
.L_x_656:
[----:B-12---:R-:W-:Y:S02]  /*1b680*/  MOV R0, R5 ;  /* 0x0000000500007202 */ /* 0x006fe40000000f00 */
[----:B------:R-:W-:-:S04]  /*1b690*/  MOV R5, 0x0 ;  /* 0x0000000000057802 */ /* 0x000fc80000000f00 */
[----:B------:R-:W-:Y:S05]  /*1b6a0*/  RET.REL.NODEC R4 `(_ZN7cutlass13device_kernelINS_4gemm6kernel13GemmUniversalIN4cute5tupleIJiiiiEEENS1_10collective13CollectiveMmaINS1_37MainloopSm90TmaGmmaWarpSpecializedFP8ILi8ENS5_IJNS4_1CILi1EEESB_SB_EEENS1_35KernelTmaWarpSpecializedCooperativeEEENS5_IJNSA_ILi256EEENSA_ILi128EEENSA_ILi64EEEEEENS_12float_e4m3_tENS5_IJlSB_lEEESJ_SK_NS4_8TiledMMAINS4_8MMA_AtomIJNS4_4SM904GMMA31MMA_64x128x32_F32E4M3E4M3_SS_TNILNSO_7ScaleInE1ELSQ_1EEEEEENS4_6LayoutINS5_IJNSA_ILi2EEESB_SB_EEENS5_IJSB_NSA_ILi0EEESW_EEEEENS5_IJNS4_10UnderscoreESZ_SZ_EEEEENS4_13SM90_TMA_LOADENS4_14ComposedLayoutINS4_7SwizzleILi2ELi4ELi3EEENS4_18smem_ptr_flag_bitsILi8EEENST_INS5_IJNSA_ILi8EEESH_EEENS5_IJSH_SB_EEEEEEEvNS4_8identityES12_S1C_vS1D_EENS_8epilogue10collective18CollectiveEpilogueINS1F_22Sm90TmaWarpSpecializedILi4ELi2ELi16ELb0ELb0EEEJSI_NS5_IJSG_NSA_ILi32EEEEEESJ_SK_SJ_SK_NS1F_6fusion15FusionCallbacksIS1J_NS1M_13LinCombEltActINS1F_6thread4SiLuESJ_fSJ_fLNS_15FloatRoundStyleE2EEESI_S1L_JEEES12_NS13_INS14_ILi1ELi4ELi3EEES17_NST_INS5_IJS18_S1K_EEENS5_IJS1K_SB_EEEEEEENS4_39AutoVectorizingCopyWithAssumedAlignmentILi128EEENS4_14SM90_TMA_STOREES1Y_S20_NS4_9Copy_AtomIJNS4_17SM90_U32x4_STSM_NENS_6half_tEEEEvEEEvvEEEEvNT_6ParamsE) ;  /* 0xfffffe4804547950 */ /* 0x000fea0003c3ffff */
.L_x_660:
[----:B------:R-:W-:-:S00]  /*1b6b0*/  BRA `(.L_x_660) ;  /* 0xfffffffc00fc7947 */ /* 0x000fc0000383ffff */
[----:B------:R-:W-:-:S00]  /*1b6c0*/  NOP ;  /* 0x0000000000007918 */ /* 0x000fc00000000000 */
        /* <DEDUP_REMOVED lines=11> */
.L_x_661:


//--------------------- .nv.global.init           --------------------------
	.section	.nv.global.init,"aw",@progbits
.nv.global.init:
	.type		$str$24,@object
	.size		$str$24,($str$25 - $str$24)
$str$24:
        /*0000*/ 	.byte	0x28, 0x61, 0x64, 0x64, 0x72, 0x65, 0x73, 0x73, 0x20, 0x26, 0x20, 0x6d, 0x61, 0x73, 0x6b, 0x29
        /*0010*/ 	.byte	0x20, 0x3d, 0x3d, 0x20, 0x30, 0x00
	.type		$str$25,@object
	.size		$str$25,(__unnamed_1 - $str$25)
$str$25:
        /*0016*/ 	.byte	0x2f, 0x74, 0x6d, 0x70, 0x2f, 0x63, 0x75, 0x74, 0x6c, 0x61, 0x73, 0x73, 0x5f, 0x73, 0x77, 0x65
        /*0026*/ 	.byte	0x65, 0x70, 0x5f, 0x73, 0x72, 0x63, 0x2f, 0x69, 0x6e, 0x63, 0x6c, 0x75, 0x64, 0x65, 0x2f, 0x63
        /*0036*/ 	.byte	0x75, 0x74, 0x65, 0x2f, 0x70, 0x6f, 0x69, 0x6e, 0x74, 0x65, 0x72, 0x5f, 0x66, 0x6c, 0x61, 0x67
        /*0046*/ 	.byte	0x67, 0x65, 0x64, 0x2e, 0x68, 0x70, 0x70, 0x00
	.type		__unnamed_1,@object
	.size		__unnamed_1,(__unnamed_2 - __unnamed_1)
__unnamed_1:
        /* <DEDUP_REMOVED lines=28> */
        /*020e*/ 	.byte	0x3a, 0x43, 0x3c, 0x34, 0x30, 0x39, 0x36, 0x3e, 0x3e, 0x3e, 0x3e, 0x3e, 0x5d, 0x00
	.type		__unnamed_2,@object
	.size		__unnamed_2,(.L_1 - __unnamed_2)
__unnamed_2:
        /* <DEDUP_REMOVED lines=29> */
.L_1:


//--------------------- .nv.shared._ZN7cutlass13device_kernelINS_4gemm6kernel13GemmUniversalIN4cute5tupleIJiiiiEEENS1_10collective13CollectiveMmaINS1_37MainloopSm90TmaGmmaWarpSpecializedFP8ILi8ENS5_IJNS4_1CILi1EEESB_SB_EEENS1_35KernelTmaWarpSpecializedCooperativeEEENS5_IJNSA_ILi256EEENSA_ILi128EEENSA_ILi64EEEEEENS_12float_e4m3_tENS5_IJlSB_lEEESJ_SK_NS4_8TiledMMAINS4_8MMA_AtomIJNS4_4SM904GMMA31MMA_64x128x32_F32E4M3E4M3_SS_TNILNSO_7ScaleInE1ELSQ_1EEEEEENS4_6LayoutINS5_IJNSA_ILi2EEESB_SB_EEENS5_IJSB_NSA_ILi0EEESW_EEEEENS5_IJNS4_10UnderscoreESZ_SZ_EEEEENS4_13SM90_TMA_LOADENS4_14ComposedLayoutINS4_7SwizzleILi2ELi4ELi3EEENS4_18smem_ptr_flag_bitsILi8EEENST_INS5_IJNSA_ILi8EEESH_EEENS5_IJSH_SB_EEEEEEEvNS4_8identityES12_S1C_vS1D_EENS_8epilogue10collective18CollectiveEpilogueINS1F_22Sm90TmaWarpSpecializedILi4ELi2ELi16ELb0ELb0EEEJSI_NS5_IJSG_NSA_ILi32EEEEEESJ_SK_SJ_SK_NS1F_6fusion15FusionCallbacksIS1J_NS1M_13LinCombEltActINS1F_6thread4SiLuESJ_fSJ_fLNS_15FloatRoundStyleE2EEESI_S1L_JEEES12_NS13_INS14_ILi1ELi4ELi3EEES17_NST_INS5_IJS18_S1K_EEENS5_IJS1K_SB_EEEEEEENS4_39AutoVectorizingCopyWithAssumedAlignmentILi128EEENS4_14SM90_TMA_STOREES1Y_S20_NS4_9Copy_AtomIJNS4_17SM90_U32x4_STSM_NENS_6half_tEEEEvEEEvvEEEEvNT_6ParamsE --------------------------
	.section	.nv.shared._ZN7cutlass13device_kernelINS_4gemm6kernel13GemmUniversalIN4cute5tupleIJiiiiEEENS1_10collective13CollectiveMmaINS1_37MainloopSm90TmaGmmaWarpSpecializedFP8ILi8ENS5_IJNS4_1CILi1EEESB_SB_EEENS1_35KernelTmaWarpSpecializedCooperativeEEENS5_IJNSA_ILi256EEENSA_ILi128EEENSA_ILi64EEEEEENS_12float_e4m3_tENS5_IJlSB_lEEESJ_SK_NS4_8TiledMMAINS4_8MMA_AtomIJNS4_4SM904GMMA31MMA_64x128x32_F32E4M3E4M3_SS_TNILNSO_7ScaleInE1ELSQ_1EEEEEENS4_6LayoutINS5_IJNSA_ILi2EEESB_SB_EEENS5_IJSB_NSA_ILi0EEESW_EEEEENS5_IJNS4_10UnderscoreESZ_SZ_EEEEENS4_13SM90_TMA_LOADENS4_14ComposedLayoutINS4_7SwizzleILi2ELi4ELi3EEENS4_18smem_ptr_flag_bitsILi8EEENST_INS5_IJNSA_ILi8EEESH_EEENS5_IJSH_SB_EEEEEEEvNS4_8identityES12_S1C_vS1D_EENS_8epilogue10collective18CollectiveEpilogueINS1F_22Sm90TmaWarpSpecializedILi4ELi2ELi16ELb0ELb0EEEJSI_NS5_IJSG_NSA_ILi32EEEEEESJ_SK_SJ_SK_NS1F_6fusion15FusionCallbacksIS1J_NS1M_13LinCombEltActINS1F_6thread4SiLuESJ_fSJ_fLNS_15FloatRoundStyleE2EEESI_S1L_JEEES12_NS13_INS14_ILi1ELi4ELi3EEES17_NST_INS5_IJS18_S1K_EEENS5_IJS1K_SB_EEEEEEENS4_39AutoVectorizingCopyWithAssumedAlignmentILi128EEENS4_14SM90_TMA_STOREES1Y_S20_NS4_9Copy_AtomIJNS4_17SM90_U32x4_STSM_NENS_6half_tEEEEvEEEvvEEEEvNT_6ParamsE,"aw",@nobits
	.sectionflags	@""
	.align	16
	.zero		1024


//--------------------- .nv.shared.reserved.0     --------------------------
	.section	.nv.shared.reserved.0,"aw",@nobits
	.weak		__nv_reservedSMEM_offset_0_alias
	.size		__nv_reservedSMEM_offset_0_alias, 0, 0
	.other		__nv_reservedSMEM_offset_0_alias,@"STO_CUDA_RESERVED_SHARED STV_DEFAULT"
__nv_reservedSMEM_offset_0_alias:
	.zero		0


//--------------------- .nv.global                --------------------------
	.section	.nv.global,"aw",@nobits
.nv.global:
	.type		_ZN39_INTERNAL_96d97421_4_k_cu_e3e5639c_27944cute1_E,@object
	.size		_ZN39_INTERNAL_96d97421_4_k_cu_e3e5639c_27944cute1_E,(_ZN39_INTERNAL_96d97421_4_k_cu_e3e5639c_27944cuda3std3__45__cpo6cbeginE - _ZN39_INTERNAL_96d97421_4_k_cu_e3e5639c_27944cute1_E)
_ZN39_INTERNAL_96d97421_4_k_cu_e3e5639c_27944cute1_E:
	.zero		1
	.type		_ZN39_INTERNAL_96d97421_4_k_cu_e3e5639c_27944cuda3std3__45__cpo6cbeginE,@object
	.size		_ZN39_INTERNAL_96d97421_4_k_cu_e3e5639c_27944cuda3std3__45__cpo6cbeginE,(_ZN39_INTERNAL_96d97421_4_k_cu_e3e5639c_27944cuda3std3__48in_placeE - _ZN39_INTERNAL_96d97421_4_k_cu_e3e5639c_27944cuda3std3__45__cpo6cbeginE)
_ZN39_INTERNAL_96d97421_4_k_cu_e3e5639c_27944cuda3std3__45__cpo6cbeginE:
	.zero		1
	.type		_ZN39_INTERNAL_96d97421_4_k_cu_e3e5639c_27944cuda3std3__48in_placeE,@object
	.size		_ZN39_INTERNAL_96d97421_4_k_cu_e3e5639c_27944cuda3std3__48in_placeE,(_ZN39_INTERNAL_96d97421_4_k_cu_e3e5639c_27944cuda3std6ranges3__45__cpo9iter_moveE - _ZN39_INTERNAL_96d97421_4_k_cu_e3e5639c_27944cuda3std3__48in_placeE)
_ZN39_INTERNAL_96d97421_4_k_cu_e3e5639c_27944cuda3std3__48in_placeE:
	.zero		1
	.type		_ZN39_INTERNAL_96d97421_4_k_cu_e3e5639c_27944cuda3std6ranges3__45__cpo9iter_moveE,@object
	.size		_ZN39_INTERNAL_96d97421_4_k_cu_e3e5639c_27944cuda3std6ranges3__45__cpo9iter_moveE,(_ZN39_INTERNAL_96d97421_4_k_cu_e3e5639c_27944cuda3std3__45__cpo5beginE - _ZN39_INTERNAL_96d97421_4_k_cu_e3e5639c_27944cuda3std6ranges3__45__cpo9iter_moveE)
_ZN39_INTERNAL_96d97421_4_k_cu_e3e5639c_27944cuda3std6ranges3__45__cpo9iter_moveE:
	.zero		1
	.type		_ZN39_INTERNAL_96d97421_4_k_cu_e3e5639c_27944cuda3std3__45__cpo5beginE,@object
	.size		_ZN39_INTERNAL_96d97421_4_k_cu_e3e5639c_27944cuda3std3__45__cpo5beginE,(_ZN39_INTERNAL_96d97421_4_k_cu_e3e5639c_27944cuda3std3__441_GLOBAL__N__96d97421_4_k_cu_e3e5639c_27946ignoreE - _ZN39_INTERNAL_96d97421_4_k_cu_e3e5639c_27944cuda3std3__45__cpo5beginE)
_ZN39_INTERNAL_96d97421_4_k_cu_e3e5639c_27944cuda3std3__45__cpo5beginE:
	.zero		1
	.type		_ZN39_INTERNAL_96d97421_4_k_cu_e3e5639c_27944cuda3std3__441_GLOBAL__N__96d97421_4_k_cu_e3e5639c_27946ignoreE,@object
	.size		_ZN39_INTERNAL_96d97421_4_k_cu_e3e5639c_27944cuda3std3__441_GLOBAL__N__96d97421_4_k_cu_e3e5639c_27946ignoreE,(_ZN39_INTERNAL_96d97421_4_k_cu_e3e5639c_27944cute7productE - _ZN39_INTERNAL_96d97421_4_k_cu_e3e5639c_27944cuda3std3__441_GLOBAL__N__96d97421_4_k_cu_e3e5639c_27946ignoreE)
_ZN39_INTERNAL_96d97421_4_k_cu_e3e5639c_27944cuda3std3__441_GLOBAL__N__96d97421_4_k_cu_e3e5639c_27946ignoreE:
	.zero		1
	.type		_ZN39_INTERNAL_96d97421_4_k_cu_e3e5639c_27944cute7productE,@object
	.size		_ZN39_INTERNAL_96d97421_4_k_cu_e3e5639c_27944cute7productE,(_ZN39_INTERNAL_96d97421_4_k_cu_e3e5639c_27944cuda3std3__45__cpo3endE - _ZN39_INTERNAL_96d97421_4_k_cu_e3e5639c_27944cute7productE)
_ZN39_INTERNAL_96d97421_4_k_cu_e3e5639c_27944cute7productE:
	.zero		1
	.type		_ZN39_INTERNAL_96d97421_4_k_cu_e3e5639c_27944cuda3std3__45__cpo3endE,@object
	.size		_ZN39_INTERNAL_96d97421_4_k_cu_e3e5639c_27944cuda3std3__45__cpo3endE,(_ZN39_INTERNAL_96d97421_4_k_cu_e3e5639c_27944cuda3std3__419piecewise_constructE - _ZN39_INTERNAL_96d97421_4_k_cu_e3e5639c_27944cuda3std3__45__cpo3endE)
_ZN39_INTERNAL_96d97421_4_k_cu_e3e5639c_27944cuda3std3__45__cpo3endE:
	.zero		1
	.type		_ZN39_INTERNAL_96d97421_4_k_cu_e3e5639c_27944cuda3std3__419piecewise_constructE,@object
	.size		_ZN39_INTERNAL_96d97421_4_k_cu_e3e5639c_27944cuda3std3__419piecewise_constructE,(_ZN39_INTERNAL_96d97421_4_k_cu_e3e5639c_27944cuda3std3__45__cpo4cendE - _ZN39_INTERNAL_96d97421_4_k_cu_e3e5639c_27944cuda3std3__419piecewise_constructE)
_ZN39_INTERNAL_96d97421_4_k_cu_e3e5639c_27944cuda3std3__419piecewise_constructE:
	.zero		1
	.type		_ZN39_INTERNAL_96d97421_4_k_cu_e3e5639c_27944cuda3std3__45__cpo4cendE,@object
	.size		_ZN39_INTERNAL_96d97421_4_k_cu_e3e5639c_27944cuda3std3__45__cpo4cendE,(_ZN39_INTERNAL_96d97421_4_k_cu_e3e5639c_27944cuda3std6ranges3__45__cpo4swapE - _ZN39_INTERNAL_96d97421_4_k_cu_e3e5639c_27944cuda3std3__45__cpo4cendE)
_ZN39_INTERNAL_96d97421_4_k_cu_e3e5639c_27944cuda3std3__45__cpo4cendE:
	.zero		1
	.type		_ZN39_INTERNAL_96d97421_4_k_cu_e3e5639c_27944cuda3std6ranges3__45__cpo4swapE,@object
	.size		_ZN39_INTERNAL_96d97421_4_k_cu_e3e5639c_27944cuda3std6ranges3__45__cpo4swapE,(.L_9 - _ZN39_INTERNAL_96d97421_4_k_cu_e3e5639c_27944cuda3std6ranges3__45__cpo4swapE)
_ZN39_INTERNAL_96d97421_4_k_cu_e3e5639c_27944cuda3std6ranges3__45__cpo4swapE:
	.zero		1
.L_9:


//--------------------- .nv.constant0._ZN7cutlass13device_kernelINS_4gemm6kernel13GemmUniversalIN4cute5tupleIJiiiiEEENS1_10collective13CollectiveMmaINS1_37MainloopSm90TmaGmmaWarpSpecializedFP8ILi8ENS5_IJNS4_1CILi1EEESB_SB_EEENS1_35KernelTmaWarpSpecializedCooperativeEEENS5_IJNSA_ILi256EEENSA_ILi128EEENSA_ILi64EEEEEENS_12float_e4m3_tENS5_IJlSB_lEEESJ_SK_NS4_8TiledMMAINS4_8MMA_AtomIJNS4_4SM904GMMA31MMA_64x128x32_F32E4M3E4M3_SS_TNILNSO_7ScaleInE1ELSQ_1EEEEEENS4_6LayoutINS5_IJNSA_ILi2EEESB_SB_EEENS5_IJSB_NSA_ILi0EEESW_EEEEENS5_IJNS4_10UnderscoreESZ_SZ_EEEEENS4_13SM90_TMA_LOADENS4_14ComposedLayoutINS4_7SwizzleILi2ELi4ELi3EEENS4_18smem_ptr_flag_bitsILi8EEENST_INS5_IJNSA_ILi8EEESH_EEENS5_IJSH_SB_EEEEEEEvNS4_8identityES12_S1C_vS1D_EENS_8epilogue10collective18CollectiveEpilogueINS1F_22Sm90TmaWarpSpecializedILi4ELi2ELi16ELb0ELb0EEEJSI_NS5_IJSG_NSA_ILi32EEEEEESJ_SK_SJ_SK_NS1F_6fusion15FusionCallbacksIS1J_NS1M_13LinCombEltActINS1F_6thread4SiLuESJ_fSJ_fLNS_15FloatRoundStyleE2EEESI_S1L_JEEES12_NS13_INS14_ILi1ELi4ELi3EEES17_NST_INS5_IJS18_S1K_EEENS5_IJS1K_SB_EEEEEEENS4_39AutoVectorizingCopyWithAssumedAlignmentILi128EEENS4_14SM90_TMA_STOREES1Y_S20_NS4_9Copy_AtomIJNS4_17SM90_U32x4_STSM_NENS_6half_tEEEEvEEEvvEEEEvNT_6ParamsE --------------------------
	.section	.nv.constant0._ZN7cutlass13device_kernelINS_4gemm6kernel13GemmUniversalIN4cute5tupleIJiiiiEEENS1_10collective13CollectiveMmaINS1_37MainloopSm90TmaGmmaWarpSpecializedFP8ILi8ENS5_IJNS4_1CILi1EEESB_SB_EEENS1_35KernelTmaWarpSpecializedCooperativeEEENS5_IJNSA_ILi256EEENSA_ILi128EEENSA_ILi64EEEEEENS_12float_e4m3_tENS5_IJlSB_lEEESJ_SK_NS4_8TiledMMAINS4_8MMA_AtomIJNS4_4SM904GMMA31MMA_64x128x32_F32E4M3E4M3_SS_TNILNSO_7ScaleInE1ELSQ_1EEEEEENS4_6LayoutINS5_IJNSA_ILi2EEESB_SB_EEENS5_IJSB_NSA_ILi0EEESW_EEEEENS5_IJNS4_10UnderscoreESZ_SZ_EEEEENS4_13SM90_TMA_LOADENS4_14ComposedLayoutINS4_7SwizzleILi2ELi4ELi3EEENS4_18smem_ptr_flag_bitsILi8EEENST_INS5_IJNSA_ILi8EEESH_EEENS5_IJSH_SB_EEEEEEEvNS4_8identityES12_S1C_vS1D_EENS_8epilogue10collective18CollectiveEpilogueINS1F_22Sm90TmaWarpSpecializedILi4ELi2ELi16ELb0ELb0EEEJSI_NS5_IJSG_NSA_ILi32EEEEEESJ_SK_SJ_SK_NS1F_6fusion15FusionCallbacksIS1J_NS1M_13LinCombEltActINS1F_6thread4SiLuESJ_fSJ_fLNS_15FloatRoundStyleE2EEESI_S1L_JEEES12_NS13_INS14_ILi1ELi4ELi3EEES17_NST_INS5_IJS18_S1K_EEENS5_IJS1K_SB_EEEEEEENS4_39AutoVectorizingCopyWithAssumedAlignmentILi128EEENS4_14SM90_TMA_STOREES1Y_S20_NS4_9Copy_AtomIJNS4_17SM90_U32x4_STSM_NENS_6half_tEEEEvEEEvvEEEEvNT_6ParamsE,"a",@progbits
	.sectionflags	@""
	.align	4
.nv.constant0._ZN7cutlass13device_kernelINS_4gemm6kernel13GemmUniversalIN4cute5tupleIJiiiiEEENS1_10collective13CollectiveMmaINS1_37MainloopSm90TmaGmmaWarpSpecializedFP8ILi8ENS5_IJNS4_1CILi1EEESB_SB_EEENS1_35KernelTmaWarpSpecializedCooperativeEEENS5_IJNSA_ILi256EEENSA_ILi128EEENSA_ILi64EEEEEENS_12float_e4m3_tENS5_IJlSB_lEEESJ_SK_NS4_8TiledMMAINS4_8MMA_AtomIJNS4_4SM904GMMA31MMA_64x128x32_F32E4M3E4M3_SS_TNILNSO_7ScaleInE1ELSQ_1EEEEEENS4_6LayoutINS5_IJNSA_ILi2EEESB_SB_EEENS5_IJSB_NSA_ILi0EEESW_EEEEENS5_IJNS4_10UnderscoreESZ_SZ_EEEEENS4_13SM90_TMA_LOADENS4_14ComposedLayoutINS4_7SwizzleILi2ELi4ELi3EEENS4_18smem_ptr_flag_bitsILi8EEENST_INS5_IJNSA_ILi8EEESH_EEENS5_IJSH_SB_EEEEEEEvNS4_8identityES12_S1C_vS1D_EENS_8epilogue10collective18CollectiveEpilogueINS1F_22Sm90TmaWarpSpecializedILi4ELi2ELi16ELb0ELb0EEEJSI_NS5_IJSG_NSA_ILi32EEEEEESJ_SK_SJ_SK_NS1F_6fusion15FusionCallbacksIS1J_NS1M_13LinCombEltActINS1F_6thread4SiLuESJ_fSJ_fLNS_15FloatRoundStyleE2EEESI_S1L_JEEES12_NS13_INS14_ILi1ELi4ELi3EEES17_NST_INS5_IJS18_S1K_EEENS5_IJS1K_SB_EEEEEEENS4_39AutoVectorizingCopyWithAssumedAlignmentILi128EEENS4_14SM90_TMA_STOREES1Y_S20_NS4_9Copy_AtomIJNS4_17SM90_U32x4_STSM_NENS_6half_tEEEEvEEEvvEEEEvNT_6ParamsE:
	.zero		2432


//--------------------- SYMBOLS --------------------------

	.type		.nv.reservedSmem.offset0,@object
	.size		.nv.reservedSmem.offset0,0x4
	.type		__assertfail,@function
